def matmul_kernel(
    a_ptr,
    b_ptr,
    c_ptr,
    M,
    N,
    K,
    stride_am,
    stride_ak,
    stride_bk,
    stride_bn,
    stride_cm,
    stride_cn,
    BLOCK_M: tl.constexpr,
    BLOCK_N: tl.constexpr,
    BLOCK_K: tl.constexpr,
    GROUP_M: tl.constexpr,
):
    pid = tl.program_id(axis=0)
    num_pid_m = tl.cdiv(M, BLOCK_M)
    num_pid_n = tl.cdiv(N, BLOCK_N)
    num_pid_in_group = GROUP_M * num_pid_n
    group_id = pid // num_pid_in_group
    first_pid_m = group_id * GROUP_M
    group_size_m = min(num_pid_m - first_pid_m, GROUP_M)
    pid_m = first_pid_m + ((pid % num_pid_in_group) % group_size_m)
    pid_n = (pid % num_pid_in_group) // group_size_m

    offs_am = (pid_m * BLOCK_M + tl.arange(0, BLOCK_M)) % M
    offs_bn = (pid_n * BLOCK_N + tl.arange(0, BLOCK_N)) % N
    offs_k = tl.arange(0, BLOCK_K)
    a_ptrs = a_ptr + offs_am[:, None] * stride_am + offs_k[None, :] * stride_ak
    b_ptrs = b_ptr + offs_k[:, None] * stride_bk + offs_bn[None, :] * stride_bn

    acc = tl.zeros((BLOCK_M, BLOCK_N), dtype=tl.float32)
    for kk in range(0, tl.cdiv(K, BLOCK_K)):
        a = tl.load(a_ptrs, mask=offs_k[None, :] < K - kk * BLOCK_K, other=0.0)
        b = tl.load(b_ptrs, mask=offs_k[:, None] < K - kk * BLOCK_K, other=0.0)
        acc = tl.dot(a, b, acc)
        a_ptrs += BLOCK_K * stride_ak
        b_ptrs += BLOCK_K * stride_bk

    c = acc.to(c_ptr.dtype.element_ty)
    offs_cm = pid_m * BLOCK_M + tl.arange(0, BLOCK_M)
    offs_cn = pid_n * BLOCK_N + tl.arange(0, BLOCK_N)
    c_ptrs = c_ptr + offs_cm[:, None] * stride_cm + offs_cn[None, :] * stride_cn
    mask = (offs_cm[:, None] < M) & (offs_cn[None, :] < N)
    tl.store(c_ptrs, c, mask=mask)

# config = {"BLOCK_K": 128, "BLOCK_M": 256, "BLOCK_N": 512, "GROUP_M": 8, "arch": "sm_90", "dtype": "fp16", "num_ctas": 2, "num_stages": 3, "num_warps": 4}
# arch = sm_90


// ===== COMPILED SASS (sm_90a) =====

	.target	sm_90a

	.elftype	@"ET_EXEC"


//--------------------- .note.nv.tkinfo           --------------------------
	.section	.note.nv.tkinfo,"",@"SHT_NOTE"
	.sectionflags	@"SHF_NOTE_NV_TKINFO"
	.tkinfo
        /*0018*/ 	.word	0x00000002
        /*0030*/ 	.string	""
        /*0030*/ 	.string	"ptxas"
        /*0030*/ 	.string	"Cuda compilation tools, release 13.0, V13.0.88"
        /*0030*/ 	.string	"Build cuda_13.0.r13.0/compiler.36424714_0"
        /*0030*/ 	.string	"-v  -suppress-debug-info  -lineinfo  -arch sm_90a "



//--------------------- .note.nv.cuinfo           --------------------------
	.section	.note.nv.cuinfo,"",@"SHT_NOTE"
	.sectionflags	@"SHF_NOTE_NV_CUINFO"
        /*0018*/ 	.short	0x0002
        /*001a*/ 	.short	0x005a
        /*001c*/ 	.short	0x0082
	.zero		2


//--------------------- .nv.info                  --------------------------
	.section	.nv.info,"",@"SHT_CUDA_INFO"
	.align	4


	//----- nvinfo : EIATTR_REGCOUNT
	.align		4
        /*0000*/ 	.byte	0x04, 0x2f
        /*0002*/ 	.short	(.L_1 - .L_0)
	.align		4
.L_0:
        /*0004*/ 	.word	index@(matmul_kernel)
        /*0008*/ 	.word	0x000000ff


	//----- nvinfo : EIATTR_FRAME_SIZE
	.align		4
.L_1:
        /*000c*/ 	.byte	0x04, 0x11
        /*000e*/ 	.short	(.L_3 - .L_2)
	.align		4
.L_2:
        /*0010*/ 	.word	index@(matmul_kernel)
        /*0014*/ 	.word	0x000029a0


	//----- nvinfo : EIATTR_MIN_STACK_SIZE
	.align		4
.L_3:
        /*0018*/ 	.byte	0x04, 0x12
        /*001a*/ 	.short	(.L_5 - .L_4)
	.align		4
.L_4:
        /*001c*/ 	.word	index@(matmul_kernel)
        /*0020*/ 	.word	0x000029a0
.L_5:


//--------------------- .nv.compat                --------------------------
	.section	.nv.compat,"",@"SHT_CUDA_COMPAT_INFO"
	.align	4
        /*0000*/ 	.byte	0x02, 0x09, 0x01, 0x00, 0x02, 0x02, 0x04, 0x00, 0x02, 0x05, 0x05, 0x00, 0x03, 0x07, 0x01, 0x01
        /*0010*/ 	.byte	0x02, 0x03, 0x00, 0x00, 0x02, 0x06, 0x01, 0x00, 0x04, 0x0b, 0x08, 0x00, 0x00, 0x00, 0x00, 0x00
        /*0020*/ 	.byte	0x00, 0x00, 0x00, 0x00


//--------------------- .nv.info.matmul_kernel    --------------------------
	.section	.nv.info.matmul_kernel,"",@"SHT_CUDA_INFO"
	.sectionflags	@""
	.align	4


	//----- nvinfo : EIATTR_CUDA_API_VERSION
	.align		4
        /*0000*/ 	.byte	0x04, 0x37
        /*0002*/ 	.short	(.L_7 - .L_6)
.L_6:
        /*0004*/ 	.word	0x00000082


	//----- nvinfo : EIATTR_KPARAM_INFO
	.align		4
.L_7:
        /*0008*/ 	.byte	0x04, 0x17
        /*000a*/ 	.short	(.L_9 - .L_8)
.L_8:
        /*000c*/ 	.word	0x00000000
        /*0010*/ 	.short	0x000d
        /*0012*/ 	.short	0x0048
        /*0014*/ 	.byte	0x00, 0xf4, 0x21, 0x00


	//----- nvinfo : EIATTR_KPARAM_INFO
	.align		4
.L_9:
        /*0018*/ 	.byte	0x04, 0x17
        /*001a*/ 	.short	(.L_11 - .L_10)
.L_10:
        /*001c*/ 	.word	0x00000000
        /*0020*/ 	.short	0x000c
        /*0022*/ 	.short	0x0040
        /*0024*/ 	.byte	0x00, 0xf4, 0x21, 0x00


	//----- nvinfo : EIATTR_KPARAM_INFO
	.align		4
.L_11:
        /*0028*/ 	.byte	0x04, 0x17
        /*002a*/ 	.short	(.L_13 - .L_12)
.L_12:
        /*002c*/ 	.word	0x00000000
        /*0030*/ 	.short	0x000b
        /*0032*/ 	.short	0x0038
        /*0034*/ 	.byte	0x00, 0xf0, 0x11, 0x00


	//----- nvinfo : EIATTR_KPARAM_INFO
	.align		4
.L_13:
        /*0038*/ 	.byte	0x04, 0x17
        /*003a*/ 	.short	(.L_15 - .L_14)
.L_14:
        /*003c*/ 	.word	0x00000000
        /*0040*/ 	.short	0x000a
        /*0042*/ 	.short	0x0034
        /*0044*/ 	.byte	0x00, 0xf0, 0x11, 0x00


	//----- nvinfo : EIATTR_KPARAM_INFO
	.align		4
.L_15:
        /*0048*/ 	.byte	0x04, 0x17
        /*004a*/ 	.short	(.L_17 - .L_16)
.L_16:
        /*004c*/ 	.word	0x00000000
        /*0050*/ 	.short	0x0009
        /*0052*/ 	.short	0x0030
        /*0054*/ 	.byte	0x00, 0xf0, 0x11, 0x00


	//----- nvinfo : EIATTR_KPARAM_INFO
	.align		4
.L_17:
        /*0058*/ 	.byte	0x04, 0x17
        /*005a*/ 	.short	(.L_19 - .L_18)
.L_18:
        /*005c*/ 	.word	0x00000000
        /*0060*/ 	.short	0x0008
        /*0062*/ 	.short	0x002c
        /*0064*/ 	.byte	0x00, 0xf0, 0x11, 0x00


	//----- nvinfo : EIATTR_KPARAM_INFO
	.align		4
.L_19:
        /*0068*/ 	.byte	0x04, 0x17
        /*006a*/ 	.short	(.L_21 - .L_20)
.L_20:
        /*006c*/ 	.word	0x00000000
        /*0070*/ 	.short	0x0007
        /*0072*/ 	.short	0x0028
        /*0074*/ 	.byte	0x00, 0xf0, 0x11, 0x00


	//----- nvinfo : EIATTR_KPARAM_INFO
	.align		4
.L_21:
        /*0078*/ 	.byte	0x04, 0x17
        /*007a*/ 	.short	(.L_23 - .L_22)
.L_22:
        /*007c*/ 	.word	0x00000000
        /*0080*/ 	.short	0x0006
        /*0082*/ 	.short	0x0024
        /*0084*/ 	.byte	0x00, 0xf0, 0x11, 0x00


	//----- nvinfo : EIATTR_KPARAM_INFO
	.align		4
.L_23:
        /*0088*/ 	.byte	0x04, 0x17
        /*008a*/ 	.short	(.L_25 - .L_24)
.L_24:
        /*008c*/ 	.word	0x00000000
        /*0090*/ 	.short	0x0005
        /*0092*/ 	.short	0x0020
        /*0094*/ 	.byte	0x00, 0xf0, 0x11, 0x00


	//----- nvinfo : EIATTR_KPARAM_INFO
	.align		4
.L_25:
        /*0098*/ 	.byte	0x04, 0x17
        /*009a*/ 	.short	(.L_27 - .L_26)
.L_26:
        /*009c*/ 	.word	0x00000000
        /*00a0*/ 	.short	0x0004
        /*00a2*/ 	.short	0x001c
        /*00a4*/ 	.byte	0x00, 0xf0, 0x11, 0x00


	//----- nvinfo : EIATTR_KPARAM_INFO
	.align		4
.L_27:
        /*00a8*/ 	.byte	0x04, 0x17
        /*00aa*/ 	.short	(.L_29 - .L_28)
.L_28:
        /*00ac*/ 	.word	0x00000000
        /*00b0*/ 	.short	0x0003
        /*00b2*/ 	.short	0x0018
        /*00b4*/ 	.byte	0x00, 0xf0, 0x11, 0x00


	//----- nvinfo : EIATTR_KPARAM_INFO
	.align		4
.L_29:
        /*00b8*/ 	.byte	0x04, 0x17
        /*00ba*/ 	.short	(.L_31 - .L_30)
.L_30:
        /*00bc*/ 	.word	0x00000000
        /*00c0*/ 	.short	0x0002
        /*00c2*/ 	.short	0x0010
        /*00c4*/ 	.byte	0x00, 0xf4, 0x21, 0x00


	//----- nvinfo : EIATTR_KPARAM_INFO
	.align		4
.L_31:
        /*00c8*/ 	.byte	0x04, 0x17
        /*00ca*/ 	.short	(.L_33 - .L_32)
.L_32:
        /*00cc*/ 	.word	0x00000000
        /*00d0*/ 	.short	0x0001
        /*00d2*/ 	.short	0x0008
        /*00d4*/ 	.byte	0x00, 0xf4, 0x21, 0x00


	//----- nvinfo : EIATTR_KPARAM_INFO
	.align		4
.L_33:
        /*00d8*/ 	.byte	0x04, 0x17
        /*00da*/ 	.short	(.L_35 - .L_34)
.L_34:
        /*00dc*/ 	.word	0x00000000
        /*00e0*/ 	.short	0x0000
        /*00e2*/ 	.short	0x0000
        /*00e4*/ 	.byte	0x00, 0xf4, 0x21, 0x00


	//----- nvinfo : EIATTR_EXPLICIT_CLUSTER
	.align		4
.L_35:
        /*00e8*/ 	.byte	0x01, 0x3e
	.zero		2


	//----- nvinfo : EIATTR_CTA_PER_CLUSTER
	.align		4
        /*00ec*/ 	.byte	0x04, 0x3d
        /*00ee*/ 	.short	(.L_37 - .L_36)
.L_36:
        /*00f0*/ 	.word	0x00000002
        /*00f4*/ 	.word	0x00000001
        /*00f8*/ 	.word	0x00000001


	//----- nvinfo : EIATTR_SPARSE_MMA_MASK
	.align		4
.L_37:
        /*00fc*/ 	.byte	0x03, 0x50
        /*00fe*/ 	.short	0x0000


	//----- nvinfo : EIATTR_MAXREG_COUNT
	.align		4
        /*0100*/ 	.byte	0x03, 0x1b
        /*0102*/ 	.short	0x00ff


	//----- nvinfo : EIATTR_NUM_BARRIERS
	.align		4
        /*0104*/ 	.byte	0x02, 0x4c
        /*0106*/ 	.byte	0x01
	.zero		1


	//----- nvinfo : EIATTR_ANNOTATIONS
	.align		4
        /*0108*/ 	.byte	0x04, 0x55
        /*010a*/ 	.short	(.L_39 - .L_38)


	//   ....[0]....
.L_38:
        /*010c*/ 	.word	0x00000001
        /*0110*/ 	.byte	0xf0, 0x0c, 0x00, 0x00, 0x01, 0x00, 0x00, 0x00, 0x20, 0x0d, 0x00, 0x00, 0x01, 0x00, 0x00, 0x00
        /* <DEDUP_REMOVED lines=1044> */
        /*4260*/ 	.byte	0xb0, 0x75, 0x02, 0x00


	//----- nvinfo : EIATTR_MERCURY_ISA_VERSION
	.align		4
.L_39:
        /*4264*/ 	.byte	0x03, 0x5f
        /*4266*/ 	.short	0x0101


	//----- nvinfo : EIATTR_EXIT_INSTR_OFFSETS
	.align		4
        /*4268*/ 	.byte	0x04, 0x1c
        /*426a*/ 	.short	(.L_41 - .L_40)


	//   ....[0]....
.L_40:
        /*426c*/ 	.word	0x00077120


	//   ....[1]....
        /*4270*/ 	.word	0x00077150


	//----- nvinfo : EIATTR_REQNTID
	.align		4
.L_41:
        /*4274*/ 	.byte	0x04, 0x10
        /*4276*/ 	.short	(.L_43 - .L_42)
.L_42:
        /*4278*/ 	.word	0x00000080
        /*427c*/ 	.word	0x00000001
        /*4280*/ 	.word	0x00000001


	//----- nvinfo : EIATTR_CBANK_PARAM_SIZE
	.align		4
.L_43:
        /*4284*/ 	.byte	0x03, 0x19
        /*4286*/ 	.short	0x0050


	//----- nvinfo : EIATTR_PARAM_CBANK
	.align		4
        /*4288*/ 	.byte	0x04, 0x0a
        /*428a*/ 	.short	(.L_45 - .L_44)
	.align		4
.L_44:
        /*428c*/ 	.word	index@(.nv.constant0.matmul_kernel)
        /*4290*/ 	.short	0x0210
        /*4292*/ 	.short	0x0050


	//----- nvinfo : EIATTR_SW_WAR
	.align		4
.L_45:
        /*4294*/ 	.byte	0x04, 0x36
        /*4296*/ 	.short	(.L_47 - .L_46)
.L_46:
        /*4298*/ 	.word	0x00000008
.L_47:


//--------------------- .nv.callgraph             --------------------------
	.section	.nv.callgraph,"",@"SHT_CUDA_CALLGRAPH"
	.align	4
	.sectionentsize	8
	.align		4
        /*0000*/ 	.word	0x00000000
	.align		4
        /*0004*/ 	.word	0xffffffff
	.align		4
        /*0008*/ 	.word	0x00000000
	.align		4
        /*000c*/ 	.word	0xfffffffe
	.align		4
        /*0010*/ 	.word	0x00000000
	.align		4
        /*0014*/ 	.word	0xfffffffd
	.align		4
        /*0018*/ 	.word	0x00000000
	.align		4
        /*001c*/ 	.word	0xfffffffc


//--------------------- .text.matmul_kernel       --------------------------
	.section	.text.matmul_kernel,"ax",@progbits
	.align	128
        .global         matmul_kernel
        .type           matmul_kernel,@function
        .size           matmul_kernel,(.L_x_3 - matmul_kernel)
        .other          matmul_kernel,@"STO_CUDA_ENTRY STV_DEFAULT"
matmul_kernel:
.text.matmul_kernel:
[----:B------:R-:W0:Y:S08]  /*0000*/  LDC R1, c[0x0][0x28] ;  /* 0x00000a00ff017b82 */ /* 0x000e300000000800 */
[----:B------:R-:W1:Y:S01]  /*0010*/  LDC.64 R248, c[0x0][0x228] ;  /* 0x00008a00fff87b82 */ /* 0x000e620000000a00 */
[----:B0-----:R-:W-:Y:S01]  /*0020*/  VIADD R1, R1, 0xffffd660 ;  /* 0xffffd66001017836 */ /* 0x001fe20000000000 */
[----:B------:R-:W0:Y:S01]  /*0030*/  S2R R251, SR_TID.X ;  /* 0x0000000000fb7919 */ /* 0x000e220000002100 */
[----:B------:R-:W-:Y:S01]  /*0040*/  ULDC.64 UR4, c[0x0][0x208] ;  /* 0x0000820000047ab9 */ /* 0x000fe20000000a00 */
[----:B------:R-:W-:-:S02]  /*0050*/  CS2R R240, SRZ ;  /* 0x0000000000f07805 */ /* 0x000fc4000001ff00 */
[----:B------:R-:W-:Y:S02]  /*0060*/  CS2R R242, SRZ ;  /* 0x0000000000f27805 */ /* 0x000fe4000001ff00 */
[----:B------:R-:W-:Y:S02]  /*0070*/  CS2R R232, SRZ ;  /* 0x0000000000e87805 */ /* 0x000fe4000001ff00 */
[----:B------:R-:W-:Y:S01]  /*0080*/  CS2R R234, SRZ ;  /* 0x0000000000ea7805 */ /* 0x000fe2000001ff00 */
[----:B------:R-:W2:Y:S01]  /*0090*/  LDC R5, c[0x0][0x150] ;  /* 0x00005400ff057b82 */ /* 0x000ea20000000800 */
[----:B------:R-:W-:Y:S02]  /*00a0*/  CS2R R224, SRZ ;  /* 0x0000000000e07805 */ /* 0x000fe4000001ff00 */
[----:B------:R-:W-:Y:S02]  /*00b0*/  CS2R R226, SRZ ;  /* 0x0000000000e27805 */ /* 0x000fe4000001ff00 */
[----:B------:R-:W-:-:S02]  /*00c0*/  CS2R R216, SRZ ;  /* 0x0000000000d87805 */ /* 0x000fc4000001ff00 */
[----:B------:R-:W-:Y:S02]  /*00d0*/  CS2R R218, SRZ ;  /* 0x0000000000da7805 */ /* 0x000fe4000001ff00 */
[----:B------:R-:W-:Y:S02]  /*00e0*/  CS2R R208, SRZ ;  /* 0x0000000000d07805 */ /* 0x000fe4000001ff00 */
[----:B------:R-:W-:Y:S02]  /*00f0*/  CS2R R210, SRZ ;  /* 0x0000000000d27805 */ /* 0x000fe4000001ff00 */
        /* <DEDUP_REMOVED lines=8> */
[----:B------:R-:W-:Y:S01]  /*0180*/  CS2R R168, SRZ ;  /* 0x0000000000a87805 */ /* 0x000fe2000001ff00 */
[----:B-1----:R-:W-:Y:S01]  /*0190*/  VIADD R0, R249, 0x1ff ;  /* 0x000001fff9007836 */ /* 0x002fe20000000000 */
[----:B------:R-:W-:-:S02]  /*01a0*/  CS2R R170, SRZ ;  /* 0x0000000000aa7805 */ /* 0x000fc4000001ff00 */
[----:B------:R-:W-:Y:S02]  /*01b0*/  CS2R R160, SRZ ;  /* 0x0000000000a07805 */ /* 0x000fe4000001ff00 */
[----:B------:R-:W-:Y:S02]  /*01c0*/  CS2R R162, SRZ ;  /* 0x0000000000a27805 */ /* 0x000fe4000001ff00 */
[----:B------:R-:W-:Y:S02]  /*01d0*/  CS2R R152, SRZ ;  /* 0x0000000000987805 */ /* 0x000fe4000001ff00 */
[----:B------:R-:W-:Y:S02]  /*01e0*/  SHF.R.S32.HI R3, RZ, 0x1f, R0 ;  /* 0x0000001fff037819 */ /* 0x000fe40000011400 */
[----:B------:R-:W-:Y:S02]  /*01f0*/  CS2R R154, SRZ ;  /* 0x00000000009a7805 */ /* 0x000fe4000001ff00 */
[----:B------:R-:W-:-:S02]  /*0200*/  CS2R R144, SRZ ;  /* 0x0000000000907805 */ /* 0x000fc4000001ff00 */
[----:B------:R-:W-:Y:S02]  /*0210*/  CS2R R146, SRZ ;  /* 0x0000000000927805 */ /* 0x000fe4000001ff00 */
[----:B------:R-:W-:Y:S02]  /*0220*/  LEA.HI R3, R3, R0, RZ, 0x9 ;  /* 0x0000000003037211 */ /* 0x000fe400078f48ff */
[----:B------:R-:W-:Y:S02]  /*0230*/  CS2R R136, SRZ ;  /* 0x0000000000887805 */ /* 0x000fe4000001ff00 */
[----:B------:R-:W-:Y:S02]  /*0240*/  CS2R R138, SRZ ;  /* 0x00000000008a7805 */ /* 0x000fe4000001ff00 */
[----:B------:R-:W-:Y:S02]  /*0250*/  CS2R R128, SRZ ;  /* 0x0000000000807805 */ /* 0x000fe4000001ff00 */
[----:B------:R-:W-:-:S02]  /*0260*/  SHF.R.S32.HI R3, RZ, 0x9, R3 ;  /* 0x00000009ff037819 */ /* 0x000fc40000011403 */
[----:B------:R-:W-:Y:S02]  /*0270*/  CS2R R130, SRZ ;  /* 0x0000000000827805 */ /* 0x000fe4000001ff00 */
[----:B------:R-:W-:Y:S02]  /*0280*/  CS2R R120, SRZ ;  /* 0x0000000000787805 */ /* 0x000fe4000001ff00 */
[----:B------:R-:W-:Y:S02]  /*0290*/  CS2R R122, SRZ ;  /* 0x00000000007a7805 */ /* 0x000fe4000001ff00 */
[----:B------:R-:W-:Y:S01]  /*02a0*/  CS2R R112, SRZ ;  /* 0x0000000000707805 */ /* 0x000fe2000001ff00 */
[----:B------:R-:W-:Y:S01]  /*02b0*/  IMAD.SHL.U32 R4, R3, 0x8, RZ ;  /* 0x0000000803047824 */ /* 0x000fe200078e00ff */
[----:B------:R-:W-:Y:S01]  /*02c0*/  CS2R R114, SRZ ;  /* 0x0000000000727805 */ /* 0x000fe2000001ff00 */
[----:B------:R-:W1:Y:S01]  /*02d0*/  S2R R3, SR_CTAID.X ;  /* 0x0000000000037919 */ /* 0x000e620000002500 */
[----:B------:R-:W-:-:S02]  /*02e0*/  CS2R R104, SRZ ;  /* 0x0000000000687805 */ /* 0x000fc4000001ff00 */
[----:B------:R-:W-:Y:S02]  /*02f0*/  CS2R R106, SRZ ;  /* 0x00000000006a7805 */ /* 0x000fe4000001ff00 */
[----:B------:R-:W-:Y:S02]  /*0300*/  IABS R7, R4 ;  /* 0x0000000400077213 */ /* 0x000fe40000000000 */
[----:B------:R-:W-:Y:S02]  /*0310*/  CS2R R96, SRZ ;  /* 0x0000000000607805 */ /* 0x000fe4000001ff00 */
[----:B------:R-:W-:Y:S02]  /*0320*/  CS2R R98, SRZ ;  /* 0x0000000000627805 */ /* 0x000fe4000001ff00 */
[----:B------:R-:W-:Y:S01]  /*0330*/  CS2R R88, SRZ ;  /* 0x0000000000587805 */ /* 0x000fe2000001ff00 */
[----:B------:R-:W3:Y:S01]  /*0340*/  I2F.RP R0, R7 ;  /* 0x0000000700007306 */ /* 0x000ee20000209400 */
        /* <DEDUP_REMOVED lines=13> */
[----:B------:R-:W-:Y:S01]  /*0420*/  CS2R R32, SRZ ;  /* 0x0000000000207805 */ /* 0x000fe2000001ff00 */
[----:B---3--:R-:W3:Y:S01]  /*0430*/  MUFU.RCP R0, R0 ;  /* 0x0000000000007308 */ /* 0x008ee20000001000 */
        /* <DEDUP_REMOVED lines=9> */
[----:B-1----:R-:W-:Y:S02]  /*04d0*/  I2FP.F32.U32 R6, R3 ;  /* 0x0000000300067245 */ /* 0x002fe40000201000 */
[----:B------:R-:W-:-:S02]  /*04e0*/  CS2R R28, SRZ ;  /* 0x00000000001c7805 */ /* 0x000fc4000001ff00 */
[----:B------:R-:W-:Y:S02]  /*04f0*/  CS2R R30, SRZ ;  /* 0x00000000001e7805 */ /* 0x000fe4000001ff00 */
[----:B------:R-:W-:Y:S02]  /*0500*/  CS2R R36, SRZ ;  /* 0x0000000000247805 */ /* 0x000fe4000001ff00 */
[----:B------:R-:W-:Y:S01]  /*0510*/  CS2R R38, SRZ ;  /* 0x0000000000267805 */ /* 0x000fe2000001ff00 */
[----:B--2---:R-:W-:Y:S01]  /*0520*/  FMUL R5, R5, R6 ;  /* 0x0000000605057220 */ /* 0x004fe20000400000 */
[----:B------:R-:W-:Y:S01]  /*0530*/  CS2R R44, SRZ ;  /* 0x00000000002c7805 */ /* 0x000fe2000001ff00 */
[----:B---3--:R-:W-:Y:S01]  /*0540*/  VIADD R2, R0, 0xffffffe ;  /* 0x0ffffffe00027836 */ /* 0x008fe20000000000 */
[----:B------:R-:W-:Y:S02]  /*0550*/  CS2R R46, SRZ ;  /* 0x00000000002e7805 */ /* 0x000fe4000001ff00 */
[----:B------:R-:W-:-:S02]  /*0560*/  CS2R R52, SRZ ;  /* 0x0000000000347805 */ /* 0x000fc4000001ff00 */
[----:B------:R-:W-:Y:S01]  /*0570*/  CS2R R54, SRZ ;  /* 0x0000000000367805 */ /* 0x000fe2000001ff00 */
[----:B------:R1:W2:Y:S01]  /*0580*/  F2I.FTZ.U32.TRUNC.NTZ R3, R2 ;  /* 0x0000000200037305 */ /* 0x0002a2000021f000 */
[----:B------:R-:W-:Y:S02]  /*0590*/  CS2R R60, SRZ ;  /* 0x00000000003c7805 */ /* 0x000fe4000001ff00 */
[----:B------:R-:W-:Y:S02]  /*05a0*/  CS2R R62, SRZ ;  /* 0x00000000003e7805 */ /* 0x000fe4000001ff00 */
[----:B------:R-:W-:Y:S02]  /*05b0*/  CS2R R68, SRZ ;  /* 0x0000000000447805 */ /* 0x000fe4000001ff00 */
[----:B------:R-:W-:Y:S02]  /*05c0*/  CS2R R70, SRZ ;  /* 0x0000000000467805 */ /* 0x000fe4000001ff00 */
[----:B------:R-:W-:-:S02]  /*05d0*/  CS2R R76, SRZ ;  /* 0x00000000004c7805 */ /* 0x000fc4000001ff00 */
[----:B------:R-:W-:Y:S02]  /*05e0*/  CS2R R78, SRZ ;  /* 0x00000000004e7805 */ /* 0x000fe4000001ff00 */
[----:B------:R-:W-:Y:S01]  /*05f0*/  CS2R R84, SRZ ;  /* 0x0000000000547805 */ /* 0x000fe2000001ff00 */
[----:B------:R-:W3:Y:S01]  /*0600*/  F2I.U32.TRUNC.NTZ R5, R5 ;  /* 0x0000000500057305 */ /* 0x000ee2000020f000 */
[----:B-1----:R-:W-:Y:S01]  /*0610*/  IMAD.MOV.U32 R2, RZ, RZ, RZ ;  /* 0x000000ffff027224 */ /* 0x002fe200078e00ff */
[----:B------:R-:W-:Y:S02]  /*0620*/  CS2R R86, SRZ ;  /* 0x0000000000567805 */ /* 0x000fe4000001ff00 */
[----:B------:R-:W-:Y:S02]  /*0630*/  CS2R R92, SRZ ;  /* 0x00000000005c7805 */ /* 0x000fe4000001ff00 */
[----:B------:R-:W-:Y:S02]  /*0640*/  CS2R R94, SRZ ;  /* 0x00000000005e7805 */ /* 0x000fe4000001ff00 */
[----:B------:R-:W-:-:S02]  /*0650*/  CS2R R100, SRZ ;  /* 0x0000000000647805 */ /* 0x000fc4000001ff00 */
[----:B------:R-:W-:Y:S01]  /*0660*/  CS2R R102, SRZ ;  /* 0x0000000000667805 */ /* 0x000fe2000001ff00 */
[----:B--2---:R-:W-:Y:S01]  /*0670*/  IMAD.MOV R6, RZ, RZ, -R3 ;  /* 0x000000ffff067224 */ /* 0x004fe200078e0a03 */
[----:B------:R-:W-:Y:S02]  /*0680*/  CS2R R108, SRZ ;  /* 0x00000000006c7805 */ /* 0x000fe4000001ff00 */
[----:B------:R-:W-:Y:S02]  /*0690*/  CS2R R110, SRZ ;  /* 0x00000000006e7805 */ /* 0x000fe4000001ff00 */
[----:B------:R-:W-:Y:S01]  /*06a0*/  CS2R R116, SRZ ;  /* 0x0000000000747805 */ /* 0x000fe2000001ff00 */
[----:B------:R-:W-:Y:S01]  /*06b0*/  IMAD R9, R6, R7, RZ ;  /* 0x0000000706097224 */ /* 0x000fe200078e02ff */
[----:B------:R-:W-:Y:S02]  /*06c0*/  IABS R6, R4 ;  /* 0x0000000400067213 */ /* 0x000fe40000000000 */
[----:B------:R-:W-:-:S02]  /*06d0*/  CS2R R118, SRZ ;  /* 0x0000000000767805 */ /* 0x000fc4000001ff00 */
[----:B------:R-:W-:Y:S01]  /*06e0*/  CS2R R124, SRZ ;  /* 0x00000000007c7805 */ /* 0x000fe2000001ff00 */
[----:B------:R-:W-:Y:S01]  /*06f0*/  IMAD.HI.U32 R3, R3, R9, R2 ;  /* 0x0000000903037227 */ /* 0x000fe200078e0002 */
[----:B---3--:R-:W-:Y:S02]  /*0700*/  IABS R0, R5 ;  /* 0x0000000500007213 */ /* 0x008fe40000000000 */
[----:B------:R-:W-:Y:S02]  /*0710*/  CS2R R126, SRZ ;  /* 0x00000000007e7805 */ /* 0x000fe4000001ff00 */
[----:B------:R-:W-:Y:S01]  /*0720*/  CS2R R132, SRZ ;  /* 0x0000000000847805 */ /* 0x000fe2000001ff00 */
[----:B------:R-:W-:Y:S01]  /*0730*/  IMAD.MOV R2, RZ, RZ, -R6 ;  /* 0x000000ffff027224 */ /* 0x000fe200078e0a06 */
[----:B------:R-:W-:Y:S01]  /*0740*/  CS2R R134, SRZ ;  /* 0x0000000000867805 */ /* 0x000fe2000001ff00 */
[----:B------:R-:W-:Y:S01]  /*0750*/  IMAD.HI.U32 R3, R3, R0, RZ ;  /* 0x0000000003037227 */ /* 0x000fe200078e00ff */
[----:B------:R-:W-:-:S02]  /*0760*/  CS2R R140, SRZ ;  /* 0x00000000008c7805 */ /* 0x000fc4000001ff00 */
[----:B------:R-:W-:Y:S02]  /*0770*/  CS2R R142, SRZ ;  /* 0x00000000008e7805 */ /* 0x000fe4000001ff00 */
[----:B------:R-:W-:Y:S01]  /*0780*/  CS2R R148, SRZ ;  /* 0x0000000000947805 */ /* 0x000fe2000001ff00 */
[----:B------:R-:W-:Y:S01]  /*0790*/  IMAD R0, R3, R2, R0 ;  /* 0x0000000203007224 */ /* 0x000fe200078e0200 */
[----:B------:R-:W-:Y:S02]  /*07a0*/  CS2R R150, SRZ ;  /* 0x0000000000967805 */ /* 0x000fe4000001ff00 */
[----:B------:R-:W-:Y:S02]  /*07b0*/  CS2R R156, SRZ ;  /* 0x00000000009c7805 */ /* 0x000fe4000001ff00 */
[----:B------:R-:W-:Y:S02]  /*07c0*/  CS2R R158, SRZ ;  /* 0x00000000009e7805 */ /* 0x000fe4000001ff00 */
[----:B------:R-:W-:-:S02]  /*07d0*/  CS2R R164, SRZ ;  /* 0x0000000000a47805 */ /* 0x000fc4000001ff00 */
[----:B------:R-:W-:Y:S02]  /*07e0*/  ISETP.GT.U32.AND P1, PT, R7, R0, PT ;  /* 0x000000000700720c */ /* 0x000fe40003f24070 */
        /* <DEDUP_REMOVED lines=12> */
[----:B------:R-:W-:Y:S01]  /*08b0*/  @!P1 IMAD.IADD R0, R0, 0x1, -R7 ;  /* 0x0000000100009824 */ /* 0x000fe200078e0a07 */
[----:B------:R-:W-:Y:S01]  /*08c0*/  CS2R R214, SRZ ;  /* 0x0000000000d67805 */ /* 0x000fe2000001ff00 */
[----:B------:R-:W-:Y:S01]  /*08d0*/  @!P1 VIADD R3, R3, 0x1 ;  /* 0x0000000103039836 */ /* 0x000fe20000000000 */
[----:B------:R-:W-:Y:S02]  /*08e0*/  ISETP.NE.AND P1, PT, R4, RZ, PT ;  /* 0x000000ff0400720c */ /* 0x000fe40003f25270 */
[----:B------:R-:W-:Y:S02]  /*08f0*/  CS2R R220, SRZ ;  /* 0x0000000000dc7805 */ /* 0x000fe4000001ff00 */
[----:B------:R-:W-:Y:S02]  /*0900*/  ISETP.GE.U32.AND P0, PT, R0, R7, PT ;  /* 0x000000070000720c */ /* 0x000fe40003f06070 */
[----:B------:R-:W-:-:S02]  /*0910*/  CS2R R222, SRZ ;  /* 0x0000000000de7805 */ /* 0x000fc4000001ff00 */
[----:B------:R-:W-:Y:S02]  /*0920*/  LOP3.LUT R0, R5, R4, RZ, 0x3c, !PT ;  /* 0x0000000405007212 */ /* 0x000fe400078e3cff */
[----:B------:R-:W-:Y:S02]  /*0930*/  CS2R R228, SRZ ;  /* 0x0000000000e47805 */ /* 0x000fe4000001ff00 */
[----:B------:R-:W-:Y:S02]  /*0940*/  CS2R R230, SRZ ;  /* 0x0000000000e67805 */ /* 0x000fe4000001ff00 */
[----:B------:R-:W-:Y:S02]  /*0950*/  CS2R R236, SRZ ;  /* 0x0000000000ec7805 */ /* 0x000fe4000001ff00 */
[----:B------:R-:W-:Y:S01]  /*0960*/  ISETP.GE.AND P2, PT, R0, RZ, PT ;  /* 0x000000ff0000720c */ /* 0x000fe20003f46270 */
[----:B------:R-:W-:Y:S01]  /*0970*/  VIADD R0, R248, 0xff ;  /* 0x000000fff8007836 */ /* 0x000fe20000000000 */
[----:B------:R-:W-:-:S02]  /*0980*/  CS2R R238, SRZ ;  /* 0x0000000000ee7805 */ /* 0x000fc4000001ff00 */
[----:B------:R-:W-:Y:S02]  /*0990*/  CS2R R244, SRZ ;  /* 0x0000000000f47805 */ /* 0x000fe4000001ff00 */
[----:B------:R-:W-:Y:S01]  /*09a0*/  CS2R R246, SRZ ;  /* 0x0000000000f67805 */ /* 0x000fe2000001ff00 */
[----:B------:R-:W-:-:S04]  /*09b0*/  @P0 VIADD R3, R3, 0x1 ;  /* 0x0000000103030836 */ /* 0x000fc80000000000 */
[----:B------:R-:W-:Y:S01]  /*09c0*/  IMAD.MOV.U32 R2, RZ, RZ, R3 ;  /* 0x000000ffff027224 */ /* 0x000fe200078e0003 */
[----:B------:R-:W-:-:S03]  /*09d0*/  SHF.R.S32.HI R3, RZ, 0x1f, R0 ;  /* 0x0000001fff037819 */ /* 0x000fc60000011400 */
[----:B------:R-:W-:Y:S01]  /*09e0*/  @!P2 IMAD.MOV R2, RZ, RZ, -R2 ;  /* 0x000000ffff02a224 */ /* 0x000fe200078e0a02 */
[----:B------:R-:W-:Y:S02]  /*09f0*/  @!P1 LOP3.LUT R2, RZ, R4, RZ, 0x33, !PT ;  /* 0x00000004ff029212 */ /* 0x000fe400078e33ff */
[----:B------:R-:W-:-:S03]  /*0a00*/  LEA.HI R3, R3, R0, RZ, 0x8 ;  /* 0x0000000003037211 */ /* 0x000fc600078f40ff */
[----:B------:R-:W-:Y:S02]  /*0a10*/  IMAD.SHL.U32 R6, R2, 0x8, RZ ;  /* 0x0000000802067824 */ /* 0x000fe400078e00ff */
[----:B------:R-:W-:-:S03]  /*0a20*/  IMAD.MOV R2, RZ, RZ, -R2 ;  /* 0x000000ffff027224 */ /* 0x000fc600078e0a02 */
[----:B------:R-:W-:Y:S01]  /*0a30*/  LEA.HI.SX32 R3, R3, -R6, 0x18 ;  /* 0x8000000603037211 */ /* 0x000fe200078fc2ff */
[----:B------:R-:W-:-:S03]  /*0a40*/  IMAD R8, R4, R2, R5 ;  /* 0x0000000204087224 */ /* 0x000fc600078e0205 */
[----:B------:R-:W-:Y:S02]  /*0a50*/  VIMNMX R9, R3, 0x8, PT ;  /* 0x0000000803097848 */ /* 0x000fe40003fe0100 */
[----:B------:R-:W-:Y:S02]  /*0a60*/  IABS R4, R8 ;  /* 0x0000000800047213 */ /* 0x000fe40000000000 */
[----:B------:R-:W-:-:S04]  /*0a70*/  IABS R7, R9 ;  /* 0x0000000900077213 */ /* 0x000fc80000000000 */
[----:B------:R-:W1:Y:S08]  /*0a80*/  I2F.RP R0, R7 ;  /* 0x0000000700007306 */ /* 0x000e700000209400 */
[----:B-1----:R-:W1:Y:S02]  /*0a90*/  MUFU.RCP R0, R0 ;  /* 0x0000000000007308 */ /* 0x002e640000001000 */
[----:B-1----:R-:W-:-:S06]  /*0aa0*/  VIADD R3, R0, 0xffffffe ;  /* 0x0ffffffe00037836 */ /* 0x002fcc0000000000 */
[----:B------:R-:W1:Y:S02]  /*0ab0*/  F2I.FTZ.U32.TRUNC.NTZ R3, R3 ;  /* 0x0000000300037305 */ /* 0x000e64000021f000 */
[----:B-1----:R-:W-:-:S04]  /*0ac0*/  IMAD.MOV R10, RZ, RZ, -R3 ;  /* 0x000000ffff0a7224 */ /* 0x002fc800078e0a03 */
[----:B------:R-:W-:Y:S01]  /*0ad0*/  IMAD.MOV.U32 R2, RZ, RZ, R10 ;  /* 0x000000ffff027224 */ /* 0x000fe200078e000a */
[----:B------:R-:W-:-:S03]  /*0ae0*/  IABS R10, R9 ;  /* 0x00000009000a7213 */ /* 0x000fc60000000000 */
[----:B------:R-:W-:Y:S02]  /*0af0*/  IMAD R5, R2, R7, RZ ;  /* 0x0000000702057224 */ /* 0x000fe400078e02ff */
[----:B------:R-:W-:Y:S02]  /*0b00*/  IMAD.MOV.U32 R2, RZ, RZ, RZ ;  /* 0x000000ffff027224 */ /* 0x000fe400078e00ff */
[----:B------:R-:W-:Y:S01]  /*0b10*/  IMAD.MOV R0, RZ, RZ, -R10 ;  /* 0x000000ffff007224 */ /* 0x000fe200078e0a0a */
[----:B------:R-:W-:Y:S01]  /*0b20*/  CS2R R10, SRZ ;  /* 0x00000000000a7805 */ /* 0x000fe2000001ff00 */
[----:B------:R-:W-:-:S06]  /*0b30*/  IMAD.HI.U32 R2, R3, R5, R2 ;  /* 0x0000000503027227 */ /* 0x000fcc00078e0002 */
[----:B------:R-:W-:-:S04]  /*0b40*/  IMAD.HI.U32 R3, R2, R4, RZ ;  /* 0x0000000402037227 */ /* 0x000fc800078e00ff */
[----:B------:R-:W-:Y:S01]  /*0b50*/  IMAD R0, R3, R0, R4 ;  /* 0x0000000003007224 */ /* 0x000fe200078e0204 */
[----:B------:R-:W-:-:S04]  /*0b60*/  MOV R4, 0x400 ;  /* 0x0000040000047802 */ /* 0x000fc80000000f00 */
[----:B------:R-:W-:-:S13]  /*0b70*/  ISETP.GT.U32.AND P1, PT, R7, R0, PT ;  /* 0x000000000700720c */ /* 0x000fda0003f24070 */
[----:B------:R-:W-:Y:S02]  /*0b80*/  @!P1 IMAD.IADD R0, R0, 0x1, -R7 ;  /* 0x0000000100009824 */ /* 0x000fe400078e0a07 */
[----:B------:R-:W-:Y:S01]  /*0b90*/  @!P1 VIADD R3, R3, 0x1 ;  /* 0x0000000103039836 */ /* 0x000fe20000000000 */
[----:B------:R-:W-:Y:S02]  /*0ba0*/  ISETP.NE.AND P1, PT, R9, RZ, PT ;  /* 0x000000ff0900720c */ /* 0x000fe40003f25270 */
[----:B------:R-:W-:Y:S02]  /*0bb0*/  ISETP.GE.U32.AND P0, PT, R0, R7, PT ;  /* 0x000000070000720c */ /* 0x000fe40003f06070 */
[----:B------:R-:W1:Y:S01]  /*0bc0*/  S2R R7, SR_CgaCtaId ;  /* 0x0000000000077919 */ /* 0x000e620000008800 */
[----:B------:R-:W-:-:S04]  /*0bd0*/  LOP3.LUT R0, R8, R9, RZ, 0x3c, !PT ;  /* 0x0000000908007212 */ /* 0x000fc800078e3cff */
[----:B------:R-:W-:-:S06]  /*0be0*/  ISETP.GE.AND P2, PT, R0, RZ, PT ;  /* 0x000000ff0000720c */ /* 0x000fcc0003f46270 */
[----:B------:R-:W-:-:S07]  /*0bf0*/  @P0 VIADD R3, R3, 0x1 ;  /* 0x0000000103030836 */ /* 0x000fce0000000000 */
[----:B------:R-:W-:Y:S01]  /*0c00*/  @!P2 IMAD.MOV R3, RZ, RZ, -R3 ;  /* 0x000000ffff03a224 */ /* 0x000fe200078e0a03 */
[----:B------:R-:W-:-:S05]  /*0c10*/  @!P1 LOP3.LUT R3, RZ, R9, RZ, 0x33, !PT ;  /* 0x00000009ff039212 */ /* 0x000fca00078e33ff */
[----:B------:R-:W-:Y:S02]  /*0c20*/  IMAD.MOV R0, RZ, RZ, -R3 ;  /* 0x000000ffff007224 */ /* 0x000fe400078e0a03 */
[----:B------:R-:W-:Y:S02]  /*0c30*/  IMAD.SHL.U32 R3, R3, 0x200, RZ ;  /* 0x0000020003037824 */ /* 0x000fe400078e00ff */
[----:B------:R-:W-:Y:S01]  /*0c40*/  IMAD R0, R9, R0, R8 ;  /* 0x0000000009007224 */ /* 0x000fe200078e0208 */
[----:B------:R-:W-:Y:S01]  /*0c50*/  CS2R R8, SRZ ;  /* 0x0000000000087805 */ /* 0x000fe2000001ff00 */
[----:B------:R-:W-:Y:S02]  /*0c60*/  VIADD R252, R3, 0x3 ;  /* 0x0000000303fc7836 */ /* 0x000fe40000000000 */
[----:B-1----:R-:W-:Y:S02]  /*0c70*/  IMAD.SHL.U32 R2, R7, 0x80, RZ ;  /* 0x0000008007027824 */ /* 0x002fe400078e00ff */
[----:B------:R-:W-:-:S02]  /*0c80*/  VIADD R252, R3, 0x6 ;  /* 0x0000000603fc7836 */ /* 0x000fc40000000000 */
[C---:B------:R-:W-:Y:S01]  /*0c90*/  VIADD R252, R3.reuse, 0x9 ;  /* 0x0000000903fc7836 */ /* 0x040fe20000000000 */
[----:B------:R-:W-:Y:S01]  /*0ca0*/  LOP3.LUT R5, R2, 0x80, RZ, 0xc0, !PT ;  /* 0x0000008002057812 */ /* 0x000fe200078ec0ff */
[----:B------:R-:W-:Y:S01]  /*0cb0*/  VIADD R252, R3, 0xc ;  /* 0x0000000c03fc7836 */ /* 0x000fe20000000000 */
[----:B------:R-:W-:Y:S01]  /*0cc0*/  LEA R2, R7, R4, 0x18 ;  /* 0x0000000407027211 */ /* 0x000fe200078ec0ff */
[C---:B------:R-:W-:Y:S02]  /*0cd0*/  VIADD R252, R3.reuse, 0xf ;  /* 0x0000000f03fc7836 */ /* 0x040fe40000000000 */
[C---:B------:R-:W-:Y:S02]  /*0ce0*/  VIADD R252, R3.reuse, 0x12 ;  /* 0x0000001203fc7836 */ /* 0x040fe40000000000 */
[----:B------:R1:W-:Y:S01]  /*0cf0*/  STL [R1+0x1f80], R2 ;  /* 0x001f800201007387 */ /* 0x0003e20000100800 */
[C---:B------:R-:W-:Y:S02]  /*0d00*/  VIADD R252, R3.reuse, 0x15 ;  /* 0x0000001503fc7836 */ /* 0x040fe40000000000 */
[C---:B------:R-:W-:Y:S01]  /*0d10*/  VIADD R252, R3.reuse, 0x18 ;  /* 0x0000001803fc7836 */ /* 0x040fe20000000000 */
[----:B------:R2:W-:Y:S01]  /*0d20*/  STL [R1+0x3e0], RZ ;  /* 0x0003e0ff01007387 */ /* 0x0005e20000100800 */
[----:B------:R-:W-:-:S02]  /*0d30*/  VIADD R252, R3, 0x1b ;  /* 0x0000001b03fc7836 */ /* 0x000fc40000000000 */
[C---:B------:R-:W-:Y:S01]  /*0d40*/  VIADD R252, R3.reuse, 0x1e ;  /* 0x0000001e03fc7836 */ /* 0x040fe20000000000 */
[----:B------:R2:W-:Y:S01]  /*0d50*/  STL [R1+0x3e4], RZ ;  /* 0x0003e4ff01007387 */ /* 0x0005e20000100800 */
[C---:B------:R-:W-:Y:S01]  /*0d60*/  VIADD R252, R3.reuse, 0x21 ;  /* 0x0000002103fc7836 */ /* 0x040fe20000000000 */
[----:B-1----:R-:W1:Y:S01]  /*0d70*/  LDC R2, c[0x0][0x230] ;  /* 0x00008c00ff027b82 */ /* 0x002e620000000800 */
[C---:B------:R-:W-:Y:S01]  /*0d80*/  VIADD R252, R3.reuse, 0x24 ;  /* 0x0000002403fc7836 */ /* 0x040fe20000000000 */
[----:B------:R2:W-:Y:S01]  /*0d90*/  STL [R1+0x3e8], RZ ;  /* 0x0003e8ff01007387 */ /* 0x0005e20000100800 */
[C---:B------:R-:W-:Y:S02]  /*0da0*/  VIADD R252, R3.reuse, 0x27 ;  /* 0x0000002703fc7836 */ /* 0x040fe40000000000 */
[C---:B------:R-:W-:Y:S01]  /*0db0*/  VIADD R252, R3.reuse, 0x2a ;  /* 0x0000002a03fc7836 */ /* 0x040fe20000000000 */
[----:B------:R2:W-:Y:S01]  /*0dc0*/  STL [R1+0x3ec], RZ ;  /* 0x0003ecff01007387 */ /* 0x0005e20000100800 */
[----:B------:R-:W-:-:S02]  /*0dd0*/  VIADD R252, R3, 0x2d ;  /* 0x0000002d03fc7836 */ /* 0x000fc40000000000 */
[C---:B------:R-:W-:Y:S01]  /*0de0*/  VIADD R252, R3.reuse, 0x30 ;  /* 0x0000003003fc7836 */ /* 0x040fe20000000000 */
[----:B------:R2:W-:Y:S01]  /*0df0*/  STL [R1+0x3f0], RZ ;  /* 0x0003f0ff01007387 */ /* 0x0005e20000100800 */
[C---:B------:R-:W-:Y:S02]  /*0e00*/  VIADD R252, R3.reuse, 0x33 ;  /* 0x0000003303fc7836 */ /* 0x040fe40000000000 */
        /* <DEDUP_REMOVED lines=8> */
[----:B------:R-:W-:Y:S02]  /*0e90*/  VIADD R252, R3, 0x45 ;  /* 0x0000004503fc7836 */ /* 0x000fe40000000000 */
[----:B-1----:R-:W-:Y:S01]  /*0ea0*/  VIADD R250, R2, 0x7f ;  /* 0x0000007f02fa7836 */ /* 0x002fe20000000000 */
[----:B0-----:R-:W-:Y:S01]  /*0eb0*/  LOP3.LUT R2, R251, 0x7f, RZ, 0xc0, !PT ;  /* 0x0000007ffb027812 */ /* 0x001fe200078ec0ff */
[C---:B------:R-:W-:Y:S01]  /*0ec0*/  VIADD R251, R3.reuse, 0x1 ;  /* 0x0000000103fb7836 */ /* 0x040fe20000000000 */
[----:B------:R2:W-:Y:S01]  /*0ed0*/  STL [R1+0x600], RZ ;  /* 0x000600ff01007387 */ /* 0x0005e20000100800 */
[C---:B------:R-:W-:Y:S01]  /*0ee0*/  VIADD R251, R3.reuse, 0x4 ;  /* 0x0000000403fb7836 */ /* 0x040fe20000000000 */
[----:B------:R-:W-:Y:S01]  /*0ef0*/  ISETP.GE.AND P0, PT, R250, 0x80, PT ;  /* 0x00000080fa00780c */ /* 0x000fe20003f06270 */
        /* <DEDUP_REMOVED lines=9> */
[C---:B------:R-:W-:Y:S02]  /*0f90*/  VIADD R251, R3.reuse, 0xd ;  /* 0x0000000d03fb7836 */ /* 0x040fe40000000000 */
[----:B------:R-:W-:-:S02]  /*0fa0*/  VIADD R250, R3, 0xe ;  /* 0x0000000e03fa7836 */ /* 0x000fc40000000000 */
[C---:B------:R-:W-:Y:S02]  /*0fb0*/  VIADD R251, R3.reuse, 0x10 ;  /* 0x0000001003fb7836 */ /* 0x040fe40000000000 */
[C---:B------:R-:W-:Y:S02]  /*0fc0*/  VIADD R250, R3.reuse, 0x11 ;  /* 0x0000001103fa7836 */ /* 0x040fe40000000000 */
[C---:B------:R-:W-:Y:S02]  /*0fd0*/  VIADD R251, R3.reuse, 0x13 ;  /* 0x0000001303fb7836 */ /* 0x040fe40000000000 */
        /* <DEDUP_REMOVED lines=358> */
[----:B------:R-:W-:Y:S01]  /*2640*/  IMAD.IADD R0, R6, 0x1, R0 ;  /* 0x0000000106007824 */ /* 0x000fe200078e0200 */
[----:B------:R-:W-:Y:S01]  /*2650*/  CS2R R6, SRZ ;  /* 0x0000000000067805 */ /* 0x000fe2000001ff00 */
        /* <DEDUP_REMOVED lines=12> */
[----:B------:R-:W-:Y:S01]  /*2720*/  IMAD R0, R0, 0x100, R5 ;  /* 0x0000010000007824 */ /* 0x000fe200078e0205 */
[----:B------:R-:W-:Y:S01]  /*2730*/  CS2R R4, SRZ ;  /* 0x0000000000047805 */ /* 0x000fe2000001ff00 */
        /* <DEDUP_REMOVED lines=15> */
[----:B------:R-:W-:Y:S02]  /*2830*/  IMAD.IADD R2, R2, 0x1, R0 ;  /* 0x0000000102027824 */ /* 0x000fe400078e0200 */
[C---:B------:R-:W-:Y:S02]  /*2840*/  VIADD R252, R3.reuse, 0x18c ;  /* 0x0000018c03fc7836 */ /* 0x040fe40000000000 */
[C---:B------:R-:W-:Y:S01]  /*2850*/  VIADD R251, R3.reuse, 0x1b4 ;  /* 0x000001b403fb7836 */ /* 0x040fe20000000000 */
[----:B------:R2:W-:Y:S01]  /*2860*/  STL [R1+0x1f88], R2 ;  /* 0x001f880201007387 */ /* 0x0005e20000100800 */
        /* <DEDUP_REMOVED lines=87> */
[----:B------:R-:W-:Y:S01]  /*2de0*/  VIADD R0, R3, 0x1ff ;  /* 0x000001ff03007836 */ /* 0x000fe20000000000 */
[----:B--2---:R-:W-:Y:S06]  /*2df0*/  @!P0 BRA `(.L_x_0) ;  /* 0x000005ec005c8947 */ /* 0x004fec0003800000 */
[----:B------:R-:W-:Y:S01]  /*2e00*/  IABS R8, R248 ;  /* 0x000000f800087213 */ /* 0x000fe20000000000 */
[----:B------:R-:W-:Y:S01]  /*2e10*/  IMAD.MOV.U32 R247, RZ, RZ, R2 ;  /* 0x000000fffff77224 */ /* 0x000fe200078e0002 */
[----:B------:R-:W-:Y:S01]  /*2e20*/  IABS R2, R249 ;  /* 0x000000f900027213 */ /* 0x000fe20000000000 */
[C---:B------:R-:W-:Y:S01]  /*2e30*/  VIADD R246, R3.reuse, 0x1fb ;  /* 0x000001fb03f67836 */ /* 0x040fe20000000000 */
[----:B------:R-:W0:Y:S01]  /*2e40*/  I2F.RP R4, R8 ;  /* 0x0000000800047306 */ /* 0x000e220000209400 */
[----:B------:R-:W-:Y:S01]  /*2e50*/  ISETP.GE.AND P2, PT, R0, RZ, PT ;  /* 0x000000ff0000720c */ /* 0x000fe20003f46270 */
[C---:B------:R-:W-:Y:S01]  /*2e60*/  VIADD R244, R3.reuse, 0x1f9 ;  /* 0x000001f903f47836 */ /* 0x040fe20000000000 */
[----:B------:R-:W-:Y:S01]  /*2e70*/  IABS R9, R247 ;  /* 0x000000f700097213 */ /* 0x000fe20000000000 */
[----:B------:R-:W-:Y:S01]  /*2e80*/  VIADD R245, R3, 0x1f8 ;  /* 0x000001f803f57836 */ /* 0x000fe20000000000 */
[----:B------:R-:W-:Y:S01]  /*2e90*/  ISETP.GE.AND P4, PT, R247, RZ, PT ;  /* 0x000000fff700720c */ /* 0x000fe20003f86270 */
[----:B------:R-:W-:Y:S01]  /*2ea0*/  VIADD R247, R3, 0x1fa ;  /* 0x000001fa03f77836 */ /* 0x000fe20000000000 */
[----:B------:R-:W-:Y:S01]  /*2eb0*/  IABS R12, R244 ;  /* 0x000000f4000c7213 */ /* 0x000fe20000000000 */
[----:B------:R-:W1:Y:S01]  /*2ec0*/  I2F.RP R6, R2 ;  /* 0x0000000200067306 */ /* 0x000e620000209400 */
[----:B------:R-:W-:Y:S01]  /*2ed0*/  ISETP.GE.AND P1, PT, R251, RZ, PT ;  /* 0x000000fffb00720c */ /* 0x000fe20003f26270 */
[C---:B------:R-:W-:Y:S01]  /*2ee0*/  VIADD R239, R3.reuse, 0x1ee ;  /* 0x000001ee03ef7836 */ /* 0x040fe20000000000 */
[----:B------:R-:W-:Y:S01]  /*2ef0*/  ISETP.GE.AND P6, PT, R250, RZ, PT ;  /* 0x000000fffa00720c */ /* 0x000fe20003fc6270 */
[----:B------:R-:W-:-:S02]  /*2f00*/  VIADD R236, R3, 0x1b3 ;  /* 0x000001b303ec7836 */ /* 0x000fc40000000000 */
[C---:B------:R-:W-:Y:S02]  /*2f10*/  VIADD R237, R3.reuse, 0x1b2 ;  /* 0x000001b203ed7836 */ /* 0x040fe40000000000 */
[----:B0-----:R-:W0:Y:S01]  /*2f20*/  MUFU.RCP R4, R4 ;  /* 0x0000000400047308 */ /* 0x001e220000001000 */
[C---:B------:R-:W-:Y:S02]  /*2f30*/  VIADD R238, R3.reuse, 0x1b0 ;  /* 0x000001b003ee7836 */ /* 0x040fe40000000000 */
[C---:B------:R-:W-:Y:S02]  /*2f40*/  VIADD R231, R3.reuse, 0x19b ;  /* 0x0000019b03e77836 */ /* 0x040fe40000000000 */
[C---:B------:R-:W-:Y:S02]  /*2f50*/  VIADD R230, R3.reuse, 0x103 ;  /* 0x0000010303e67836 */ /* 0x040fe40000000000 */
[C---:B------:R-:W-:Y:S01]  /*2f60*/  VIADD R228, R3.reuse, 0xb0 ;  /* 0x000000b003e47836 */ /* 0x040fe20000000000 */
[----:B-1----:R-:W1:Y:S01]  /*2f70*/  MUFU.RCP R6, R6 ;  /* 0x0000000600067308 */ /* 0x002e620000001000 */
[----:B------:R-:W-:-:S02]  /*2f80*/  VIADD R222, R3, 0xb1 ;  /* 0x000000b103de7836 */ /* 0x000fc40000000000 */
[C---:B------:R-:W-:Y:S01]  /*2f90*/  VIADD R221, R3.reuse, 0x99 ;  /* 0x0000009903dd7836 */ /* 0x040fe20000000000 */
[----:B------:R-:W-:Y:S01]  /*2fa0*/  IABS R142, R228 ;  /* 0x000000e4008e7213 */ /* 0x000fe20000000000 */
[C---:B------:R-:W-:Y:S01]  /*2fb0*/  VIADD R215, R3.reuse, 0x82 ;  /* 0x0000008203d77836 */ /* 0x040fe20000000000 */
[----:B------:R-:W-:Y:S01]  /*2fc0*/  IABS R141, R222 ;  /* 0x000000de008d7213 */ /* 0x000fe20000000000 */
[C---:B------:R-:W-:Y:S01]  /*2fd0*/  VIADD R188, R3.reuse, 0x30 ;  /* 0x0000003003bc7836 */ /* 0x040fe20000000000 */
[----:B------:R-:W-:Y:S01]  /*2fe0*/  IABS R181, R221 ;  /* 0x000000dd00b57213 */ /* 0x000fe20000000000 */
[----:B0-----:R-:W-:Y:S02]  /*2ff0*/  VIADD R4, R4, 0xffffffe ;  /* 0x0ffffffe04047836 */ /* 0x001fe40000000000 */
[C---:B------:R-:W-:Y:S01]  /*3000*/  VIADD R196, R3.reuse, 0x2f ;  /* 0x0000002f03c47836 */ /* 0x040fe20000000000 */
[----:B------:R-:W-:Y:S01]  /*3010*/  IABS R98, R188 ;  /* 0x000000bc00627213 */ /* 0x000fe20000000000 */
[----:B------:R-:W0:Y:S01]  /*3020*/  F2I.FTZ.U32.TRUNC.NTZ R5, R4 ;  /* 0x0000000400057305 */ /* 0x000e22000021f000 */
[----:B------:R-:W-:-:S02]  /*3030*/  VIADD R204, R3, 0x2d ;  /* 0x0000002d03cc7836 */ /* 0x000fc40000000000 */
[----:B------:R-:W-:Y:S01]  /*3040*/  IABS R105, R196 ;  /* 0x000000c400697213 */ /* 0x000fe20000000000 */
[----:B-1----:R-:W-:Y:S02]  /*3050*/  VIADD R6, R6, 0xffffffe ;  /* 0x0ffffffe06067836 */ /* 0x002fe40000000000 */
[----:B------:R-:W-:Y:S01]  /*3060*/  IABS R117, R204 ;  /* 0x000000cc00757213 */ /* 0x000fe20000000000 */
[C---:B------:R-:W-:Y:S01]  /*3070*/  VIADD R108, R3.reuse, 0x24 ;  /* 0x00000024036c7836 */ /* 0x040fe20000000000 */
[----:B------:R1:W2:Y:S01]  /*3080*/  F2I.FTZ.U32.TRUNC.NTZ R7, R6 ;  /* 0x0000000600077305 */ /* 0x0002a2000021f000 */
[C---:B------:R-:W-:Y:S02]  /*3090*/  VIADD R143, R3.reuse, 0x23 ;  /* 0x00000023038f7836 */ /* 0x040fe40000000000 */
[C---:B------:R-:W-:Y:S01]  /*30a0*/  VIADD R192, R3.reuse, 0xd ;  /* 0x0000000d03c07836 */ /* 0x040fe20000000000 */
[----:B------:R-:W-:Y:S01]  /*30b0*/  IABS R173, R108 ;  /* 0x0000006c00ad7213 */ /* 0x000fe20000000000 */
[----:B------:R-:W-:Y:S01]  /*30c0*/  VIADD R161, R3, 0xc ;  /* 0x0000000c03a17836 */ /* 0x000fe20000000000 */
[----:B------:R-:W-:Y:S01]  /*30d0*/  IABS R180, R143 ;  /* 0x0000008f00b47213 */ /* 0x000fe20000000000 */
[----:B0-----:R-:W-:-:S04]  /*30e0*/  IMAD.MOV R4, RZ, RZ, -R5 ;  /* 0x000000ffff047224 */ /* 0x001fc800078e0a05 */
[----:B-1----:R-:W-:Y:S02]  /*30f0*/  IMAD R6, R4, R8, RZ ;  /* 0x0000000804067224 */ /* 0x002fe400078e02ff */
[----:B------:R-:W-:-:S04]  /*3100*/  IMAD.MOV.U32 R4, RZ, RZ, RZ ;  /* 0x000000ffff047224 */ /* 0x000fc800078e00ff */
[----:B------:R-:W-:-:S04]  /*3110*/  IMAD.HI.U32 R6, R5, R6, R4 ;  /* 0x0000000605067227 */ /* 0x000fc800078e0004 */
[----:B--2---:R-:W-:Y:S02]  /*3120*/  IMAD.MOV R4, RZ, RZ, -R7 ;  /* 0x000000ffff047224 */ /* 0x004fe400078e0a07 */
[----:B------:R-:W-:-:S04]  /*3130*/  IMAD.HI.U32 R6, R6, R9, RZ ;  /* 0x0000000906067227 */ /* 0x000fc800078e00ff */
[----:B------:R-:W-:Y:S02]  /*3140*/  IMAD.MOV R6, RZ, RZ, -R6 ;  /* 0x000000ffff067224 */ /* 0x000fe400078e0a06 */
[----:B------:R-:W-:Y:S02]  /*3150*/  IMAD R4, R4, R2, RZ ;  /* 0x0000000204047224 */ /* 0x000fe400078e02ff */
[C---:B------:R-:W-:Y:S01]  /*3160*/  IMAD R5, R8.reuse, R6, R9 ;  /* 0x0000000608057224 */ /* 0x040fe200078e0209 */
[----:B------:R-:W-:Y:S01]  /*3170*/  IABS R9, R0 ;  /* 0x0000000000097213 */ /* 0x000fe20000000000 */
[----:B------:R-:W-:Y:S01]  /*3180*/  IMAD.MOV.U32 R6, RZ, RZ, RZ ;  /* 0x000000ffff067224 */ /* 0x000fe200078e00ff */
[----:B------:R-:W-:Y:S01]  /*3190*/  IABS R0, R251 ;  /* 0x000000fb00007213 */ /* 0x000fe20000000000 */
[----:B------:R-:W-:Y:S01]  /*31a0*/  VIADD R251, R3, 0xf ;  /* 0x0000000f03fb7836 */ /* 0x000fe20000000000 */
[----:B------:R-:W-:Y:S01]  /*31b0*/  ISETP.GT.U32.AND P0, PT, R8, R5, PT ;  /* 0x000000050800720c */ /* 0x000fe20003f04070 */
[----:B------:R-:W-:Y:S01]  /*31c0*/  IMAD.HI.U32 R4, R7, R4, R6 ;  /* 0x0000000407047227 */ /* 0x000fe200078e0006 */
[----:B------:R-:W-:-:S02]  /*31d0*/  IABS R7, R250 ;  /* 0x000000fa00077213 */ /* 0x000fc40000000000 */
[----:B------:R-:W-:Y:S01]  /*31e0*/  IABS R184, R251 ;  /* 0x000000fb00b87213 */ /* 0x000fe20000000000 */
[----:B------:R-:W-:Y:S02]  /*31f0*/  IMAD.MOV.U32 R6, RZ, RZ, R9 ;  /* 0x000000ffff067224 */ /* 0x000fe400078e0009 */
[----:B------:R-:W-:-:S04]  /*3200*/  IMAD.HI.U32 R10, R4, R7, RZ ;  /* 0x00000007040a7227 */ /* 0x000fc800078e00ff */
[----:B------:R-:W-:-:S04]  /*3210*/  IMAD.HI.U32 R9, R4, R6, RZ ;  /* 0x0000000604097227 */ /* 0x000fc800078e00ff */
[----:B------:R-:W-:Y:S02]  /*3220*/  @!P0 IMAD.IADD R5, R5, 0x1, -R8 ;  /* 0x0000000105058824 */ /* 0x000fe400078e0a08 */
[----:B------:R-:W-:Y:S02]  /*3230*/  IMAD.MOV R9, RZ, RZ, -R9 ;  /* 0x000000ffff097224 */ /* 0x000fe400078e0a09 */
[----:B------:R-:W-:Y:S01]  /*3240*/  IMAD.MOV R10, RZ, RZ, -R10 ;  /* 0x000000ffff0a7224 */ /* 0x000fe200078e0a0a */
[----:B------:R-:W-:Y:S01]  /*3250*/  ISETP.GT.U32.AND P3, PT, R8, R5, PT ;  /* 0x000000050800720c */ /* 0x000fe20003f64070 */
[C---:B------:R-:W-:Y:S01]  /*3260*/  IMAD R6, R2.reuse, R9, R6 ;  /* 0x0000000902067224 */ /* 0x040fe200078e0206 */
[----:B------:R-:W-:Y:S01]  /*3270*/  IABS R9, R246 ;  /* 0x000000f600097213 */ /* 0x000fe20000000000 */
[C---:B------:R-:W-:Y:S01]  /*3280*/  IMAD R7, R2.reuse, R10, R7 ;  /* 0x0000000a02077224 */ /* 0x040fe200078e0207 */
[----:B------:R-:W-:Y:S01]  /*3290*/  IABS R10, R252 ;  /* 0x000000fc000a7213 */ /* 0x000fe20000000000 */
[----:B------:R-:W-:Y:S01]  /*32a0*/  VIADD R250, R3, 0xe ;  /* 0x0000000e03fa7836 */ /* 0x000fe20000000000 */
[----:B------:R-:W-:-:S02]  /*32b0*/  ISETP.GT.U32.AND P0, PT, R2, R6, PT ;  /* 0x000000060200720c */ /* 0x000fc40003f04070 */
[----:B------:R-:W-:Y:S02]  /*32c0*/  ISETP.GT.U32.AND P5, PT, R2, R7, PT ;  /* 0x000000070200720c */ /* 0x000fe40003fa4070 */
[----:B------:R-:W-:-:S03]  /*32d0*/  IABS R200, R250 ;  /* 0x000000fa00c87213 */ /* 0x000fc60000000000 */
[----:B------:R-:W-:Y:S01]  /*32e0*/  @!P3 IMAD.IADD R5, R5, 0x1, -R8 ;  /* 0x000000010505b824 */ /* 0x000fe200078e0a08 */
[----:B------:R-:W-:Y:S01]  /*32f0*/  ISETP.NE.AND P3, PT, R248, RZ, PT ;  /* 0x000000fff800720c */ /* 0x000fe20003f65270 */
[----:B------:R-:W-:-:S04]  /*3300*/  IMAD.HI.U32 R8, R4, R0, RZ ;  /* 0x0000000004087227 */ /* 0x000fc800078e00ff */
[----:B------:R-:W-:Y:S02]  /*3310*/  @!P0 IMAD.IADD R6, R6, 0x1, -R2 ;  /* 0x0000000106068824 */ /* 0x000fe400078e0a02 */
[----:B------:R-:W-:Y:S02]  /*3320*/  IMAD.MOV R8, RZ, RZ, -R8 ;  /* 0x000000ffff087224 */ /* 0x000fe400078e0a08 */
[----:B------:R-:W-:Y:S01]  /*3330*/  IMAD.MOV.U32 R11, RZ, RZ, R5 ;  /* 0x000000ffff0b7224 */ /* 0x000fe200078e0005 */
[C---:B------:R-:W-:Y:S01]  /*3340*/  ISETP.GT.U32.AND P0, PT, R2.reuse, R6, PT ;  /* 0x000000060200720c */ /* 0x040fe20003f04070 */
[----:B------:R-:W-:Y:S02]  /*3350*/  IMAD R0, R2, R8, R0 ;  /* 0x0000000802007224 */ /* 0x000fe400078e0200 */
[----:B------:R-:W-:Y:S01]  /*3360*/  @!P4 IMAD.MOV R11, RZ, RZ, -R11 ;  /* 0x000000ffff0bc224 */ /* 0x000fe200078e0a0b */
[----:B------:R-:W-:Y:S01]  /*3370*/  @!P3 LOP3.LUT R11, RZ, R248, RZ, 0x33, !PT ;  /* 0x000000f8ff0bb212 */ /* 0x000fe200078e33ff */
[----:B------:R-:W-:Y:S01]  /*3380*/  IMAD.HI.U32 R5, R4, R9, RZ ;  /* 0x0000000904057227 */ /* 0x000fe200078e00ff */
[----:B------:R-:W-:-:S02]  /*3390*/  ISETP.GT.U32.AND P3, PT, R2, R0, PT ;  /* 0x000000000200720c */ /* 0x000fc40003f64070 */
[----:B------:R-:W-:Y:S01]  /*33a0*/  ISETP.GE.AND P4, PT, R252, RZ, PT ;  /* 0x000000fffc00720c */ /* 0x000fe20003f86270 */
[--C-:B------:R-:W-:Y:S01]  /*33b0*/  @!P5 IMAD.IADD R7, R7, 0x1, -R2.reuse ;  /* 0x000000010707d824 */ /* 0x100fe200078e0a02 */
[----:B------:R0:W-:Y:S01]  /*33c0*/  STL [R1+0x510], R11 ;  /* 0x0005100b01007387 */ /* 0x0001e20000100800 */
[----:B------:R-:W-:Y:S02]  /*33d0*/  IMAD.MOV R5, RZ, RZ, -R5 ;  /* 0x000000ffff057224 */ /* 0x000fe400078e0a05 */
[----:B------:R-:W-:Y:S01]  /*33e0*/  @!P0 IMAD.IADD R6, R6, 0x1, -R2 ;  /* 0x0000000106068824 */ /* 0x000fe200078e0a02 */
[C---:B------:R-:W-:Y:S01]  /*33f0*/  ISETP.GT.U32.AND P5, PT, R2.reuse, R7, PT ;  /* 0x000000070200720c */ /* 0x040fe20003fa4070 */
[----:B------:R-:W-:Y:S01]  /*3400*/  IMAD R5, R2, R5, R9 ;  /* 0x0000000502057224 */ /* 0x000fe200078e0209 */
[----:B------:R-:W-:Y:S01]  /*3410*/  ISETP.GE.AND P0, PT, R246, RZ, PT ;  /* 0x000000fff600720c */ /* 0x000fe20003f06270 */
[----:B------:R-:W-:Y:S02]  /*3420*/  IMAD.MOV.U32 R14, RZ, RZ, R6 ;  /* 0x000000ffff0e7224 */ /* 0x000fe400078e0006 */
[----:B------:R-:W-:Y:S01]  /*3430*/  @!P3 IMAD.IADD R0, R0, 0x1, -R2 ;  /* 0x000000010000b824 */ /* 0x000fe200078e0a02 */
[----:B0-----:R-:W-:Y:S01]  /*3440*/  IABS R11, R247 ;  /* 0x000000f7000b7213 */ /* 0x001fe20000000000 */
[----:B------:R-:W-:-:S03]  /*3450*/  IMAD.HI.U32 R8, R4, R10, RZ ;  /* 0x0000000a04087227 */ /* 0x000fc600078e00ff */
[C---:B------:R-:W-:Y:S01]  /*3460*/  ISETP.GT.U32.AND P3, PT, R2.reuse, R0, PT ;  /* 0x000000000200720c */ /* 0x040fe20003f64070 */
[----:B------:R-:W-:Y:S01]  /*3470*/  @!P2 IMAD.MOV R14, RZ, RZ, -R14 ;  /* 0x000000ffff0ea224 */ /* 0x000fe200078e0a0e */
[C---:B------:R-:W-:Y:S01]  /*3480*/  ISETP.GT.U32.AND P2, PT, R2.reuse, R5, PT ;  /* 0x000000050200720c */ /* 0x040fe20003f44070 */
[----:B------:R-:W-:Y:S02]  /*3490*/  IMAD.MOV R8, RZ, RZ, -R8 ;  /* 0x000000ffff087224 */ /* 0x000fe400078e0a08 */
[----:B------:R-:W-:Y:S01]  /*34a0*/  @!P5 IMAD.IADD R7, R7, 0x1, -R2 ;  /* 0x000000010707d824 */ /* 0x000fe200078e0a02 */
[----:B------:R-:W-:Y:S01]  /*34b0*/  STL [R1+0x720], R14 ;  /* 0x0007200e01007387 */ /* 0x000fe20000100800 */
[----:B------:R-:W-:Y:S02]  /*34c0*/  IMAD R8, R2, R8, R10 ;  /* 0x0000000802087224 */ /* 0x000fe400078e020a */
[----:B------:R-:W-:-:S03]  /*34d0*/  IMAD.HI.U32 R6, R4, R12, RZ ;  /* 0x0000000c04067227 */ /* 0x000fc600078e00ff */
[----:B------:R-:W-:Y:S01]  /*34e0*/  ISETP.GT.U32.AND P5, PT, R2, R8, PT ;  /* 0x000000080200720c */ /* 0x000fe20003fa4070 */
[----:B------:R-:W-:-:S04]  /*34f0*/  IMAD.HI.U32 R9, R4, R11, RZ ;  /* 0x0000000b04097227 */ /* 0x000fc800078e00ff */
[----:B------:R-:W-:Y:S01]  /*3500*/  IMAD.MOV.U32 R13, RZ, RZ, R7 ;  /* 0x000000ffff0d7224 */ /* 0x000fe200078e0007 */
[----:B------:R-:W-:Y:S01]  /*3510*/  IABS R7, R245 ;  /* 0x000000f500077213 */ /* 0x000fe20000000000 */
[----:B------:R-:W-:Y:S02]  /*3520*/  IMAD.MOV R6, RZ, RZ, -R6 ;  /* 0x000000ffff067224 */ /* 0x000fe400078e0a06 */
[--C-:B------:R-:W-:Y:S02]  /*3530*/  @!P3 IMAD.IADD R0, R0, 0x1, -R2.reuse ;  /* 0x000000010000b824 */ /* 0x100fe400078e0a02 */
[----:B------:R-:W-:Y:S02]  /*3540*/  @!P2 IMAD.IADD R5, R5, 0x1, -R2 ;  /* 0x000000010505a824 */ /* 0x000fe400078e0a02 */
[----:B------:R-:W-:Y:S02]  /*3550*/  IMAD.MOV R9, RZ, RZ, -R9 ;  /* 0x000000ffff097224 */ /* 0x000fe400078e0a09 */
[C---:B------:R-:W-:Y:S01]  /*3560*/  IMAD R6, R2.reuse, R6, R12 ;  /* 0x0000000602067224 */ /* 0x040fe200078e020c */
[----:B------:R-:W-:Y:S01]  /*3570*/  ISETP.GT.U32.AND P2, PT, R2, R5, PT ;  /* 0x000000050200720c */ /* 0x000fe20003f44070 */
[----:B------:R-:W-:-:S02]  /*3580*/  IMAD.MOV.U32 R10, RZ, RZ, R0 ;  /* 0x000000ffff0a7224 */ /* 0x000fc400078e0000 */
[----:B------:R-:W-:Y:S02]  /*3590*/  IMAD R9, R2, R9, R11 ;  /* 0x0000000902097224 */ /* 0x000fe400078e020b */
[----:B------:R-:W-:-:S03]  /*35a0*/  IMAD.HI.U32 R11, R4, R7, RZ ;  /* 0x00000007040b7227 */ /* 0x000fc600078e00ff */
[C---:B------:R-:W-:Y:S01]  /*35b0*/  ISETP.GT.U32.AND P3, PT, R2.reuse, R9, PT ;  /* 0x000000090200720c */ /* 0x040fe20003f64070 */
[----:B------:R-:W-:Y:S01]  /*35c0*/  @!P1 IMAD.MOV R10, RZ, RZ, -R10 ;  /* 0x000000ffff0a9224 */ /* 0x000fe200078e0a0a */
[----:B------:R-:W-:Y:S01]  /*35d0*/  ISETP.GT.U32.AND P1, PT, R2, R6, PT ;  /* 0x000000060200720c */ /* 0x000fe20003f24070 */
[--C-:B------:R-:W-:Y:S02]  /*35e0*/  @!P5 IMAD.IADD R8, R8, 0x1, -R2.reuse ;  /* 0x000000010808d824 */ /* 0x100fe400078e0a02 */
[----:B------:R-:W-:Y:S02]  /*35f0*/  IMAD.MOV R11, RZ, RZ, -R11 ;  /* 0x000000ffff0b7224 */ /* 0x000fe400078e0a0b */
[--C-:B------:R-:W-:Y:S01]  /*3600*/  @!P2 IMAD.IADD R5, R5, 0x1, -R2.reuse ;  /* 0x000000010505a824 */ /* 0x100fe200078e0a02 */
[C---:B------:R-:W-:Y:S01]  /*3610*/  ISETP.GT.U32.AND P5, PT, R2.reuse, R8, PT ;  /* 0x000000080200720c */ /* 0x040fe20003fa4070 */
[C---:B------:R-:W-:Y:S02]  /*3620*/  IMAD R7, R2.reuse, R11, R7 ;  /* 0x0000000b02077224 */ /* 0x040fe400078e0207 */
[----:B------:R-:W-:Y:S01]  /*3630*/  @!P6 IMAD.MOV R13, RZ, RZ, -R13 ;  /* 0x000000ffff0de224 */ /* 0x000fe200078e0a0d */
[----:B------:R-:W-:Y:S01]  /*3640*/  ISETP.GE.AND P6, PT, R247, RZ, PT ;  /* 0x000000fff700720c */ /* 0x000fe20003fc6270 */
[C---:B------:R-:W-:Y:S01]  /*3650*/  VIADD R246, R3.reuse, 0x1f7 ;  /* 0x000001f703f67836 */ /* 0x040fe20000000000 */
[----:B------:R-:W-:Y:S01]  /*3660*/  ISETP.GT.U32.AND P2, PT, R2, R7, PT ;  /* 0x000000070200720c */ /* 0x000fe20003f44070 */
[--C-:B------:R-:W-:Y:S01]  /*3670*/  @!P1 IMAD.IADD R6, R6, 0x1, -R2.reuse ;  /* 0x0000000106069824 */ /* 0x100fe200078e0a02 */
[----:B------:R-:W-:Y:S01]  /*3680*/  STL [R1+0x71c], R13 ;  /* 0x00071c0d01007387 */ /* 0x000fe20000100800 */
[----:B------:R-:W-:Y:S01]  /*3690*/  VIADD R247, R3, 0x1f6 ;  /* 0x000001f603f77836 */ /* 0x000fe20000000000 */
[----:B------:R-:W-:Y:S01]  /*36a0*/  IABS R0, R246 ;  /* 0x000000f600007213 */ /* 0x000fe20000000000 */
[----:B------:R-:W-:Y:S01]  /*36b0*/  IMAD.MOV.U32 R12, RZ, RZ, R5 ;  /* 0x000000ffff0c7224 */ /* 0x000fe200078e0005 */
[----:B------:R0:W-:Y:S01]  /*36c0*/  STL [R1+0x718], R10 ;  /* 0x0007180a01007387 */ /* 0x0001e20000100800 */
[----:B------:R-:W-:Y:S01]  /*36d0*/  ISETP.GT.U32.AND P1, PT, R2, R6, PT ;  /* 0x000000060200720c */ /* 0x000fe20003f24070 */
[----:B------:R-:W-:Y:S01]  /*36e0*/  @!P5 IMAD.IADD R8, R8, 0x1, -R2 ;  /* 0x000000010808d824 */ /* 0x000fe200078e0a02 */
[----:B------:R-:W-:Y:S01]  /*36f0*/  ISETP.GE.AND P5, PT, R244, RZ, PT ;  /* 0x000000fff400720c */ /* 0x000fe20003fa6270 */
[----:B------:R-:W-:Y:S01]  /*3700*/  @!P0 IMAD.MOV R12, RZ, RZ, -R12 ;  /* 0x000000ffff0c8224 */ /* 0x000fe200078e0a0c */
[----:B------:R-:W-:Y:S01]  /*3710*/  ISETP.GE.AND P0, PT, R246, RZ, PT ;  /* 0x000000fff600720c */ /* 0x000fe20003f06270 */
[----:B------:R-:W-:Y:S01]  /*3720*/  IMAD.HI.U32 R11, R4, R0, RZ ;  /* 0x00000000040b7227 */ /* 0x000fe200078e00ff */
[----:B0-----:R-:W-:-:S03]  /*3730*/  IABS R10, R247 ;  /* 0x000000f7000a7213 */ /* 0x001fc60000000000 */
[----:B------:R-:W-:Y:S02]  /*3740*/  IMAD.MOV.U32 R13, RZ, RZ, R8 ;  /* 0x000000ffff0d7224 */ /* 0x000fe400078e0008 */
[----:B------:R-:W-:Y:S02]  /*3750*/  VIADD R246, R3, 0x1f5 ;  /* 0x000001f503f67836 */ /* 0x000fe40000000000 */
[--C-:B------:R-:W-:Y:S02]  /*3760*/  @!P2 IMAD.IADD R7, R7, 0x1, -R2.reuse ;  /* 0x000000010707a824 */ /* 0x100fe400078e0a02 */
[----:B------:R-:W-:Y:S01]  /*3770*/  @!P3 IMAD.IADD R9, R9, 0x1, -R2 ;  /* 0x000000010909b824 */ /* 0x000fe200078e0a02 */
[----:B------:R-:W-:Y:S01]  /*3780*/  IABS R5, R246 ;  /* 0x000000f600057213 */ /* 0x000fe20000000000 */
[----:B------:R-:W-:Y:S01]  /*3790*/  IMAD.HI.U32 R8, R4, R10, RZ ;  /* 0x0000000a04087227 */ /* 0x000fe200078e00ff */
[C---:B------:R-:W-:Y:S02]  /*37a0*/  ISETP.GT.U32.AND P2, PT, R2.reuse, R7, PT ;  /* 0x000000070200720c */ /* 0x040fe40003f44070 */
[----:B------:R-:W-:Y:S01]  /*37b0*/  ISETP.GT.U32.AND P3, PT, R2, R9, PT ;  /* 0x000000090200720c */ /* 0x000fe20003f64070 */
[----:B------:R-:W-:-:S02]  /*37c0*/  IMAD.MOV R11, RZ, RZ, -R11 ;  /* 0x000000ffff0b7224 */ /* 0x000fc400078e0a0b */
[----:B------:R-:W-:Y:S01]  /*37d0*/  @!P4 IMAD.MOV R13, RZ, RZ, -R13 ;  /* 0x000000ffff0dc224 */ /* 0x000fe200078e0a0d */
[----:B------:R-:W-:Y:S01]  /*37e0*/  ISETP.GE.AND P4, PT, R245, RZ, PT ;  /* 0x000000fff500720c */ /* 0x000fe20003f86270 */
[----:B------:R-:W-:Y:S02]  /*37f0*/  IMAD.MOV R8, RZ, RZ, -R8 ;  /* 0x000000ffff087224 */ /* 0x000fe400078e0a08 */
[----:B------:R-:W-:Y:S01]  /*3800*/  IMAD R0, R2, R11, R0 ;  /* 0x0000000b02007224 */ /* 0x000fe200078e0200 */
[----:B------:R-:W-:Y:S01]  /*3810*/  STL [R1+0x714], R13 ;  /* 0x0007140d01007387 */ /* 0x000fe20000100800 */
[----:B------:R-:W-:Y:S02]  /*3820*/  @!P1 IMAD.IADD R6, R6, 0x1, -R2 ;  /* 0x0000000106069824 */ /* 0x000fe400078e0a02 */
[----:B------:R-:W-:Y:S01]  /*3830*/  IMAD R8, R2, R8, R10 ;  /* 0x0000000802087224 */ /* 0x000fe200078e020a */
[----:B------:R0:W-:Y:S01]  /*3840*/  STL [R1+0x710], R12 ;  /* 0x0007100c01007387 */ /* 0x0001e20000100800 */
[----:B------:R-:W-:Y:S01]  /*3850*/  IMAD.HI.U32 R10, R4, R5, RZ ;  /* 0x00000005040a7227 */ /* 0x000fe200078e00ff */
[----:B------:R-:W-:-:S03]  /*3860*/  ISETP.GT.U32.AND P1, PT, R2, R0, PT ;  /* 0x000000000200720c */ /* 0x000fc60003f24070 */
[----:B------:R-:W-:Y:S02]  /*3870*/  IMAD.MOV R10, RZ, RZ, -R10 ;  /* 0x000000ffff0a7224 */ /* 0x000fe400078e0a0a */
[----:B------:R-:W-:Y:S02]  /*3880*/  @!P2 IMAD.IADD R7, R7, 0x1, -R2 ;  /* 0x000000010707a824 */ /* 0x000fe400078e0a02 */
[C---:B------:R-:W-:Y:S02]  /*3890*/  IMAD R5, R2.reuse, R10, R5 ;  /* 0x0000000a02057224 */ /* 0x040fe400078e0205 */
[----:B0-----:R-:W-:Y:S02]  /*38a0*/  IMAD.MOV.U32 R12, RZ, RZ, R6 ;  /* 0x000000ffff0c7224 */ /* 0x001fe400078e0006 */
[----:B------:R-:W-:Y:S01]  /*38b0*/  @!P3 IMAD.IADD R9, R9, 0x1, -R2 ;  /* 0x000000010909b824 */ /* 0x000fe200078e0a02 */
[----:B------:R-:W-:Y:S01]  /*38c0*/  ISETP.GE.AND P3, PT, R247, RZ, PT ;  /* 0x000000fff700720c */ /* 0x000fe20003f66270 */
[----:B------:R-:W-:Y:S01]  /*38d0*/  @!P5 IMAD.MOV R12, RZ, RZ, -R12 ;  /* 0x000000ffff0cd224 */ /* 0x000fe200078e0a0c */
[C---:B------:R-:W-:Y:S01]  /*38e0*/  ISETP.GT.U32.AND P5, PT, R2.reuse, R8, PT ;  /* 0x000000080200720c */ /* 0x040fe20003fa4070 */
[----:B------:R-:W-:Y:S01]  /*38f0*/  @!P4 IMAD.MOV R7, RZ, RZ, -R7 ;  /* 0x000000ffff07c224 */ /* 0x000fe200078e0a07 */
[----:B------:R-:W-:Y:S01]  /*3900*/  ISETP.GT.U32.AND P4, PT, R2, R5, PT ;  /* 0x000000050200720c */ /* 0x000fe20003f84070 */
[----:B------:R-:W-:Y:S01]  /*3910*/  @!P6 IMAD.MOV R9, RZ, RZ, -R9 ;  /* 0x000000ffff09e224 */ /* 0x000fe200078e0a09 */
[----:B------:R-:W-:Y:S01]  /*3920*/  ISETP.GE.AND P6, PT, R246, RZ, PT ;  /* 0x000000fff600720c */ /* 0x000fe20003fc6270 */
[----:B------:R-:W-:-:S02]  /*3930*/  VIADD R247, R3, 0x1f4 ;  /* 0x000001f403f77836 */ /* 0x000fc40000000000 */
[--C-:B------:R-:W-:Y:S01]  /*3940*/  @!P1 IMAD.IADD R0, R0, 0x1, -R2.reuse ;  /* 0x0000000100009824 */ /* 0x100fe200078e0a02 */
[----:B------:R0:W-:Y:S01]  /*3950*/  STL [R1+0x708], R9 ;  /* 0x0007080901007387 */ /* 0x0001e20000100800 */
[----:B------:R-:W-:Y:S01]  /*3960*/  VIADD R245, R3, 0x1f1 ;  /* 0x000001f103f57836 */ /* 0x000fe20000000000 */
[----:B------:R-:W-:Y:S01]  /*3970*/  ISETP.GE.AND P2, PT, R247, RZ, PT ;  /* 0x000000fff700720c */ /* 0x000fe20003f46270 */
[----:B------:R-:W-:Y:S01]  /*3980*/  VIADD R244, R3, 0x1f3 ;  /* 0x000001f303f47836 */ /* 0x000fe20000000000 */
[----:B------:R-:W-:Y:S01]  /*3990*/  ISETP.GT.U32.AND P1, PT, R2, R0, PT ;  /* 0x000000000200720c */ /* 0x000fe20003f24070 */
[--C-:B------:R-:W-:Y:S01]  /*39a0*/  @!P5 IMAD.IADD R8, R8, 0x1, -R2.reuse ;  /* 0x000000010808d824 */ /* 0x100fe200078e0a02 */
[----:B------:R1:W-:Y:S01]  /*39b0*/  STL [R1+0x704], R12 ;  /* 0x0007040c01007387 */ /* 0x0003e20000100800 */
[----:B------:R-:W-:Y:S01]  /*39c0*/  @!P4 IMAD.IADD R5, R5, 0x1, -R2 ;  /* 0x000000010505c824 */ /* 0x000fe200078e0a02 */
[----:B------:R-:W-:Y:S01]  /*39d0*/  IABS R6, R244 ;  /* 0x000000f400067213 */ /* 0x000fe20000000000 */
[C---:B------:R-:W-:Y:S01]  /*39e0*/  VIADD R246, R3.reuse, 0x1f0 ;  /* 0x000001f003f67836 */ /* 0x040fe20000000000 */
[----:B0-----:R-:W-:Y:S01]  /*39f0*/  IABS R9, R247 ;  /* 0x000000f700097213 */ /* 0x001fe20000000000 */
[----:B------:R-:W-:Y:S01]  /*3a00*/  VIADD R247, R3, 0x1f2 ;  /* 0x000001f203f77836 */ /* 0x000fe20000000000 */
[C---:B------:R-:W-:Y:S01]  /*3a10*/  ISETP.GT.U32.AND P5, PT, R2.reuse, R8, PT ;  /* 0x000000080200720c */ /* 0x040fe20003fa4070 */
[----:B------:R0:W-:Y:S01]  /*3a20*/  STL [R1+0x6f4], R7 ;  /* 0x0006f40701007387 */ /* 0x0001e20000100800 */
[----:B------:R-:W-:Y:S01]  /*3a30*/  ISETP.GT.U32.AND P4, PT, R2, R5, PT ;  /* 0x000000050200720c */ /* 0x000fe20003f84070 */
[----:B------:R-:W-:Y:S01]  /*3a40*/  IMAD.HI.U32 R11, R4, R6, RZ ;  /* 0x00000006040b7227 */ /* 0x000fe200078e00ff */
[----:B------:R-:W-:-:S03]  /*3a50*/  IABS R10, R247 ;  /* 0x000000f7000a7213 */ /* 0x000fc60000000000 */
[----:B-1----:R-:W-:-:S04]  /*3a60*/  IMAD.HI.U32 R12, R4, R9, RZ ;  /* 0x00000009040c7227 */ /* 0x002fc800078e00ff */
[----:B------:R-:W-:Y:S01]  /*3a70*/  IMAD.MOV R12, RZ, RZ, -R12 ;  /* 0x000000ffff0c7224 */ /* 0x000fe200078e0a0c */
[----:B0-----:R-:W-:Y:S01]  /*3a80*/  IABS R7, R245 ;  /* 0x000000f500077213 */ /* 0x001fe20000000000 */
[----:B------:R-:W-:Y:S02]  /*3a90*/  @!P1 IMAD.IADD R0, R0, 0x1, -R2 ;  /* 0x0000000100009824 */ /* 0x000fe400078e0a02 */
[----:B------:R-:W-:Y:S02]  /*3aa0*/  IMAD R9, R2, R12, R9 ;  /* 0x0000000c02097224 */ /* 0x000fe400078e0209 */
[----:B------:R-:W-:-:S03]  /*3ab0*/  IMAD.HI.U32 R12, R4, R10, RZ ;  /* 0x0000000a040c7227 */ /* 0x000fc600078e00ff */
[----:B------:R-:W-:Y:S01]  /*3ac0*/  ISETP.GT.U32.AND P1, PT, R2, R9, PT ;  /* 0x000000090200720c */ /* 0x000fe20003f24070 */
[----:B------:R-:W-:Y:S02]  /*3ad0*/  IMAD.MOV.U32 R13, RZ, RZ, R0 ;  /* 0x000000ffff0d7224 */ /* 0x000fe400078e0000 */
[----:B------:R-:W-:Y:S02]  /*3ae0*/  @!P5 IMAD.IADD R8, R8, 0x1, -R2 ;  /* 0x000000010808d824 */ /* 0x000fe400078e0a02 */
[----:B------:R-:W-:Y:S02]  /*3af0*/  IMAD.MOV R12, RZ, RZ, -R12 ;  /* 0x000000ffff0c7224 */ /* 0x000fe400078e0a0c */
[----:B------:R-:W-:-:S04]  /*3b00*/  IMAD.HI.U32 R0, R4, R7, RZ ;  /* 0x0000000704007227 */ /* 0x000fc800078e00ff */
[----:B------:R-:W-:Y:S01]  /*3b10*/  @!P0 IMAD.MOV R13, RZ, RZ, -R13 ;  /* 0x000000ffff0d8224 */ /* 0x000fe200078e0a0d */
[----:B------:R-:W-:Y:S01]  /*3b20*/  ISETP.GE.AND P0, PT, R244, RZ, PT ;  /* 0x000000fff400720c */ /* 0x000fe20003f06270 */
[----:B------:R-:W-:Y:S02]  /*3b30*/  @!P3 IMAD.MOV R8, RZ, RZ, -R8 ;  /* 0x000000ffff08b224 */ /* 0x000fe400078e0a08 */
[C---:B------:R-:W-:Y:S01]  /*3b40*/  IMAD R10, R2.reuse, R12, R10 ;  /* 0x0000000c020a7224 */ /* 0x040fe200078e020a */
[----:B------:R-:W-:Y:S01]  /*3b50*/  STL [R1+0x6ec], R13 ;  /* 0x0006ec0d01007387 */ /* 0x000fe20000100800 */
[----:B------:R-:W-:Y:S02]  /*3b60*/  IMAD.MOV R0, RZ, RZ, -R0 ;  /* 0x000000ffff007224 */ /* 0x000fe400078e0a00 */
[--C-:B------:R-:W-:Y:S01]  /*3b70*/  @!P4 IMAD.IADD R5, R5, 0x1, -R2.reuse ;  /* 0x000000010505c824 */ /* 0x100fe200078e0a02 */
[----:B------:R0:W-:Y:S01]  /*3b80*/  STL [R1+0x6e0], R8 ;  /* 0x0006e00801007387 */ /* 0x0001e20000100800 */
[C---:B------:R-:W-:Y:S01]  /*3b90*/  IMAD R0, R2.reuse, R0, R7 ;  /* 0x0000000002007224 */ /* 0x040fe200078e0207 */
[----:B------:R-:W-:Y:S01]  /*3ba0*/  ISETP.GT.U32.AND P4, PT, R2, R10, PT ;  /* 0x0000000a0200720c */ /* 0x000fe20003f84070 */
[----:B------:R-:W-:Y:S01]  /*3bb0*/  @!P1 IMAD.IADD R9, R9, 0x1, -R2 ;  /* 0x0000000109099824 */ /* 0x000fe200078e0a02 */
[----:B------:R-:W-:Y:S01]  /*3bc0*/  ISETP.GE.AND P1, PT, R247, RZ, PT ;  /* 0x000000fff700720c */ /* 0x000fe20003f26270 */
[----:B------:R-:W-:-:S02]  /*3bd0*/  IMAD.MOV R11, RZ, RZ, -R11 ;  /* 0x000000ffff0b7224 */ /* 0x000fc400078e0a0b */
[C---:B------:R-:W-:Y:S01]  /*3be0*/  VIADD R247, R3.reuse, 0x1ef ;  /* 0x000001ef03f77836 */ /* 0x040fe20000000000 */
[C---:B------:R-:W-:Y:S01]  /*3bf0*/  ISETP.GT.U32.AND P3, PT, R2.reuse, R9, PT ;  /* 0x000000090200720c */ /* 0x040fe20003f64070 */
[C---:B------:R-:W-:Y:S01]  /*3c00*/  IMAD R6, R2.reuse, R11, R6 ;  /* 0x0000000b02067224 */ /* 0x040fe200078e0206 */
[----:B------:R-:W-:Y:S01]  /*3c10*/  IABS R11, R246 ;  /* 0x000000f6000b7213 */ /* 0x000fe20000000000 */
[----:B0-----:R-:W-:Y:S01]  /*3c20*/  IMAD.MOV.U32 R8, RZ, RZ, R5 ;  /* 0x000000ffff087224 */ /* 0x001fe200078e0005 */
[----:B------:R-:W-:Y:S01]  /*3c30*/  IABS R7, R247 ;  /* 0x000000f700077213 */ /* 0x000fe20000000000 */
[----:B------:R-:W-:Y:S01]  /*3c40*/  VIADD R244, R3, 0x1ed ;  /* 0x000001ed03f47836 */ /* 0x000fe20000000000 */
[C---:B------:R-:W-:Y:S01]  /*3c50*/  ISETP.GT.U32.AND P5, PT, R2.reuse, R6, PT ;  /* 0x000000060200720c */ /* 0x040fe20003fa4070 */
[----:B------:R-:W-:Y:S01]  /*3c60*/  @!P6 IMAD.MOV R8, RZ, RZ, -R8 ;  /* 0x000000ffff08e224 */ /* 0x000fe200078e0a08 */
[----:B------:R-:W-:Y:S01]  /*3c70*/  ISETP.GT.U32.AND P6, PT, R2, R0, PT ;  /* 0x000000000200720c */ /* 0x000fe20003fc4070 */
[----:B------:R-:W-:Y:S01]  /*3c80*/  @!P4 IMAD.IADD R10, R10, 0x1, -R2 ;  /* 0x000000010a0ac824 */ /* 0x000fe200078e0a02 */
[----:B------:R-:W-:Y:S01]  /*3c90*/  IABS R5, R239 ;  /* 0x000000ef00057213 */ /* 0x000fe20000000000 */
[----:B------:R-:W-:Y:S01]  /*3ca0*/  IMAD.HI.U32 R13, R4, R11, RZ ;  /* 0x0000000b040d7227 */ /* 0x000fe200078e00ff */
[----:B------:R0:W-:Y:S01]  /*3cb0*/  STL [R1+0x6d8], R8 ;  /* 0x0006d80801007387 */ /* 0x0001e20000100800 */
[----:B------:R-:W-:-:S02]  /*3cc0*/  ISETP.GE.AND P4, PT, R246, RZ, PT ;  /* 0x000000fff600720c */ /* 0x000fc40003f86270 */
[----:B------:R-:W-:Y:S02]  /*3cd0*/  @!P3 IMAD.IADD R9, R9, 0x1, -R2 ;  /* 0x000000010909b824 */ /* 0x000fe400078e0a02 */
[----:B------:R-:W-:-:S04]  /*3ce0*/  IMAD.HI.U32 R12, R4, R7, RZ ;  /* 0x00000007040c7227 */ /* 0x000fc800078e00ff */
[----:B------:R-:W-:Y:S01]  /*3cf0*/  @!P6 IMAD.IADD R0, R0, 0x1, -R2 ;  /* 0x000000010000e824 */ /* 0x000fe200078e0a02 */
[C---:B------:R-:W-:Y:S01]  /*3d00*/  ISETP.GT.U32.AND P6, PT, R2.reuse, R10, PT ;  /* 0x0000000a0200720c */ /* 0x040fe20003fc4070 */
[----:B------:R-:W-:Y:S02]  /*3d10*/  IMAD.MOV R13, RZ, RZ, -R13 ;  /* 0x000000ffff0d7224 */ /* 0x000fe400078e0a0d */
[----:B------:R-:W-:Y:S02]  /*3d20*/  IMAD.MOV R12, RZ, RZ, -R12 ;  /* 0x000000ffff0c7224 */ /* 0x000fe400078e0a0c */
[----:B------:R-:W-:Y:S01]  /*3d30*/  @!P2 IMAD.MOV R9, RZ, RZ, -R9 ;  /* 0x000000ffff09a224 */ /* 0x000fe200078e0a09 */
[----:B------:R-:W-:Y:S01]  /*3d40*/  ISETP.GT.U32.AND P2, PT, R2, R0, PT ;  /* 0x000000000200720c */ /* 0x000fe20003f44070 */
[----:B0-----:R-:W-:-:S03]  /*3d50*/  IMAD.HI.U32 R8, R4, R5, RZ ;  /* 0x0000000504087227 */ /* 0x001fc600078e00ff */
[----:B------:R0:W-:Y:S01]  /*3d60*/  STL [R1+0x6d4], R9 ;  /* 0x0006d40901007387 */ /* 0x0001e20000100800 */
[C---:B------:R-:W-:Y:S01]  /*3d70*/  IMAD R11, R2.reuse, R13, R11 ;  /* 0x0000000d020b7224 */ /* 0x040fe200078e020b */
[----:B------:R-:W-:Y:S01]  /*3d80*/  IABS R13, R244 ;  /* 0x000000f4000d7213 */ /* 0x000fe20000000000 */
[----:B------:R-:W-:Y:S02]  /*3d90*/  IMAD R7, R2, R12, R7 ;  /* 0x0000000c02077224 */ /* 0x000fe400078e0207 */
[----:B------:R-:W-:Y:S01]  /*3da0*/  @!P5 IMAD.IADD R6, R6, 0x1, -R2 ;  /* 0x000000010606d824 */ /* 0x000fe200078e0a02 */
[----:B------:R-:W-:Y:S01]  /*3db0*/  ISETP.GT.U32.AND P3, PT, R2, R11, PT ;  /* 0x0000000b0200720c */ /* 0x000fe20003f64070 */
[----:B------:R-:W-:Y:S02]  /*3dc0*/  IMAD.MOV R8, RZ, RZ, -R8 ;  /* 0x000000ffff087224 */ /* 0x000fe400078e0a08 */
[----:B------:R-:W-:Y:S01]  /*3dd0*/  @!P6 IMAD.IADD R10, R10, 0x1, -R2 ;  /* 0x000000010a0ae824 */ /* 0x000fe200078e0a02 */
[C---:B------:R-:W-:Y:S01]  /*3de0*/  ISETP.GT.U32.AND P6, PT, R2.reuse, R7, PT ;  /* 0x000000070200720c */ /* 0x040fe20003fc4070 */
[C---:B------:R-:W-:Y:S01]  /*3df0*/  IMAD R5, R2.reuse, R8, R5 ;  /* 0x0000000802057224 */ /* 0x040fe200078e0205 */
[----:B------:R-:W-:Y:S01]  /*3e00*/  ISETP.GT.U32.AND P5, PT, R2, R6, PT ;  /* 0x000000060200720c */ /* 0x000fe20003fa4070 */
[----:B0-----:R-:W-:-:S04]  /*3e10*/  IMAD.HI.U32 R9, R4, R13, RZ ;  /* 0x0000000d04097227 */ /* 0x001fc800078e00ff */
[----:B------:R-:W-:Y:S02]  /*3e20*/  IMAD.MOV R9, RZ, RZ, -R9 ;  /* 0x000000ffff097224 */ /* 0x000fe400078e0a09 */
[--C-:B------:R-:W-:Y:S01]  /*3e30*/  @!P2 IMAD.IADD R0, R0, 0x1, -R2.reuse ;  /* 0x000000010000a824 */ /* 0x100fe200078e0a02 */
[C---:B------:R-:W-:Y:S01]  /*3e40*/  ISETP.GT.U32.AND P2, PT, R2.reuse, R5, PT ;  /* 0x000000050200720c */ /* 0x040fe20003f44070 */
[----:B------:R-:W-:Y:S02]  /*3e50*/  IMAD R13, R2, R9, R13 ;  /* 0x00000009020d7224 */ /* 0x000fe400078e020d */
[--C-:B------:R-:W-:Y:S02]  /*3e60*/  @!P6 IMAD.IADD R7, R7, 0x1, -R2.reuse ;  /* 0x000000010707e824 */ /* 0x100fe400078e0a02 */
[----:B------:R-:W-:Y:S01]  /*3e70*/  @!P5 IMAD.IADD R6, R6, 0x1, -R2 ;  /* 0x000000010606d824 */ /* 0x000fe200078e0a02 */
[----:B------:R-:W-:Y:S01]  /*3e80*/  ISETP.GT.U32.AND P6, PT, R2, R13, PT ;  /* 0x0000000d0200720c */ /* 0x000fe20003fc4070 */
[----:B------:R-:W-:Y:S01]  /*3e90*/  VIADD R246, R3, 0x1eb ;  /* 0x000001eb03f67836 */ /* 0x000fe20000000000 */
[----:B------:R-:W-:Y:S01]  /*3ea0*/  ISETP.GE.AND P5, PT, R245, RZ, PT ;  /* 0x000000fff500720c */ /* 0x000fe20003fa6270 */
[----:B------:R-:W-:-:S02]  /*3eb0*/  @!P0 IMAD.MOV R6, RZ, RZ, -R6 ;  /* 0x000000ffff068224 */ /* 0x000fc400078e0a06 */
[--C-:B------:R-:W-:Y:S01]  /*3ec0*/  @!P3 IMAD.IADD R11, R11, 0x1, -R2.reuse ;  /* 0x000000010b0bb824 */ /* 0x100fe200078e0a02 */
[----:B------:R-:W-:Y:S01]  /*3ed0*/  ISETP.GE.AND P3, PT, R247, RZ, PT ;  /* 0x000000fff700720c */ /* 0x000fe20003f66270 */
[----:B------:R-:W-:Y:S01]  /*3ee0*/  @!P2 IMAD.IADD R5, R5, 0x1, -R2 ;  /* 0x000000010505a824 */ /* 0x000fe200078e0a02 */
[C---:B------:R-:W-:Y:S01]  /*3ef0*/  ISETP.GT.U32.AND P2, PT, R2.reuse, R7, PT ;  /* 0x000000070200720c */ /* 0x040fe20003f44070 */
[----:B------:R-:W-:Y:S01]  /*3f00*/  @!P1 IMAD.MOV R10, RZ, RZ, -R10 ;  /* 0x000000ffff0a9224 */ /* 0x000fe200078e0a0a */
[----:B------:R0:W-:Y:S01]  /*3f10*/  STL [R1+0x6d0], R6 ;  /* 0x0006d00601007387 */ /* 0x0001e20000100800 */
[----:B------:R-:W-:Y:S01]  /*3f20*/  VIADD R247, R3, 0x1ea ;  /* 0x000001ea03f77836 */ /* 0x000fe20000000000 */
[C---:B------:R-:W-:Y:S01]  /*3f30*/  ISETP.GT.U32.AND P0, PT, R2.reuse, R11, PT ;  /* 0x0000000b0200720c */ /* 0x040fe20003f04070 */
[----:B------:R-:W-:Y:S01]  /*3f40*/  @!P6 IMAD.IADD R13, R13, 0x1, -R2 ;  /* 0x000000010d0de824 */ /* 0x000fe200078e0a02 */
[----:B------:R1:W-:Y:S01]  /*3f50*/  STL [R1+0x6cc], R10 ;  /* 0x0006cc0a01007387 */ /* 0x0003e20000100800 */
[C---:B------:R-:W-:Y:S01]  /*3f60*/  VIADD R245, R3.reuse, 0x1ec ;  /* 0x000001ec03f57836 */ /* 0x040fe20000000000 */
[----:B------:R-:W-:Y:S01]  /*3f70*/  IABS R9, R247 ;  /* 0x000000f700097213 */ /* 0x000fe20000000000 */
[----:B------:R-:W-:Y:S01]  /*3f80*/  VIADD R248, R3, 0x10 ;  /* 0x0000001003f87836 */ /* 0x000fe20000000000 */
[----:B------:R-:W-:-:S02]  /*3f90*/  ISETP.GT.U32.AND P6, PT, R2, R13, PT ;  /* 0x0000000d0200720c */ /* 0x000fc40003fc4070 */
[----:B0-----:R-:W-:Y:S01]  /*3fa0*/  IABS R6, R246 ;  /* 0x000000f600067213 */ /* 0x001fe20000000000 */
[----:B------:R-:W-:Y:S01]  /*3fb0*/  @!P2 IMAD.IADD R7, R7, 0x1, -R2 ;  /* 0x000000010707a824 */ /* 0x000fe200078e0a02 */
[----:B------:R-:W-:Y:S01]  /*3fc0*/  IABS R8, R245 ;  /* 0x000000f500087213 */ /* 0x000fe20000000000 */
[----:B-1----:R-:W-:Y:S01]  /*3fd0*/  IMAD.MOV.U32 R10, RZ, RZ, R0 ;  /* 0x000000ffff0a7224 */ /* 0x002fe200078e0000 */
[----:B------:R-:W-:Y:S01]  /*3fe0*/  ISETP.GE.AND P1, PT, R244, RZ, PT ;  /* 0x000000fff400720c */ /* 0x000fe20003f26270 */
[----:B------:R-:W-:Y:S01]  /*3ff0*/  IMAD.HI.U32 R14, R4, R6, RZ ;  /* 0x00000006040e7227 */ /* 0x000fe200078e00ff */
[----:B------:R-:W-:-:S03]  /*4000*/  IABS R169, R248 ;  /* 0x000000f800a97213 */ /* 0x000fc60000000000 */
[----:B------:R-:W-:Y:S01]  /*4010*/  @!P5 IMAD.MOV R10, RZ, RZ, -R10 ;  /* 0x000000ffff0ad224 */ /* 0x000fe200078e0a0a */
[----:B------:R-:W-:Y:S01]  /*4020*/  ISETP.GT.U32.AND P5, PT, R2, R5, PT ;  /* 0x000000050200720c */ /* 0x000fe20003fa4070 */
[----:B------:R-:W-:Y:S02]  /*4030*/  IMAD.MOV R14, RZ, RZ, -R14 ;  /* 0x000000ffff0e7224 */ /* 0x000fe400078e0a0e */
[----:B------:R-:W-:Y:S01]  /*4040*/  IMAD.HI.U32 R0, R4, R9, RZ ;  /* 0x0000000904007227 */ /* 0x000fe200078e00ff */
[----:B------:R0:W-:Y:S03]  /*4050*/  STL [R1+0x6c4], R10 ;  /* 0x0006c40a01007387 */ /* 0x0001e60000100800 */
[----:B------:R-:W-:Y:S02]  /*4060*/  IMAD R6, R2, R14, R6 ;  /* 0x0000000e02067224 */ /* 0x000fe400078e0206 */
[----:B------:R-:W-:-:S02]  /*4070*/  IMAD.MOV R0, RZ, RZ, -R0 ;  /* 0x000000ffff007224 */ /* 0x000fc400078e0a00 */
[--C-:B------:R-:W-:Y:S02]  /*4080*/  @!P6 IMAD.IADD R13, R13, 0x1, -R2.reuse ;  /* 0x000000010d0de824 */ /* 0x100fe400078e0a02 */
[C---:B------:R-:W-:Y:S02]  /*4090*/  IMAD R0, R2.reuse, R0, R9 ;  /* 0x0000000002007224 */ /* 0x040fe400078e0209 */
[----:B0-----:R-:W-:Y:S02]  /*40a0*/  IMAD.MOV.U32 R10, RZ, RZ, R7 ;  /* 0x000000ffff0a7224 */ /* 0x001fe400078e0007 */
[----:B------:R-:W-:Y:S01]  /*40b0*/  @!P0 IMAD.IADD R11, R11, 0x1, -R2 ;  /* 0x000000010b0b8824 */ /* 0x000fe200078e0a02 */
[C---:B------:R-:W-:Y:S01]  /*40c0*/  ISETP.GT.U32.AND P6, PT, R2.reuse, R0, PT ;  /* 0x000000000200720c */ /* 0x040fe20003fc4070 */
[----:B------:R-:W-:Y:S01]  /*40d0*/  @!P3 IMAD.MOV R10, RZ, RZ, -R10 ;  /* 0x000000ffff0ab224 */ /* 0x000fe200078e0a0a */
[----:B------:R-:W-:Y:S01]  /*40e0*/  ISETP.GT.U32.AND P3, PT, R2, R6, PT ;  /* 0x000000060200720c */ /* 0x000fe20003f64070 */
[----:B------:R-:W-:Y:S01]  /*40f0*/  IMAD.HI.U32 R12, R4, R8, RZ ;  /* 0x00000008040c7227 */ /* 0x000fe200078e00ff */
[----:B------:R-:W-:-:S03]  /*4100*/  ISETP.GE.AND P0, PT, R239, RZ, PT ;  /* 0x000000ffef00720c */ /* 0x000fc60003f06270 */
[----:B------:R-:W-:Y:S01]  /*4110*/  @!P4 IMAD.MOV R11, RZ, RZ, -R11 ;  /* 0x000000ffff0bc224 */ /* 0x000fe200078e0a0b */
[----:B------:R-:W-:Y:S01]  /*4120*/  ISETP.GE.AND P4, PT, R245, RZ, PT ;  /* 0x000000fff500720c */ /* 0x000fe20003f86270 */
[----:B------:R-:W-:Y:S02]  /*4130*/  IMAD.MOV R12, RZ, RZ, -R12 ;  /* 0x000000ffff0c7224 */ /* 0x000fe400078e0a0c */
[C---:B------:R-:W-:Y:S01]  /*4140*/  VIADD R239, R3.reuse, 0x1e9 ;  /* 0x000001e903ef7836 */ /* 0x040fe20000000000 */
[----:B------:R0:W-:Y:S01]  /*4150*/  STL [R1+0x6c0], R11 ;  /* 0x0006c00b01007387 */ /* 0x0001e20000100800 */
[----:B------:R-:W-:Y:S02]  /*4160*/  VIADD R244, R3, 0x1e8 ;  /* 0x000001e803f47836 */ /* 0x000fe40000000000 */
[----:B------:R-:W-:Y:S01]  /*4170*/  IMAD R12, R2, R12, R8 ;  /* 0x0000000c020c7224 */ /* 0x000fe200078e0208 */
[----:B------:R-:W-:Y:S01]  /*4180*/  IABS R8, R239 ;  /* 0x000000ef00087213 */ /* 0x000fe20000000000 */
[--C-:B------:R-:W-:Y:S01]  /*4190*/  @!P3 IMAD.IADD R6, R6, 0x1, -R2.reuse ;  /* 0x000000010606b824 */ /* 0x100fe200078e0a02 */
[----:B------:R-:W-:Y:S01]  /*41a0*/  STL [R1+0x6bc], R10 ;  /* 0x0006bc0a01007387 */ /* 0x000fe20000100800 */
[--C-:B------:R-:W-:Y:S01]  /*41b0*/  @!P5 IMAD.IADD R5, R5, 0x1, -R2.reuse ;  /* 0x000000010505d824 */ /* 0x100fe200078e0a02 */
[----:B------:R-:W-:Y:S01]  /*41c0*/  ISETP.GT.U32.AND P2, PT, R2, R12, PT ;  /* 0x0000000c0200720c */ /* 0x000fe20003f44070 */
[----:B------:R-:W-:Y:S01]  /*41d0*/  @!P6 IMAD.IADD R0, R0, 0x1, -R2 ;  /* 0x000000010000e824 */ /* 0x000fe200078e0a02 */
[----:B0-----:R-:W-:Y:S01]  /*41e0*/  IABS R11, R244 ;  /* 0x000000f4000b7213 */ /* 0x001fe20000000000 */
[----:B------:R-:W-:Y:S01]  /*41f0*/  IMAD.MOV.U32 R14, RZ, RZ, R5 ;  /* 0x000000ffff0e7224 */ /* 0x000fe200078e0005 */
[----:B------:R-:W-:Y:S01]  /*4200*/  ISETP.GT.U32.AND P6, PT, R2, R6, PT ;  /* 0x000000060200720c */ /* 0x000fe20003fc4070 */
[----:B------:R-:W-:Y:S01]  /*4210*/  IMAD.HI.U32 R7, R4, R8, RZ ;  /* 0x0000000804077227 */ /* 0x000fe200078e00ff */
[----:B------:R-:W-:-:S03]  /*4220*/  ISETP.GE.AND P5, PT, R246, RZ, PT ;  /* 0x000000fff600720c */ /* 0x000fc60003fa6270 */
[----:B------:R-:W-:-:S04]  /*4230*/  IMAD.HI.U32 R5, R4, R11, RZ ;  /* 0x0000000b04057227 */ /* 0x000fc800078e00ff */
[----:B------:R-:W-:Y:S02]  /*4240*/  IMAD.MOV R7, RZ, RZ, -R7 ;  /* 0x000000ffff077224 */ /* 0x000fe400078e0a07 */
[C---:B------:R-:W-:Y:S02]  /*4250*/  VIADD R245, R3.reuse, 0x1e7 ;  /* 0x000001e703f57836 */ /* 0x040fe40000000000 */
[----:B------:R-:W-:Y:S02]  /*4260*/  IMAD.MOV R5, RZ, RZ, -R5 ;  /* 0x000000ffff057224 */ /* 0x000fe400078e0a05 */
[----:B------:R-:W-:Y:S01]  /*4270*/  @!P0 IMAD.MOV R14, RZ, RZ, -R14 ;  /* 0x000000ffff0e8224 */ /* 0x000fe200078e0a0e */
[C---:B------:R-:W-:Y:S01]  /*4280*/  ISETP.GT.U32.AND P0, PT, R2.reuse, R0, PT ;  /* 0x000000000200720c */ /* 0x040fe20003f04070 */
[C---:B------:R-:W-:Y:S01]  /*4290*/  IMAD R8, R2.reuse, R7, R8 ;  /* 0x0000000702087224 */ /* 0x040fe200078e0208 */
[----:B------:R-:W-:Y:S01]  /*42a0*/  IABS R7, R245 ;  /* 0x000000f500077213 */ /* 0x000fe20000000000 */
[----:B------:R-:W-:Y:S01]  /*42b0*/  @!P1 IMAD.MOV R13, RZ, RZ, -R13 ;  /* 0x000000ffff0d9224 */ /* 0x000fe200078e0a0d */
[----:B------:R-:W-:Y:S01]  /*42c0*/  STL [R1+0x6b8], R14 ;  /* 0x0006b80e01007387 */ /* 0x000fe20000100800 */
[C---:B------:R-:W-:Y:S01]  /*42d0*/  IMAD R5, R2.reuse, R5, R11 ;  /* 0x0000000502057224 */ /* 0x040fe200078e020b */
[----:B------:R-:W-:Y:S01]  /*42e0*/  ISETP.GT.U32.AND P1, PT, R2, R8, PT ;  /* 0x000000080200720c */ /* 0x000fe20003f24070 */
[--C-:B------:R-:W-:Y:S01]  /*42f0*/  @!P2 IMAD.IADD R12, R12, 0x1, -R2.reuse ;  /* 0x000000010c0ca824 */ /* 0x100fe200078e0a02 */
[----:B------:R0:W-:Y:S01]  /*4300*/  STL [R1+0x6b4], R13 ;  /* 0x0006b40d01007387 */ /* 0x0001e20000100800 */
[--C-:B------:R-:W-:Y:S01]  /*4310*/  @!P6 IMAD.IADD R6, R6, 0x1, -R2.reuse ;  /* 0x000000010606e824 */ /* 0x100fe200078e0a02 */
[C---:B------:R-:W-:Y:S01]  /*4320*/  ISETP.GT.U32.AND P6, PT, R2.reuse, R5, PT ;  /* 0x000000050200720c */ /* 0x040fe20003fc4070 */
[----:B------:R-:W-:Y:S01]  /*4330*/  VIADD R246, R3, 0x1e6 ;  /* 0x000001e603f67836 */ /* 0x000fe20000000000 */
[----:B------:R-:W-:Y:S01]  /*4340*/  ISETP.GT.U32.AND P3, PT, R2, R12, PT ;  /* 0x0000000c0200720c */ /* 0x000fe20003f64070 */
[----:B------:R-:W-:Y:S01]  /*4350*/  @!P0 IMAD.IADD R0, R0, 0x1, -R2 ;  /* 0x0000000100008824 */ /* 0x000fe200078e0a02 */
[----:B------:R-:W-:Y:S01]  /*4360*/  ISETP.GE.AND P2, PT, R247, RZ, PT ;  /* 0x000000fff700720c */ /* 0x000fe20003f46270 */
[----:B------:R-:W-:Y:S01]  /*4370*/  VIADD R247, R3, 0x1e5 ;  /* 0x000001e503f77836 */ /* 0x000fe20000000000 */
[----:B------:R-:W-:Y:S01]  /*4380*/  IABS R9, R246 ;  /* 0x000000f600097213 */ /* 0x000fe20000000000 */
[----:B------:R-:W-:Y:S01]  /*4390*/  @!P5 IMAD.MOV R6, RZ, RZ, -R6 ;  /* 0x000000ffff06d224 */ /* 0x000fe200078e0a06 */
[----:B------:R-:W-:Y:S01]  /*43a0*/  ISETP.GE.AND P0, PT, R244, RZ, PT ;  /* 0x000000fff400720c */ /* 0x000fe20003f06270 */
[----:B0-----:R-:W-:Y:S01]  /*43b0*/  IMAD.HI.U32 R13, R4, R7, RZ ;  /* 0x00000007040d7227 */ /* 0x001fe200078e00ff */
[----:B------:R-:W-:-:S03]  /*43c0*/  IABS R10, R247 ;  /* 0x000000f7000a7213 */ /* 0x000fc60000000000 */
[----:B------:R-:W-:Y:S02]  /*43d0*/  IMAD.MOV R13, RZ, RZ, -R13 ;  /* 0x000000ffff0d7224 */ /* 0x000fe400078e0a0d */
[--C-:B------:R-:W-:Y:S02]  /*43e0*/  @!P6 IMAD.IADD R5, R5, 0x1, -R2.reuse ;  /* 0x000000010505e824 */ /* 0x100fe400078e0a02 */
[----:B------:R-:W-:Y:S02]  /*43f0*/  IMAD R7, R2, R13, R7 ;  /* 0x0000000d02077224 */ /* 0x000fe400078e0207 */
[--C-:B------:R-:W-:Y:S01]  /*4400*/  @!P3 IMAD.IADD R12, R12, 0x1, -R2.reuse ;  /* 0x000000010c0cb824 */ /* 0x100fe200078e0a02 */
[----:B------:R-:W-:Y:S01]  /*4410*/  ISETP.GE.AND P3, PT, R239, RZ, PT ;  /* 0x000000ffef00720c */ /* 0x000fe20003f66270 */
[----:B------:R-:W-:Y:S01]  /*4420*/  @!P1 IMAD.IADD R8, R8, 0x1, -R2 ;  /* 0x0000000108089824 */ /* 0x000fe200078e0a02 */
[----:B------:R-:W-:Y:S01]  /*4430*/  ISETP.GT.U32.AND P6, PT, R2, R7, PT ;  /* 0x000000070200720c */ /* 0x000fe20003fc4070 */
[----:B------:R-:W-:Y:S01]  /*4440*/  @!P4 IMAD.MOV R12, RZ, RZ, -R12 ;  /* 0x000000ffff0cc224 */ /* 0x000fe200078e0a0c */
[----:B------:R-:W-:Y:S01]  /*4450*/  ISETP.GE.AND P1, PT, R245, RZ, PT ;  /* 0x000000fff500720c */ /* 0x000fe20003f26270 */
[----:B------:R-:W-:Y:S01]  /*4460*/  IMAD.HI.U32 R11, R4, R9, RZ ;  /* 0x00000009040b7227 */ /* 0x000fe200078e00ff */
[----:B------:R-:W-:-:S02]  /*4470*/  ISETP.GT.U32.AND P4, PT, R2, R8, PT ;  /* 0x000000080200720c */ /* 0x000fc40003f84070 */
[----:B------:R-:W-:Y:S01]  /*4480*/  STL [R1+0x6a4], R12 ;  /* 0x0006a40c01007387 */ /* 0x000fe20000100800 */
[----:B------:R-:W-:Y:S01]  /*4490*/  IMAD.HI.U32 R14, R4, R10, RZ ;  /* 0x0000000a040e7227 */ /* 0x000fe200078e00ff */
[----:B------:R-:W-:Y:S02]  /*44a0*/  ISETP.GT.U32.AND P5, PT, R2, R5, PT ;  /* 0x000000050200720c */ /* 0x000fe40003fa4070 */
[----:B------:R0:W-:Y:S01]  /*44b0*/  STL [R1+0x6a0], R6 ;  /* 0x0006a00601007387 */ /* 0x0001e20000100800 */
[----:B------:R-:W-:Y:S02]  /*44c0*/  VIADD R244, R3, 0x1e4 ;  /* 0x000001e403f47836 */ /* 0x000fe40000000000 */
[----:B------:R-:W-:Y:S02]  /*44d0*/  IMAD.MOV R11, RZ, RZ, -R11 ;  /* 0x000000ffff0b7224 */ /* 0x000fe400078e0a0b */
[----:B------:R-:W-:Y:S02]  /*44e0*/  IMAD.MOV R14, RZ, RZ, -R14 ;  /* 0x000000ffff0e7224 */ /* 0x000fe400078e0a0e */
[----:B------:R-:W-:-:S02]  /*44f0*/  @!P6 IMAD.IADD R7, R7, 0x1, -R2 ;  /* 0x000000010707e824 */ /* 0x000fc400078e0a02 */
[C---:B------:R-:W-:Y:S01]  /*4500*/  IMAD R9, R2.reuse, R11, R9 ;  /* 0x0000000b02097224 */ /* 0x040fe200078e0209 */
[----:B0-----:R-:W-:Y:S01]  /*4510*/  IABS R6, R244 ;  /* 0x000000f400067213 */ /* 0x001fe20000000000 */
[----:B------:R-:W-:Y:S01]  /*4520*/  IMAD.MOV.U32 R11, RZ, RZ, R0 ;  /* 0x000000ffff0b7224 */ /* 0x000fe200078e0000 */
[C---:B------:R-:W-:Y:S01]  /*4530*/  ISETP.GT.U32.AND P6, PT, R2.reuse, R7, PT ;  /* 0x000000070200720c */ /* 0x040fe20003fc4070 */
[----:B------:R-:W-:Y:S02]  /*4540*/  IMAD R10, R2, R14, R10 ;  /* 0x0000000e020a7224 */ /* 0x000fe400078e020a */
[----:B------:R-:W-:-:S04]  /*4550*/  IMAD.HI.U32 R13, R4, R6, RZ ;  /* 0x00000006040d7227 */ /* 0x000fc800078e00ff */
[----:B------:R-:W-:Y:S01]  /*4560*/  @!P2 IMAD.MOV R11, RZ, RZ, -R11 ;  /* 0x000000ffff0ba224 */ /* 0x000fe200078e0a0b */
[----:B------:R-:W-:Y:S01]  /*4570*/  ISETP.GT.U32.AND P2, PT, R2, R9, PT ;  /* 0x000000090200720c */ /* 0x000fe20003f44070 */
[----:B------:R-:W-:Y:S01]  /*4580*/  @!P4 IMAD.IADD R8, R8, 0x1, -R2 ;  /* 0x000000010808c824 */ /* 0x000fe200078e0a02 */
[C---:B------:R-:W-:Y:S01]  /*4590*/  ISETP.GT.U32.AND P4, PT, R2.reuse, R10, PT ;  /* 0x0000000a0200720c */ /* 0x040fe20003f84070 */
[C---:B------:R-:W-:Y:S01]  /*45a0*/  VIADD R239, R3.reuse, 0x1e2 ;  /* 0x000001e203ef7836 */ /* 0x040fe20000000000 */
[----:B------:R0:W-:Y:S01]  /*45b0*/  STL [R1+0x69c], R11 ;  /* 0x00069c0b01007387 */ /* 0x0001e20000100800 */
[----:B------:R-:W-:Y:S02]  /*45c0*/  IMAD.MOV R13, RZ, RZ, -R13 ;  /* 0x000000ffff0d7224 */ /* 0x000fe400078e0a0d */
[----:B------:R-:W-:Y:S01]  /*45d0*/  VIADD R245, R3, 0x1e3 ;  /* 0x000001e303f57836 */ /* 0x000fe20000000000 */
[----:B------:R-:W-:Y:S01]  /*45e0*/  IABS R12, R239 ;  /* 0x000000ef000c7213 */ /* 0x000fe20000000000 */
[----:B------:R-:W-:-:S02]  /*45f0*/  IMAD R6, R2, R13, R6 ;  /* 0x0000000d02067224 */ /* 0x000fc400078e0206 */
[----:B------:R-:W-:Y:S01]  /*4600*/  @!P6 IMAD.IADD R7, R7, 0x1, -R2 ;  /* 0x000000010707e824 */ /* 0x000fe200078e0a02 */
[----:B------:R-:W-:Y:S01]  /*4610*/  IABS R0, R245 ;  /* 0x000000f500007213 */ /* 0x000fe20000000000 */
[----:B------:R-:W-:Y:S01]  /*4620*/  IMAD.HI.U32 R13, R4, R12, RZ ;  /* 0x0000000c040d7227 */ /* 0x000fe200078e00ff */
[----:B------:R-:W-:-:S03]  /*4630*/  ISETP.GT.U32.AND P6, PT, R2, R6, PT ;  /* 0x000000060200720c */ /* 0x000fc60003fc4070 */
[--C-:B------:R-:W-:Y:S02]  /*4640*/  @!P2 IMAD.IADD R9, R9, 0x1, -R2.reuse ;  /* 0x000000010909a824 */ /* 0x100fe400078e0a02 */
[----:B------:R-:W-:Y:S01]  /*4650*/  @!P4 IMAD.IADD R10, R10, 0x1, -R2 ;  /* 0x000000010a0ac824 */ /* 0x000fe200078e0a02 */
[----:B------:R-:W-:Y:S01]  /*4660*/  ISETP.GE.AND P4, PT, R247, RZ, PT ;  /* 0x000000fff700720c */ /* 0x000fe20003f86270 */
[----:B------:R-:W-:Y:S01]  /*4670*/  IMAD.MOV R13, RZ, RZ, -R13 ;  /* 0x000000ffff0d7224 */ /* 0x000fe200078e0a0d */
[C---:B------:R-:W-:Y:S01]  /*4680*/  ISETP.GT.U32.AND P2, PT, R2.reuse, R9, PT ;  /* 0x000000090200720c */ /* 0x040fe20003f44070 */
[----:B------:R-:W-:Y:S01]  /*4690*/  @!P3 IMAD.MOV R8, RZ, RZ, -R8 ;  /* 0x000000ffff08b224 */ /* 0x000fe200078e0a08 */
[----:B------:R-:W-:Y:S01]  /*46a0*/  ISETP.GT.U32.AND P3, PT, R2, R10, PT ;  /* 0x0000000a0200720c */ /* 0x000fe20003f64070 */
[----:B0-----:R-:W-:-:S03]  /*46b0*/  IMAD.HI.U32 R11, R4, R0, RZ ;  /* 0x00000000040b7227 */ /* 0x001fc600078e00ff */
[----:B------:R0:W-:Y:S01]  /*46c0*/  STL [R1+0x694], R8 ;  /* 0x0006940801007387 */ /* 0x0001e20000100800 */
[----:B------:R-:W-:Y:S02]  /*46d0*/  IMAD R12, R2, R13, R12 ;  /* 0x0000000d020c7224 */ /* 0x000fe400078e020c */
[----:B------:R-:W-:Y:S02]  /*46e0*/  IMAD.MOV R11, RZ, RZ, -R11 ;  /* 0x000000ffff0b7224 */ /* 0x000fe400078e0a0b */
[--C-:B------:R-:W-:Y:S01]  /*46f0*/  @!P6 IMAD.IADD R6, R6, 0x1, -R2.reuse ;  /* 0x000000010606e824 */ /* 0x100fe200078e0a02 */
[----:B------:R-:W-:Y:S01]  /*4700*/  ISETP.GT.U32.AND P6, PT, R2, R12, PT ;  /* 0x0000000c0200720c */ /* 0x000fe20003fc4070 */
[----:B------:R-:W-:Y:S01]  /*4710*/  @!P5 IMAD.IADD R5, R5, 0x1, -R2 ;  /* 0x000000010505d824 */ /* 0x000fe200078e0a02 */
[----:B------:R-:W-:Y:S01]  /*4720*/  ISETP.GE.AND P5, PT, R246, RZ, PT ;  /* 0x000000fff600720c */ /* 0x000fe20003fa6270 */
[----:B------:R-:W-:Y:S02]  /*4730*/  IMAD R0, R2, R11, R0 ;  /* 0x0000000b02007224 */ /* 0x000fe400078e0200 */
[----:B------:R-:W-:-:S02]  /*4740*/  VIADD R246, R3, 0x1e1 ;  /* 0x000001e103f67836 */ /* 0x000fc40000000000 */
[--C-:B------:R-:W-:Y:S01]  /*4750*/  @!P2 IMAD.IADD R9, R9, 0x1, -R2.reuse ;  /* 0x000000010909a824 */ /* 0x100fe200078e0a02 */
[----:B------:R-:W-:Y:S01]  /*4760*/  ISETP.GT.U32.AND P2, PT, R2, R0, PT ;  /* 0x000000000200720c */ /* 0x000fe20003f44070 */
[--C-:B------:R-:W-:Y:S01]  /*4770*/  @!P3 IMAD.IADD R10, R10, 0x1, -R2.reuse ;  /* 0x000000010a0ab824 */ /* 0x100fe200078e0a02 */
[----:B------:R-:W-:Y:S01]  /*4780*/  ISETP.GE.AND P3, PT, R244, RZ, PT ;  /* 0x000000fff400720c */ /* 0x000fe20003f66270 */
[C---:B------:R-:W-:Y:S01]  /*4790*/  VIADD R247, R3.reuse, 0x1e0 ;  /* 0x000001e003f77836 */ /* 0x040fe20000000000 */
[----:B0-----:R-:W-:Y:S01]  /*47a0*/  IABS R8, R246 ;  /* 0x000000f600087213 */ /* 0x001fe20000000000 */
[----:B------:R-:W-:Y:S02]  /*47b0*/  VIADD R244, R3, 0x1df ;  /* 0x000001df03f47836 */ /* 0x000fe40000000000 */
[----:B------:R-:W-:Y:S01]  /*47c0*/  IMAD.MOV.U32 R16, RZ, RZ, R5 ;  /* 0x000000ffff107224 */ /* 0x000fe200078e0005 */
[----:B------:R-:W-:Y:S01]  /*47d0*/  IABS R11, R247 ;  /* 0x000000f7000b7213 */ /* 0x000fe20000000000 */
[----:B------:R-:W-:Y:S01]  /*47e0*/  @!P6 IMAD.IADD R12, R12, 0x1, -R2 ;  /* 0x000000010c0ce824 */ /* 0x000fe200078e0a02 */
[----:B------:R-:W-:Y:S01]  /*47f0*/  IABS R14, R244 ;  /* 0x000000f4000e7213 */ /* 0x000fe20000000000 */
[----:B------:R-:W-:-:S03]  /*4800*/  IMAD.HI.U32 R15, R4, R8, RZ ;  /* 0x00000008040f7227 */ /* 0x000fc600078e00ff */
[C---:B------:R-:W-:Y:S01]  /*4810*/  ISETP.GT.U32.AND P6, PT, R2.reuse, R12, PT ;  /* 0x0000000c0200720c */ /* 0x040fe20003fc4070 */
[----:B------:R-:W-:Y:S01]  /*4820*/  @!P0 IMAD.MOV R16, RZ, RZ, -R16 ;  /* 0x000000ffff108224 */ /* 0x000fe200078e0a10 */
[----:B------:R-:W-:Y:S01]  /*4830*/  ISETP.GT.U32.AND P0, PT, R2, R6, PT ;  /* 0x000000060200720c */ /* 0x000fe20003f04070 */
[----:B------:R-:W-:-:S03]  /*4840*/  IMAD.HI.U32 R13, R4, R11, RZ ;  /* 0x0000000b040d7227 */ /* 0x000fc600078e00ff */
[----:B------:R-:W-:Y:S01]  /*4850*/  STL [R1+0x684], R16 ;  /* 0x0006841001007387 */ /* 0x000fe20000100800 */
[----:B------:R-:W-:Y:S02]  /*4860*/  IMAD.MOV R15, RZ, RZ, -R15 ;  /* 0x000000ffff0f7224 */ /* 0x000fe400078e0a0f */
[----:B------:R-:W-:-:S04]  /*4870*/  IMAD.HI.U32 R5, R4, R14, RZ ;  /* 0x0000000e04057227 */ /* 0x000fc800078e00ff */
[----:B------:R-:W-:Y:S01]  /*4880*/  @!P2 IMAD.IADD R0, R0, 0x1, -R2 ;  /* 0x000000010000a824 */ /* 0x000fe200078e0a02 */
[----:B------:R-:W-:Y:S01]  /*4890*/  ISETP.GE.AND P2, PT, R245, RZ, PT ;  /* 0x000000fff500720c */ /* 0x000fe20003f46270 */
[----:B------:R-:W-:Y:S02]  /*48a0*/  IMAD.MOV R13, RZ, RZ, -R13 ;  /* 0x000000ffff0d7224 */ /* 0x000fe400078e0a0d */
[C---:B------:R-:W-:Y:S02]  /*48b0*/  IMAD R8, R2.reuse, R15, R8 ;  /* 0x0000000f02087224 */ /* 0x040fe400078e0208 */
[----:B------:R-:W-:Y:S02]  /*48c0*/  IMAD.MOV R5, RZ, RZ, -R5 ;  /* 0x000000ffff057224 */ /* 0x000fe400078e0a05 */
[----:B------:R-:W-:Y:S01]  /*48d0*/  @!P1 IMAD.MOV R7, RZ, RZ, -R7 ;  /* 0x000000ffff079224 */ /* 0x000fe200078e0a07 */
[C---:B------:R-:W-:Y:S01]  /*48e0*/  ISETP.GT.U32.AND P1, PT, R2.reuse, R0, PT ;  /* 0x000000000200720c */ /* 0x040fe20003f24070 */
[----:B------:R-:W-:-:S02]  /*48f0*/  IMAD R13, R2, R13, R11 ;  /* 0x0000000d020d7224 */ /* 0x000fc400078e020b */
[----:B------:R-:W-:Y:S01]  /*4900*/  @!P5 IMAD.MOV R9, RZ, RZ, -R9 ;  /* 0x000000ffff09d224 */ /* 0x000fe200078e0a09 */
[C---:B------:R-:W-:Y:S01]  /*4910*/  ISETP.GT.U32.AND P5, PT, R2.reuse, R8, PT ;  /* 0x000000080200720c */ /* 0x040fe20003fa4070 */
[----:B------:R-:W-:Y:S01]  /*4920*/  IMAD R5, R2, R5, R14 ;  /* 0x0000000502057224 */ /* 0x000fe200078e020e */
[----:B------:R0:W-:Y:S01]  /*4930*/  STL [R1+0x680], R7 ;  /* 0x0006800701007387 */ /* 0x0001e20000100800 */
[--C-:B------:R-:W-:Y:S01]  /*4940*/  @!P0 IMAD.IADD R6, R6, 0x1, -R2.reuse ;  /* 0x0000000106068824 */ /* 0x100fe200078e0a02 */
[----:B------:R-:W-:Y:S01]  /*4950*/  ISETP.GT.U32.AND P0, PT, R2, R13, PT ;  /* 0x0000000d0200720c */ /* 0x000fe20003f04070 */
[--C-:B------:R-:W-:Y:S01]  /*4960*/  @!P6 IMAD.IADD R12, R12, 0x1, -R2.reuse ;  /* 0x000000010c0ce824 */ /* 0x100fe200078e0a02 */
[----:B------:R-:W-:Y:S01]  /*4970*/  ISETP.GT.U32.AND P6, PT, R2, R5, PT ;  /* 0x000000050200720c */ /* 0x000fe20003fc4070 */
[----:B------:R-:W-:Y:S01]  /*4980*/  VIADD R245, R3, 0x1de ;  /* 0x000001de03f57836 */ /* 0x000fe20000000000 */
[----:B------:R-:W-:Y:S01]  /*4990*/  STL [R1+0x67c], R9 ;  /* 0x00067c0901007387 */ /* 0x000fe20000100800 */
[----:B------:R-:W-:Y:S01]  /*49a0*/  @!P1 IMAD.IADD R0, R0, 0x1, -R2 ;  /* 0x0000000100009824 */ /* 0x000fe200078e0a02 */
[----:B------:R-:W-:Y:S01]  /*49b0*/  ISETP.GE.AND P1, PT, R246, RZ, PT ;  /* 0x000000fff600720c */ /* 0x000fe20003f26270 */
[----:B------:R-:W-:Y:S01]  /*49c0*/  @!P3 IMAD.MOV R6, RZ, RZ, -R6 ;  /* 0x000000ffff06b224 */ /* 0x000fe200078e0a06 */
[----:B------:R-:W-:Y:S01]  /*49d0*/  IABS R11, R245 ;  /* 0x000000f5000b7213 */ /* 0x000fe20000000000 */
[----:B0-----:R-:W-:-:S02]  /*49e0*/  IMAD.MOV.U32 R7, RZ, RZ, R10 ;  /* 0x000000ffff077224 */ /* 0x001fc400078e000a */
[----:B------:R-:W-:Y:S02]  /*49f0*/  VIADD R246, R3, 0x1dd ;  /* 0x000001dd03f67836 */ /* 0x000fe40000000000 */
[----:B------:R-:W-:Y:S01]  /*4a00*/  @!P4 IMAD.MOV R7, RZ, RZ, -R7 ;  /* 0x000000ffff07c224 */ /* 0x000fe200078e0a07 */
[----:B------:R-:W-:Y:S01]  /*4a10*/  ISETP.GE.AND P4, PT, R239, RZ, PT ;  /* 0x000000ffef00720c */ /* 0x000fe20003f86270 */
[--C-:B------:R-:W-:Y:S01]  /*4a20*/  @!P5 IMAD.IADD R8, R8, 0x1, -R2.reuse ;  /* 0x000000010808d824 */ /* 0x100fe200078e0a02 */
[----:B------:R-:W-:Y:S01]  /*4a30*/  ISETP.GE.AND P5, PT, R247, RZ, PT ;  /* 0x000000fff700720c */ /* 0x000fe20003fa6270 */
[----:B------:R-:W-:Y:S01]  /*4a40*/  @!P0 IMAD.IADD R13, R13, 0x1, -R2 ;  /* 0x000000010d0d8824 */ /* 0x000fe200078e0a02 */
[----:B------:R0:W-:Y:S01]  /*4a50*/  STL [R1+0x678], R7 ;  /* 0x0006780701007387 */ /* 0x0001e20000100800 */
[----:B------:R-:W-:Y:S01]  /*4a60*/  IMAD.MOV.U32 R10, RZ, RZ, R0 ;  /* 0x000000ffff0a7224 */ /* 0x000fe200078e0000 */
[C---:B------:R-:W-:Y:S01]  /*4a70*/  ISETP.GT.U32.AND P3, PT, R2.reuse, R8, PT ;  /* 0x000000080200720c */ /* 0x040fe20003f64070 */
[----:B------:R-:W-:Y:S01]  /*4a80*/  @!P6 IMAD.IADD R5, R5, 0x1, -R2 ;  /* 0x000000010505e824 */ /* 0x000fe200078e0a02 */
[----:B------:R1:W-:Y:S01]  /*4a90*/  STL [R1+0x670], R6 ;  /* 0x0006700601007387 */ /* 0x0003e20000100800 */
[----:B------:R-:W-:Y:S01]  /*4aa0*/  @!P2 IMAD.MOV R10, RZ, RZ, -R10 ;  /* 0x000000ffff0aa224 */ /* 0x000fe200078e0a0a */
[C---:B------:R-:W-:Y:S01]  /*4ab0*/  ISETP.GT.U32.AND P2, PT, R2.reuse, R13, PT ;  /* 0x0000000d0200720c */ /* 0x040fe20003f44070 */
[C---:B------:R-:W-:Y:S01]  /*4ac0*/  VIADD R247, R3.reuse, 0x1dc ;  /* 0x000001dc03f77836 */ /* 0x040fe20000000000 */
[----:B------:R-:W-:Y:S01]  /*4ad0*/  ISETP.GT.U32.AND P6, PT, R2, R5, PT ;  /* 0x000000050200720c */ /* 0x000fe20003fc4070 */
[----:B------:R-:W-:Y:S01]  /*4ae0*/  VIADD R239, R3, 0x1d8 ;  /* 0x000001d803ef7836 */ /* 0x000fe20000000000 */
[----:B------:R2:W-:Y:S01]  /*4af0*/  STL [R1+0x66c], R10 ;  /* 0x00066c0a01007387 */ /* 0x0005e20000100800 */
[----:B0-----:R-:W-:Y:S01]  /*4b00*/  IMAD.HI.U32 R7, R4, R11, RZ ;  /* 0x0000000b04077227 */ /* 0x001fe200078e00ff */
[----:B------:R-:W-:-:S02]  /*4b10*/  IABS R9, R247 ;  /* 0x000000f700097213 */ /* 0x000fc40000000000 */
[----:B-1----:R-:W-:Y:S01]  /*4b20*/  IABS R6, R246 ;  /* 0x000000f600067213 */ /* 0x002fe20000000000 */
[----:B------:R-:W-:Y:S01]  /*4b30*/  IMAD.MOV R7, RZ, RZ, -R7 ;  /* 0x000000ffff077224 */ /* 0x000fe200078e0a07 */
[----:B------:R-:W-:Y:S01]  /*4b40*/  ISETP.GE.AND P0, PT, R244, RZ, PT ;  /* 0x000000fff400720c */ /* 0x000fe20003f06270 */
[----:B------:R-:W-:Y:S02]  /*4b50*/  @!P3 IMAD.IADD R8, R8, 0x1, -R2 ;  /* 0x000000010808b824 */ /* 0x000fe400078e0a02 */
[----:B------:R-:W-:-:S04]  /*4b60*/  IMAD.HI.U32 R0, R4, R6, RZ ;  /* 0x0000000604007227 */ /* 0x000fc800078e00ff */
[C---:B------:R-:W-:Y:S02]  /*4b70*/  IMAD R7, R2.reuse, R7, R11 ;  /* 0x0000000702077224 */ /* 0x040fe400078e020b */
[----:B------:R-:W-:Y:S02]  /*4b80*/  IMAD.MOV R0, RZ, RZ, -R0 ;  /* 0x000000ffff007224 */ /* 0x000fe400078e0a00 */
[----:B------:R-:W-:Y:S01]  /*4b90*/  IMAD.MOV.U32 R11, RZ, RZ, R12 ;  /* 0x000000ffff0b7224 */ /* 0x000fe200078e000c */
[C---:B------:R-:W-:Y:S01]  /*4ba0*/  ISETP.GT.U32.AND P3, PT, R2.reuse, R7, PT ;  /* 0x000000070200720c */ /* 0x040fe20003f64070 */
[C---:B------:R-:W-:Y:S02]  /*4bb0*/  IMAD R0, R2.reuse, R0, R6 ;  /* 0x0000000002007224 */ /* 0x040fe400078e0206 */
[--C-:B------:R-:W-:Y:S01]  /*4bc0*/  @!P2 IMAD.IADD R13, R13, 0x1, -R2.reuse ;  /* 0x000000010d0da824 */ /* 0x100fe200078e0a02 */
[----:B------:R-:W-:Y:S01]  /*4bd0*/  ISETP.GE.AND P2, PT, R247, RZ, PT ;  /* 0x000000fff700720c */ /* 0x000fe20003f46270 */
[----:B------:R-:W-:Y:S01]  /*4be0*/  @!P6 IMAD.IADD R5, R5, 0x1, -R2 ;  /* 0x000000010505e824 */ /* 0x000fe200078e0a02 */
[----:B------:R-:W-:Y:S01]  /*4bf0*/  ISETP.GT.U32.AND P6, PT, R2, R0, PT ;  /* 0x000000000200720c */ /* 0x000fe20003fc4070 */
[----:B--2---:R-:W-:-:S02]  /*4c00*/  IMAD.MOV.U32 R10, RZ, RZ, R8 ;  /* 0x000000ffff0a7224 */ /* 0x004fc400078e0008 */
[----:B------:R-:W-:Y:S01]  /*4c10*/  @!P4 IMAD.MOV R11, RZ, RZ, -R11 ;  /* 0x000000ffff0bc224 */ /* 0x000fe200078e0a0b */
[----:B------:R-:W-:Y:S01]  /*4c20*/  ISETP.GE.AND P4, PT, R245, RZ, PT ;  /* 0x000000fff500720c */ /* 0x000fe20003f86270 */
[----:B------:R-:W-:Y:S02]  /*4c30*/  VIADD R247, R3, 0x1db ;  /* 0x000001db03f77836 */ /* 0x000fe40000000000 */
[----:B------:R-:W-:Y:S01]  /*4c40*/  IMAD.HI.U32 R8, R4, R9, RZ ;  /* 0x0000000904087227 */ /* 0x000fe200078e00ff */
[----:B------:R0:W-:Y:S03]  /*4c50*/  STL [R1+0x664], R11 ;  /* 0x0006640b01007387 */ /* 0x0001e60000100800 */
[----:B------:R-:W-:Y:S01]  /*4c60*/  @!P1 IMAD.MOV R10, RZ, RZ, -R10 ;  /* 0x000000ffff0a9224 */ /* 0x000fe200078e0a0a */
[----:B------:R-:W-:Y:S01]  /*4c70*/  ISETP.GE.AND P1, PT, R246, RZ, PT ;  /* 0x000000fff600720c */ /* 0x000fe20003f26270 */
[----:B------:R-:W-:-:S02]  /*4c80*/  IMAD.MOV R8, RZ, RZ, -R8 ;  /* 0x000000ffff087224 */ /* 0x000fc400078e0a08 */
[----:B------:R-:W-:Y:S01]  /*4c90*/  IMAD.MOV.U32 R14, RZ, RZ, R13 ;  /* 0x000000ffff0e7224 */ /* 0x000fe200078e000d */
[----:B------:R1:W-:Y:S01]  /*4ca0*/  STL [R1+0x660], R10 ;  /* 0x0006600a01007387 */ /* 0x0003e20000100800 */
[----:B------:R-:W-:Y:S01]  /*4cb0*/  @!P3 IMAD.IADD R7, R7, 0x1, -R2 ;  /* 0x000000010707b824 */ /* 0x000fe200078e0a02 */
[----:B0-----:R-:W-:Y:S01]  /*4cc0*/  IABS R11, R247 ;  /* 0x000000f7000b7213 */ /* 0x001fe20000000000 */
[----:B------:R-:W-:Y:S01]  /*4cd0*/  VIADD R244, R3, 0x1da ;  /* 0x000001da03f47836 */ /* 0x000fe20000000000 */
[----:B------:R-:W-:Y:S01]  /*4ce0*/  ISETP.GE.AND P3, PT, R247, RZ, PT ;  /* 0x000000fff700720c */ /* 0x000fe20003f66270 */
[----:B------:R-:W-:Y:S01]  /*4cf0*/  @!P5 IMAD.MOV R14, RZ, RZ, -R14 ;  /* 0x000000ffff0ed224 */ /* 0x000fe200078e0a0e */
[----:B------:R-:W-:Y:S01]  /*4d00*/  ISETP.GT.U32.AND P5, PT, R2, R7, PT ;  /* 0x000000070200720c */ /* 0x000fe20003fa4070 */
[----:B------:R-:W-:Y:S01]  /*4d10*/  @!P6 IMAD.IADD R0, R0, 0x1, -R2 ;  /* 0x000000010000e824 */ /* 0x000fe200078e0a02 */
[----:B------:R-:W-:Y:S01]  /*4d20*/  IABS R6, R244 ;  /* 0x000000f400067213 */ /* 0x000fe20000000000 */
[----:B------:R-:W-:Y:S01]  /*4d30*/  VIADD R245, R3, 0x1d9 ;  /* 0x000001d903f57836 */ /* 0x000fe20000000000 */
[----:B------:R0:W-:Y:S01]  /*4d40*/  STL [R1+0x65c], R14 ;  /* 0x00065c0e01007387 */ /* 0x0001e20000100800 */
[C---:B-1----:R-:W-:Y:S01]  /*4d50*/  IMAD R10, R2.reuse, R8, R9 ;  /* 0x00000008020a7224 */ /* 0x042fe200078e0209 */
[----:B------:R-:W-:Y:S01]  /*4d60*/  ISETP.GT.U32.AND P6, PT, R2, R0, PT ;  /* 0x000000000200720c */ /* 0x000fe20003fc4070 */
[----:B------:R-:W-:Y:S01]  /*4d70*/  IMAD.MOV.U32 R9, RZ, RZ, R11 ;  /* 0x000000ffff097224 */ /* 0x000fe200078e000b */
[----:B------:R-:W-:Y:S01]  /*4d80*/  IABS R11, R239 ;  /* 0x000000ef000b7213 */ /* 0x000fe20000000000 */
[----:B------:R-:W-:Y:S01]  /*4d90*/  IMAD.HI.U32 R12, R4, R6, RZ ;  /* 0x00000006040c7227 */ /* 0x000fe200078e00ff */
[----:B------:R-:W-:-:S03]  /*4da0*/  IABS R8, R245 ;  /* 0x000000f500087213 */ /* 0x000fc60000000000 */
[----:B------:R-:W-:-:S04]  /*4db0*/  IMAD.HI.U32 R13, R4, R9, RZ ;  /* 0x00000009040d7227 */ /* 0x000fc800078e00ff */
[----:B0-----:R-:W-:Y:S02]  /*4dc0*/  IMAD.MOV.U32 R14, RZ, RZ, R5 ;  /* 0x000000ffff0e7224 */ /* 0x001fe400078e0005 */
[----:B------:R-:W-:Y:S02]  /*4dd0*/  IMAD.MOV R5, RZ, RZ, -R13 ;  /* 0x000000ffff057224 */ /* 0x000fe400078e0a0d */
[----:B------:R-:W-:Y:S02]  /*4de0*/  IMAD.MOV R12, RZ, RZ, -R12 ;  /* 0x000000ffff0c7224 */ /* 0x000fe400078e0a0c */
[----:B------:R-:W-:Y:S01]  /*4df0*/  @!P0 IMAD.MOV R14, RZ, RZ, -R14 ;  /* 0x000000ffff0e8224 */ /* 0x000fe200078e0a0e */
[C---:B------:R-:W-:Y:S01]  /*4e00*/  ISETP.GT.U32.AND P0, PT, R2.reuse, R10, PT ;  /* 0x0000000a0200720c */ /* 0x040fe20003f04070 */
[C---:B------:R-:W-:Y:S02]  /*4e10*/  IMAD R5, R2.reuse, R5, R9 ;  /* 0x0000000502057224 */ /* 0x040fe400078e0209 */
[C---:B------:R-:W-:Y:S01]  /*4e20*/  IMAD R6, R2.reuse, R12, R6 ;  /* 0x0000000c02067224 */ /* 0x040fe200078e0206 */
[----:B------:R0:W-:Y:S01]  /*4e30*/  STL [R1+0x658], R14 ;  /* 0x0006580e01007387 */ /* 0x0001e20000100800 */
[--C-:B------:R-:W-:Y:S01]  /*4e40*/  @!P5 IMAD.IADD R7, R7, 0x1, -R2.reuse ;  /* 0x000000010707d824 */ /* 0x100fe200078e0a02 */
[----:B------:R-:W-:Y:S01]  /*4e50*/  ISETP.GT.U32.AND P5, PT, R2, R5, PT ;  /* 0x000000050200720c */ /* 0x000fe20003fa4070 */
[----:B------:R-:W-:Y:S01]  /*4e60*/  @!P6 IMAD.IADD R0, R0, 0x1, -R2 ;  /* 0x000000010000e824 */ /* 0x000fe200078e0a02 */
[----:B------:R-:W-:Y:S01]  /*4e70*/  ISETP.GT.U32.AND P6, PT, R2, R6, PT ;  /* 0x000000060200720c */ /* 0x000fe20003fc4070 */
[----:B------:R-:W-:-:S02]  /*4e80*/  VIADD R246, R3, 0x1d7 ;  /* 0x000001d703f67836 */ /* 0x000fc40000000000 */
[----:B------:R-:W-:-:S03]  /*4e90*/  IMAD.HI.U32 R13, R4, R11, RZ ;  /* 0x0000000b040d7227 */ /* 0x000fc600078e00ff */
[----:B------:R-:W-:Y:S01]  /*4ea0*/  IABS R12, R246 ;  /* 0x000000f6000c7213 */ /* 0x000fe20000000000 */
[--C-:B------:R-:W-:Y:S01]  /*4eb0*/  @!P0 IMAD.IADD R10, R10, 0x1, -R2.reuse ;  /* 0x000000010a0a8824 */ /* 0x100fe200078e0a02 */
[----:B------:R-:W-:Y:S01]  /*4ec0*/  ISETP.GE.AND P0, PT, R244, RZ, PT ;  /* 0x000000fff400720c */ /* 0x000fe20003f06270 */
[----:B------:R-:W-:Y:S02]  /*4ed0*/  IMAD.MOV R13, RZ, RZ, -R13 ;  /* 0x000000ffff0d7224 */ /* 0x000fe400078e0a0d */
[----:B------:R-:W-:Y:S01]  /*4ee0*/  @!P5 IMAD.IADD R5, R5, 0x1, -R2 ;  /* 0x000000010505d824 */ /* 0x000fe200078e0a02 */
[----:B------:R-:W-:Y:S01]  /*4ef0*/  ISETP.GT.U32.AND P5, PT, R2, R10, PT ;  /* 0x0000000a0200720c */ /* 0x000fe20003fa4070 */
[----:B------:R-:W-:-:S04]  /*4f00*/  IMAD.HI.U32 R9, R4, R8, RZ ;  /* 0x0000000804097227 */ /* 0x000fc800078e00ff */
[----:B------:R-:W-:Y:S01]  /*4f10*/  @!P6 IMAD.IADD R6, R6, 0x1, -R2 ;  /* 0x000000010606e824 */ /* 0x000fe200078e0a02 */
[C---:B------:R-:W-:Y:S01]  /*4f20*/  ISETP.GT.U32.AND P6, PT, R2.reuse, R5, PT ;  /* 0x000000050200720c */ /* 0x040fe20003fc4070 */
[----:B------:R-:W-:Y:S02]  /*4f30*/  IMAD R11, R2, R13, R11 ;  /* 0x0000000d020b7224 */ /* 0x000fe400078e020b */
[----:B------:R-:W-:-:S04]  /*4f40*/  IMAD.HI.U32 R13, R4, R12, RZ ;  /* 0x0000000c040d7227 */ /* 0x000fc800078e00ff */
[----:B------:R-:W-:Y:S02]  /*4f50*/  IMAD.MOV R9, RZ, RZ, -R9 ;  /* 0x000000ffff097224 */ /* 0x000fe400078e0a09 */
[----:B------:R-:W-:Y:S02]  /*4f60*/  IMAD.MOV R13, RZ, RZ, -R13 ;  /* 0x000000ffff0d7224 */ /* 0x000fe400078e0a0d */
[C---:B------:R-:W-:Y:S02]  /*4f70*/  IMAD R8, R2.reuse, R9, R8 ;  /* 0x0000000902087224 */ /* 0x040fe400078e0208 */
[----:B------:R-:W-:Y:S02]  /*4f80*/  IMAD R12, R2, R13, R12 ;  /* 0x0000000d020c7224 */ /* 0x000fe400078e020c */
[----:B------:R-:W-:Y:S01]  /*4f90*/  @!P5 IMAD.IADD R10, R10, 0x1, -R2 ;  /* 0x000000010a0ad824 */ /* 0x000fe200078e0a02 */
[----:B------:R-:W-:Y:S01]  /*4fa0*/  ISETP.GT.U32.AND P5, PT, R2, R11, PT ;  /* 0x0000000b0200720c */ /* 0x000fe20003fa4070 */
[----:B------:R-:W-:-:S02]  /*4fb0*/  VIADD R247, R3, 0x1d6 ;  /* 0x000001d603f77836 */ /* 0x000fc40000000000 */
[----:B------:R-:W-:Y:S01]  /*4fc0*/  @!P4 IMAD.MOV R7, RZ, RZ, -R7 ;  /* 0x000000ffff07c224 */ /* 0x000fe200078e0a07 */
[C---:B------:R-:W-:Y:S01]  /*4fd0*/  ISETP.GT.U32.AND P4, PT, R2.reuse, R6, PT ;  /* 0x000000060200720c */ /* 0x040fe20003f84070 */
[----:B------:R-:W-:Y:S01]  /*4fe0*/  @!P1 IMAD.MOV R0, RZ, RZ, -R0 ;  /* 0x000000ffff009224 */ /* 0x000fe200078e0a00 */
[C---:B------:R-:W-:Y:S01]  /*4ff0*/  ISETP.GT.U32.AND P1, PT, R2.reuse, R8, PT ;  /* 0x000000080200720c */ /* 0x040fe20003f24070 */
[--C-:B------:R-:W-:Y:S01]  /*5000*/  @!P6 IMAD.IADD R5, R5, 0x1, -R2.reuse ;  /* 0x000000010505e824 */ /* 0x100fe200078e0a02 */
[----:B------:R-:W-:Y:S01]  /*5010*/  ISETP.GT.U32.AND P6, PT, R2, R12, PT ;  /* 0x0000000c0200720c */ /* 0x000fe20003fc4070 */
[----:B------:R-:W-:Y:S01]  /*5020*/  VIADD R244, R3, 0x1d5 ;  /* 0x000001d503f47836 */ /* 0x000fe20000000000 */
[----:B------:R-:W-:Y:S01]  /*5030*/  IABS R9, R247 ;  /* 0x000000f700097213 */ /* 0x000fe20000000000 */
[----:B------:R1:W-:Y:S01]  /*5040*/  STL [R1+0x64c], R7 ;  /* 0x00064c0701007387 */ /* 0x0003e20000100800 */
[----:B0-----:R-:W-:Y:S02]  /*5050*/  IMAD.MOV.U32 R14, RZ, RZ, R5 ;  /* 0x000000ffff0e7224 */ /* 0x001fe400078e0005 */
[----:B------:R-:W-:Y:S01]  /*5060*/  @!P5 IMAD.IADD R11, R11, 0x1, -R2 ;  /* 0x000000010b0bd824 */ /* 0x000fe200078e0a02 */
[----:B------:R0:W-:Y:S01]  /*5070*/  STL [R1+0x648], R0 ;  /* 0x0006480001007387 */ /* 0x0001e20000100800 */
[----:B------:R-:W-:-:S02]  /*5080*/  @!P2 IMAD.MOV R10, RZ, RZ, -R10 ;  /* 0x000000ffff0aa224 */ /* 0x000fc400078e0a0a */
[--C-:B------:R-:W-:Y:S01]  /*5090*/  @!P4 IMAD.IADD R6, R6, 0x1, -R2.reuse ;  /* 0x000000010606c824 */ /* 0x100fe200078e0a02 */
[----:B------:R-:W-:Y:S01]  /*50a0*/  ISETP.GE.AND P4, PT, R245, RZ, PT ;  /* 0x000000fff500720c */ /* 0x000fe20003f86270 */
[--C-:B------:R-:W-:Y:S01]  /*50b0*/  @!P1 IMAD.IADD R8, R8, 0x1, -R2.reuse ;  /* 0x0000000108089824 */ /* 0x100fe200078e0a02 */
[----:B------:R2:W-:Y:S01]  /*50c0*/  STL [R1+0x644], R10 ;  /* 0x0006440a01007387 */ /* 0x0005e20000100800 */
[----:B-1----:R-:W-:Y:S01]  /*50d0*/  IMAD.HI.U32 R7, R4, R9, RZ ;  /* 0x0000000904077227 */ /* 0x002fe200078e00ff */
[----:B------:R-:W-:Y:S02]  /*50e0*/  ISETP.GE.AND P1, PT, R239, RZ, PT ;  /* 0x000000ffef00720c */ /* 0x000fe40003f26270 */
[----:B0-----:R-:W-:Y:S01]  /*50f0*/  IABS R0, R244 ;  /* 0x000000f400007213 */ /* 0x001fe20000000000 */
[----:B------:R-:W-:Y:S01]  /*5100*/  IMAD.MOV R7, RZ, RZ, -R7 ;  /* 0x000000ffff077224 */ /* 0x000fe200078e0a07 */
[----:B------:R-:W-:Y:S01]  /*5110*/  ISETP.GT.U32.AND P5, PT, R2, R8, PT ;  /* 0x000000080200720c */ /* 0x000fe20003fa4070 */
[----:B------:R-:W-:Y:S01]  /*5120*/  @!P6 IMAD.IADD R12, R12, 0x1, -R2 ;  /* 0x000000010c0ce824 */ /* 0x000fe200078e0a02 */
[----:B------:R-:W-:Y:S01]  /*5130*/  ISETP.GT.U32.AND P6, PT, R2, R11, PT ;  /* 0x0000000b0200720c */ /* 0x000fe20003fc4070 */
[----:B------:R-:W-:-:S03]  /*5140*/  IMAD.HI.U32 R13, R4, R0, RZ ;  /* 0x00000000040d7227 */ /* 0x000fc600078e00ff */
[C---:B------:R-:W-:Y:S01]  /*5150*/  ISETP.GT.U32.AND P2, PT, R2.reuse, R12, PT ;  /* 0x0000000c0200720c */ /* 0x040fe20003f44070 */
[C---:B------:R-:W-:Y:S02]  /*5160*/  IMAD R7, R2.reuse, R7, R9 ;  /* 0x0000000702077224 */ /* 0x040fe400078e0209 */
[----:B------:R-:W-:Y:S02]  /*5170*/  IMAD.MOV.U32 R5, RZ, RZ, R6 ;  /* 0x000000ffff057224 */ /* 0x000fe400078e0006 */
[----:B------:R-:W-:Y:S02]  /*5180*/  VIADD R245, R3, 0x1d4 ;  /* 0x000001d403f57836 */ /* 0x000fe40000000000 */
[----:B------:R-:W-:Y:S02]  /*5190*/  IMAD.MOV R13, RZ, RZ, -R13 ;  /* 0x000000ffff0d7224 */ /* 0x000fe400078e0a0d */
[----:B------:R-:W-:Y:S01]  /*51a0*/  @!P0 IMAD.MOV R5, RZ, RZ, -R5 ;  /* 0x000000ffff058224 */ /* 0x000fe200078e0a05 */
[C---:B------:R-:W-:Y:S01]  /*51b0*/  ISETP.GT.U32.AND P0, PT, R2.reuse, R7, PT ;  /* 0x000000070200720c */ /* 0x040fe20003f04070 */
[----:B------:R-:W-:Y:S01]  /*51c0*/  IMAD R0, R2, R13, R0 ;  /* 0x0000000d02007224 */ /* 0x000fe200078e0200 */
[----:B------:R-:W-:Y:S01]  /*51d0*/  IABS R9, R245 ;  /* 0x000000f500097213 */ /* 0x000fe20000000000 */
[----:B------:R-:W-:Y:S01]  /*51e0*/  @!P3 IMAD.MOV R14, RZ, RZ, -R14 ;  /* 0x000000ffff0eb224 */ /* 0x000fe200078e0a0e */
[----:B------:R-:W-:Y:S01]  /*51f0*/  ISETP.GE.AND P3, PT, R246, RZ, PT ;  /* 0x000000fff600720c */ /* 0x000fe20003f66270 */
[--C-:B------:R-:W-:Y:S01]  /*5200*/  @!P6 IMAD.IADD R11, R11, 0x1, -R2.reuse ;  /* 0x000000010b0be824 */ /* 0x100fe200078e0a02 */
[----:B------:R-:W-:Y:S01]  /*5210*/  ISETP.GT.U32.AND P6, PT, R2, R0, PT ;  /* 0x000000000200720c */ /* 0x000fe20003fc4070 */
[----:B------:R-:W-:Y:S01]  /*5220*/  VIADD R246, R3, 0x1d3 ;  /* 0x000001d303f67836 */ /* 0x000fe20000000000 */
[----:B------:R0:W-:Y:S01]  /*5230*/  STL [R1+0x640], R14 ;  /* 0x0006400e01007387 */ /* 0x0001e20000100800 */
[----:B------:R-:W-:Y:S01]  /*5240*/  @!P5 IMAD.IADD R8, R8, 0x1, -R2 ;  /* 0x000000010808d824 */ /* 0x000fe200078e0a02 */
[----:B------:R-:W-:Y:S01]  /*5250*/  ISETP.GE.AND P5, PT, R247, RZ, PT ;  /* 0x000000fff700720c */ /* 0x000fe20003fa6270 */
[----:B------:R-:W-:Y:S01]  /*5260*/  IMAD.HI.U32 R6, R4, R9, RZ ;  /* 0x0000000904067227 */ /* 0x000fe200078e00ff */
[----:B------:R1:W-:Y:S03]  /*5270*/  STL [R1+0x63c], R5 ;  /* 0x00063c0501007387 */ /* 0x0003e60000100800 */
[----:B------:R-:W-:-:S02]  /*5280*/  VIADD R247, R3, 0x1d2 ;  /* 0x000001d203f77836 */ /* 0x000fc40000000000 */
[----:B------:R-:W-:Y:S02]  /*5290*/  IMAD.MOV R6, RZ, RZ, -R6 ;  /* 0x000000ffff067224 */ /* 0x000fe400078e0a06 */
[----:B------:R-:W-:Y:S01]  /*52a0*/  @!P0 IMAD.IADD R7, R7, 0x1, -R2 ;  /* 0x0000000107078824 */ /* 0x000fe200078e0a02 */
[----:B--2---:R-:W-:Y:S01]  /*52b0*/  IABS R10, R247 ;  /* 0x000000f7000a7213 */ /* 0x004fe20000000000 */
[----:B0-----:R-:W-:Y:S01]  /*52c0*/  IMAD.MOV.U32 R14, RZ, RZ, R8 ;  /* 0x000000ffff0e7224 */ /* 0x001fe200078e0008 */
[----:B-1----:R-:W-:Y:S01]  /*52d0*/  IABS R5, R246 ;  /* 0x000000f600057213 */ /* 0x002fe20000000000 */
[C---:B------:R-:W-:Y:S01]  /*52e0*/  IMAD R9, R2.reuse, R6, R9 ;  /* 0x0000000602097224 */ /* 0x040fe200078e0209 */
[----:B------:R-:W-:Y:S01]  /*52f0*/  ISETP.GE.AND P0, PT, R245, RZ, PT ;  /* 0x000000fff500720c */ /* 0x000fe20003f06270 */
[----:B------:R-:W-:Y:S01]  /*5300*/  @!P4 IMAD.MOV R14, RZ, RZ, -R14 ;  /* 0x000000ffff0ec224 */ /* 0x000fe200078e0a0e */
[----:B------:R-:W-:Y:S01]  /*5310*/  ISETP.GT.U32.AND P4, PT, R2, R7, PT ;  /* 0x000000070200720c */ /* 0x000fe20003f84070 */
[----:B------:R-:W-:-:S03]  /*5320*/  IMAD.HI.U32 R6, R4, R5, RZ ;  /* 0x0000000504067227 */ /* 0x000fc600078e00ff */
[----:B------:R-:W-:Y:S01]  /*5330*/  STL [R1+0x62c], R14 ;  /* 0x00062c0e01007387 */ /* 0x000fe20000100800 */
[----:B------:R-:W-:Y:S01]  /*5340*/  @!P6 IMAD.IADD R0, R0, 0x1, -R2 ;  /* 0x000000010000e824 */ /* 0x000fe200078e0a02 */
[----:B------:R-:W-:Y:S01]  /*5350*/  ISETP.GT.U32.AND P6, PT, R2, R9, PT ;  /* 0x000000090200720c */ /* 0x000fe20003fc4070 */
[----:B------:R-:W-:-:S04]  /*5360*/  IMAD.HI.U32 R8, R4, R10, RZ ;  /* 0x0000000a04087227 */ /* 0x000fc800078e00ff */
[----:B------:R-:W-:Y:S02]  /*5370*/  IMAD.MOV R6, RZ, RZ, -R6 ;  /* 0x000000ffff067224 */ /* 0x000fe400078e0a06 */
[----:B------:R-:W-:Y:S01]  /*5380*/  @!P2 IMAD.IADD R12, R12, 0x1, -R2 ;  /* 0x000000010c0ca824 */ /* 0x000fe200078e0a02 */
[----:B------:R-:W-:Y:S01]  /*5390*/  ISETP.GE.AND P2, PT, R244, RZ, PT ;  /* 0x000000fff400720c */ /* 0x000fe20003f46270 */
[----:B------:R-:W-:Y:S02]  /*53a0*/  IMAD.MOV R8, RZ, RZ, -R8 ;  /* 0x000000ffff087224 */ /* 0x000fe400078e0a08 */
[C---:B------:R-:W-:Y:S02]  /*53b0*/  IMAD R5, R2.reuse, R6, R5 ;  /* 0x0000000602057224 */ /* 0x040fe400078e0205 */
[----:B------:R-:W-:Y:S02]  /*53c0*/  VIADD R244, R3, 0x1d1 ;  /* 0x000001d103f47836 */ /* 0x000fe40000000000 */
[----:B------:R-:W-:-:S02]  /*53d0*/  IMAD R8, R2, R8, R10 ;  /* 0x0000000802087224 */ /* 0x000fc400078e020a */
[--C-:B------:R-:W-:Y:S01]  /*53e0*/  @!P4 IMAD.IADD R7, R7, 0x1, -R2.reuse ;  /* 0x000000010707c824 */ /* 0x100fe200078e0a02 */
[C---:B------:R-:W-:Y:S01]  /*53f0*/  ISETP.GT.U32.AND P4, PT, R2.reuse, R5, PT ;  /* 0x000000050200720c */ /* 0x040fe20003f84070 */
[----:B------:R-:W-:Y:S01]  /*5400*/  @!P1 IMAD.MOV R11, RZ, RZ, -R11 ;  /* 0x000000ffff0b9224 */ /* 0x000fe200078e0a0b */
[----:B------:R-:W-:Y:S01]  /*5410*/  IABS R13, R244 ;  /* 0x000000f4000d7213 */ /* 0x000fe20000000000 */
[----:B------:R-:W-:Y:S01]  /*5420*/  @!P6 IMAD.IADD R9, R9, 0x1, -R2 ;  /* 0x000000010909e824 */ /* 0x000fe200078e0a02 */
[C---:B------:R-:W-:Y:S01]  /*5430*/  ISETP.GT.U32.AND P1, PT, R2.reuse, R0, PT ;  /* 0x000000000200720c */ /* 0x040fe20003f24070 */
[----:B------:R-:W-:Y:S01]  /*5440*/  VIADD R239, R3, 0x1d0 ;  /* 0x000001d003ef7836 */ /* 0x000fe20000000000 */
[----:B------:R-:W-:Y:S01]  /*5450*/  ISETP.GT.U32.AND P6, PT, R2, R8, PT ;  /* 0x000000080200720c */ /* 0x000fe20003fc4070 */
[----:B------:R-:W-:Y:S01]  /*5460*/  IMAD.HI.U32 R6, R4, R13, RZ ;  /* 0x0000000d04067227 */ /* 0x000fe200078e00ff */
[----:B------:R0:W-:Y:S03]  /*5470*/  STL [R1+0x628], R11 ;  /* 0x0006280b01007387 */ /* 0x0001e60000100800 */
[----:B------:R-:W-:-:S02]  /*5480*/  IMAD.MOV R6, RZ, RZ, -R6 ;  /* 0x000000ffff067224 */ /* 0x000fc400078e0a06 */
[--C-:B------:R-:W-:Y:S01]  /*5490*/  @!P4 IMAD.IADD R5, R5, 0x1, -R2.reuse ;  /* 0x000000010505c824 */ /* 0x100fe200078e0a02 */
[C---:B------:R-:W-:Y:S01]  /*54a0*/  ISETP.GT.U32.AND P4, PT, R2.reuse, R9, PT ;  /* 0x000000090200720c */ /* 0x040fe20003f84070 */
[----:B------:R-:W-:Y:S02]  /*54b0*/  IMAD R13, R2, R6, R13 ;  /* 0x00000006020d7224 */ /* 0x000fe400078e020d */
[----:B------:R-:W-:Y:S01]  /*54c0*/  @!P1 IMAD.IADD R0, R0, 0x1, -R2 ;  /* 0x0000000100009824 */ /* 0x000fe200078e0a02 */
[----:B------:R-:W-:Y:S01]  /*54d0*/  ISETP.GE.AND P1, PT, R247, RZ, PT ;  /* 0x000000fff700720c */ /* 0x000fe20003f26270 */
[----:B0-----:R-:W-:Y:S01]  /*54e0*/  IMAD.MOV.U32 R11, RZ, RZ, R12 ;  /* 0x000000ffff0b7224 */ /* 0x001fe200078e000c */
[----:B------:R-:W-:Y:S01]  /*54f0*/  IABS R12, R239 ;  /* 0x000000ef000c7213 */ /* 0x000fe20000000000 */
[----:B------:R-:W-:Y:S01]  /*5500*/  @!P6 IMAD.IADD R8, R8, 0x1, -R2 ;  /* 0x000000010808e824 */ /* 0x000fe200078e0a02 */
[----:B------:R-:W-:Y:S01]  /*5510*/  ISETP.GT.U32.AND P6, PT, R2, R5, PT ;  /* 0x000000050200720c */ /* 0x000fe20003fc4070 */
[----:B------:R-:W-:-:S02]  /*5520*/  IMAD.MOV.U32 R15, RZ, RZ, R7 ;  /* 0x000000ffff0f7224 */ /* 0x000fc400078e0007 */
[----:B------:R-:W-:-:S04]  /*5530*/  IMAD.HI.U32 R7, R4, R12, RZ ;  /* 0x0000000c04077227 */ /* 0x000fc800078e00ff */
[----:B------:R-:W-:Y:S01]  /*5540*/  @!P2 IMAD.MOV R0, RZ, RZ, -R0 ;  /* 0x000000ffff00a224 */ /* 0x000fe200078e0a00 */
[C---:B------:R-:W-:Y:S01]  /*5550*/  ISETP.GT.U32.AND P2, PT, R2.reuse, R13, PT ;  /* 0x0000000d0200720c */ /* 0x040fe20003f44070 */
[----:B------:R-:W-:Y:S02]  /*5560*/  IMAD.MOV R7, RZ, RZ, -R7 ;  /* 0x000000ffff077224 */ /* 0x000fe400078e0a07 */
[----:B------:R-:W-:Y:S02]  /*5570*/  VIADD R245, R3, 0x1cf ;  /* 0x000001cf03f57836 */ /* 0x000fe40000000000 */
[C---:B------:R-:W-:Y:S02]  /*5580*/  IMAD R7, R2.reuse, R7, R12 ;  /* 0x0000000702077224 */ /* 0x040fe400078e020c */
[--C-:B------:R-:W-:Y:S01]  /*5590*/  @!P6 IMAD.IADD R5, R5, 0x1, -R2.reuse ;  /* 0x000000010505e824 */ /* 0x100fe200078e0a02 */
[----:B------:R-:W-:Y:S01]  /*55a0*/  IABS R6, R245 ;  /* 0x000000f500067213 */ /* 0x000fe20000000000 */
[----:B------:R-:W-:Y:S01]  /*55b0*/  @!P3 IMAD.MOV R11, RZ, RZ, -R11 ;  /* 0x000000ffff0bb224 */ /* 0x000fe200078e0a0b */
[----:B------:R-:W-:Y:S01]  /*55c0*/  ISETP.GT.U32.AND P6, PT, R2, R7, PT ;  /* 0x000000070200720c */ /* 0x000fe20003fc4070 */
[--C-:B------:R-:W-:Y:S01]  /*55d0*/  @!P4 IMAD.IADD R9, R9, 0x1, -R2.reuse ;  /* 0x000000010909c824 */ /* 0x100fe200078e0a02 */
[----:B------:R-:W-:Y:S01]  /*55e0*/  ISETP.GE.AND P3, PT, R246, RZ, PT ;  /* 0x000000fff600720c */ /* 0x000fe20003f66270 */
[----:B------:R-:W-:Y:S01]  /*55f0*/  @!P2 IMAD.IADD R13, R13, 0x1, -R2 ;  /* 0x000000010d0da824 */ /* 0x000fe200078e0a02 */
[----:B------:R0:W-:Y:S01]  /*5600*/  STL [R1+0x620], R11 ;  /* 0x0006200b01007387 */ /* 0x0001e20000100800 */
[----:B------:R-:W-:Y:S01]  /*5610*/  VIADD R246, R3, 0x1ce ;  /* 0x000001ce03f67836 */ /* 0x000fe20000000000 */
[----:B------:R-:W-:Y:S01]  /*5620*/  ISETP.GE.AND P4, PT, R244, RZ, PT ;  /* 0x000000fff400720c */ /* 0x000fe20003f86270 */
[----:B------:R-:W-:Y:S01]  /*5630*/  IMAD.HI.U32 R14, R4, R6, RZ ;  /* 0x00000006040e7227 */ /* 0x000fe200078e00ff */
[----:B------:R-:W-:-:S03]  /*5640*/  ISETP.GT.U32.AND P2, PT, R2, R13, PT ;  /* 0x0000000d0200720c */ /* 0x000fc60003f44070 */
[C---:B------:R-:W-:Y:S02]  /*5650*/  VIADD R247, R3.reuse, 0x1cd ;  /* 0x000001cd03f77836 */ /* 0x040fe40000000000 */
[----:B------:R-:W-:Y:S01]  /*5660*/  @!P5 IMAD.MOV R15, RZ, RZ, -R15 ;  /* 0x000000ffff0fd224 */ /* 0x000fe200078e0a0f */
[----:B0-----:R-:W-:Y:S01]  /*5670*/  IABS R11, R246 ;  /* 0x000000f6000b7213 */ /* 0x001fe20000000000 */
[----:B------:R-:W-:Y:S01]  /*5680*/  IMAD.MOV R14, RZ, RZ, -R14 ;  /* 0x000000ffff0e7224 */ /* 0x000fe200078e0a0e */
[----:B------:R-:W-:Y:S01]  /*5690*/  IABS R10, R247 ;  /* 0x000000f7000a7213 */ /* 0x000fe20000000000 */
[----:B------:R-:W-:Y:S01]  /*56a0*/  @!P0 IMAD.MOV R9, RZ, RZ, -R9 ;  /* 0x000000ffff098224 */ /* 0x000fe200078e0a09 */
[C---:B------:R-:W-:Y:S01]  /*56b0*/  ISETP.GT.U32.AND P5, PT, R2.reuse, R8, PT ;  /* 0x000000080200720c */ /* 0x040fe20003fa4070 */
[----:B------:R-:W-:Y:S01]  /*56c0*/  VIADD R244, R3, 0x1cc ;  /* 0x000001cc03f47836 */ /* 0x000fe20000000000 */
[----:B------:R-:W-:Y:S01]  /*56d0*/  STL [R1+0x614], R15 ;  /* 0x0006140f01007387 */ /* 0x000fe20000100800 */
[----:B------:R-:W-:Y:S01]  /*56e0*/  IMAD R6, R2, R14, R6 ;  /* 0x0000000e02067224 */ /* 0x000fe200078e0206 */
[----:B------:R-:W-:Y:S01]  /*56f0*/  ISETP.GE.AND P0, PT, R239, RZ, PT ;  /* 0x000000ffef00720c */ /* 0x000fe20003f06270 */
[----:B------:R-:W-:Y:S01]  /*5700*/  @!P6 IMAD.IADD R7, R7, 0x1, -R2 ;  /* 0x000000010707e824 */ /* 0x000fe200078e0a02 */
[----:B------:R0:W-:Y:S01]  /*5710*/  STL [R1+0x60c], R0 ;  /* 0x00060c0001007387 */ /* 0x0001e20000100800 */
[----:B------:R-:W-:Y:S01]  /*5720*/  IMAD.MOV.U32 R14, RZ, RZ, R5 ;  /* 0x000000ffff0e7224 */ /* 0x000fe200078e0005 */
[----:B------:R-:W-:Y:S01]  /*5730*/  ISETP.GE.AND P6, PT, R245, RZ, PT ;  /* 0x000000fff500720c */ /* 0x000fe20003fc6270 */
[----:B------:R-:W-:Y:S01]  /*5740*/  IMAD.HI.U32 R12, R4, R10, RZ ;  /* 0x0000000a040c7227 */ /* 0x000fe200078e00ff */
[----:B------:R1:W-:Y:S03]  /*5750*/  STL [R1+0x608], R9 ;  /* 0x0006080901007387 */ /* 0x0003e60000100800 */
[----:B------:R-:W-:Y:S01]  /*5760*/  @!P3 IMAD.MOV R14, RZ, RZ, -R14 ;  /* 0x000000ffff0eb224 */ /* 0x000fe200078e0a0e */
[----:B------:R-:W-:Y:S01]  /*5770*/  ISETP.GT.U32.AND P3, PT, R2, R7, PT ;  /* 0x000000070200720c */ /* 0x000fe20003f64070 */
[----:B------:R-:W-:-:S02]  /*5780*/  IMAD.MOV R12, RZ, RZ, -R12 ;  /* 0x000000ffff0c7224 */ /* 0x000fc400078e0a0c */
[C---:B0-----:R-:W-:Y:S01]  /*5790*/  IMAD.HI.U32 R0, R4.reuse, R11, RZ ;  /* 0x0000000b04007227 */ /* 0x041fe200078e00ff */
[----:B------:R-:W-:Y:S01]  /*57a0*/  STL [R1+0x5fc], R14 ;  /* 0x0005fc0e01007387 */ /* 0x000fe20000100800 */
[----:B-1----:R-:W-:Y:S02]  /*57b0*/  IABS R9, R244 ;  /* 0x000000f400097213 */ /* 0x002fe40000000000 */
[----:B------:R-:W-:Y:S02]  /*57c0*/  IMAD.MOV R0, RZ, RZ, -R0 ;  /* 0x000000ffff007224 */ /* 0x000fe400078e0a00 */
[----:B------:R-:W-:Y:S02]  /*57d0*/  @!P2 IMAD.IADD R13, R13, 0x1, -R2 ;  /* 0x000000010d0da824 */ /* 0x000fe400078e0a02 */
[----:B------:R-:W-:-:S04]  /*57e0*/  IMAD.HI.U32 R5, R4, R9, RZ ;  /* 0x0000000904057227 */ /* 0x000fc800078e00ff */
[----:B------:R-:W-:Y:S02]  /*57f0*/  IMAD R0, R2, R0, R11 ;  /* 0x0000000002007224 */ /* 0x000fe400078e020b */
[----:B------:R-:W-:Y:S01]  /*5800*/  @!P5 IMAD.IADD R8, R8, 0x1, -R2 ;  /* 0x000000010808d824 */ /* 0x000fe200078e0a02 */
[C---:B------:R-:W-:Y:S01]  /*5810*/  ISETP.GT.U32.AND P5, PT, R2.reuse, R6, PT ;  /* 0x000000060200720c */ /* 0x040fe20003fa4070 */
[C---:B------:R-:W-:Y:S01]  /*5820*/  IMAD R10, R2.reuse, R12, R10 ;  /* 0x0000000c020a7224 */ /* 0x040fe200078e020a */
[C---:B------:R-:W-:Y:S01]  /*5830*/  ISETP.GT.U32.AND P2, PT, R2.reuse, R0, PT ;  /* 0x000000000200720c */ /* 0x040fe20003f44070 */
[----:B------:R-:W-:Y:S02]  /*5840*/  IMAD.MOV R5, RZ, RZ, -R5 ;  /* 0x000000ffff057224 */ /* 0x000fe400078e0a05 */
[----:B------:R-:W-:Y:S02]  /*5850*/  IMAD.MOV.U32 R11, RZ, RZ, R13 ;  /* 0x000000ffff0b7224 */ /* 0x000fe400078e000d */
[----:B------:R-:W-:-:S02]  /*5860*/  IMAD R5, R2, R5, R9 ;  /* 0x0000000502057224 */ /* 0x000fc400078e0209 */
[----:B------:R-:W-:Y:S01]  /*5870*/  @!P4 IMAD.MOV R11, RZ, RZ, -R11 ;  /* 0x000000ffff0bc224 */ /* 0x000fe200078e0a0b */
[C---:B------:R-:W-:Y:S01]  /*5880*/  ISETP.GT.U32.AND P4, PT, R2.reuse, R10, PT ;  /* 0x0000000a0200720c */ /* 0x040fe20003f84070 */
[----:B------:R-:W-:Y:S01]  /*5890*/  @!P3 IMAD.IADD R7, R7, 0x1, -R2 ;  /* 0x000000010707b824 */ /* 0x000fe200078e0a02 */
[----:B------:R-:W-:Y:S01]  /*58a0*/  ISETP.GT.U32.AND P3, PT, R2, R5, PT ;  /* 0x000000050200720c */ /* 0x000fe20003f64070 */
[----:B------:R-:W-:Y:S01]  /*58b0*/  @!P1 IMAD.MOV R8, RZ, RZ, -R8 ;  /* 0x000000ffff089224 */ /* 0x000fe200078e0a08 */
[----:B------:R-:W-:Y:S01]  /*58c0*/  ISETP.GE.AND P1, PT, R246, RZ, PT ;  /* 0x000000fff600720c */ /* 0x000fe20003f26270 */
[--C-:B------:R-:W-:Y:S02]  /*58d0*/  @!P5 IMAD.IADD R6, R6, 0x1, -R2.reuse ;  /* 0x000000010606d824 */ /* 0x100fe400078e0a02 */
[C---:B------:R-:W-:Y:S01]  /*58e0*/  VIADD R245, R3.reuse, 0x1cb ;  /* 0x000001cb03f57836 */ /* 0x040fe20000000000 */
[----:B------:R0:W-:Y:S01]  /*58f0*/  STL [R1+0x5f8], R8 ;  /* 0x0005f80801007387 */ /* 0x0001e20000100800 */
[--C-:B------:R-:W-:Y:S01]  /*5900*/  @!P2 IMAD.IADD R0, R0, 0x1, -R2.reuse ;  /* 0x000000010000a824 */ /* 0x100fe200078e0a02 */
[----:B------:R-:W-:Y:S01]  /*5910*/  ISETP.GT.U32.AND P5, PT, R2, R6, PT ;  /* 0x000000060200720c */ /* 0x000fe20003fa4070 */
[----:B------:R-:W-:Y:S01]  /*5920*/  VIADD R246, R3, 0x1ca ;  /* 0x000001ca03f67836 */ /* 0x000fe20000000000 */
[----:B------:R1:W-:Y:S01]  /*5930*/  STL [R1+0x5f4], R11 ;  /* 0x0005f40b01007387 */ /* 0x0003e20000100800 */
[--C-:B------:R-:W-:Y:S01]  /*5940*/  @!P4 IMAD.IADD R10, R10, 0x1, -R2.reuse ;  /* 0x000000010a0ac824 */ /* 0x100fe200078e0a02 */
[C---:B------:R-:W-:Y:S01]  /*5950*/  ISETP.GT.U32.AND P4, PT, R2.reuse, R0, PT ;  /* 0x000000000200720c */ /* 0x040fe20003f84070 */
[----:B------:R-:W-:Y:S01]  /*5960*/  @!P3 IMAD.IADD R5, R5, 0x1, -R2 ;  /* 0x000000010505b824 */ /* 0x000fe200078e0a02 */
[----:B------:R-:W-:Y:S01]  /*5970*/  IABS R9, R246 ;  /* 0x000000f600097213 */ /* 0x000fe20000000000 */
[----:B------:R-:W-:Y:S01]  /*5980*/  @!P0 IMAD.MOV R7, RZ, RZ, -R7 ;  /* 0x000000ffff078224 */ /* 0x000fe200078e0a07 */
[----:B0-----:R-:W-:Y:S01]  /*5990*/  IABS R8, R245 ;  /* 0x000000f500087213 */ /* 0x001fe20000000000 */
[----:B------:R-:W-:Y:S01]  /*59a0*/  VIADD R239, R3, 0x1c7 ;  /* 0x000001c703ef7836 */ /* 0x000fe20000000000 */
[----:B------:R-:W-:Y:S01]  /*59b0*/  ISETP.GT.U32.AND P3, PT, R2, R10, PT ;  /* 0x0000000a0200720c */ /* 0x000fe20003f64070 */
[----:B------:R-:W-:Y:S01]  /*59c0*/  IMAD.HI.U32 R137, R4, R169, RZ ;  /* 0x000000a904897227 */ /* 0x000fe200078e00ff */
[----:B------:R0:W-:Y:S01]  /*59d0*/  STL [R1+0x5f0], R7 ;  /* 0x0005f00701007387 */ /* 0x0001e20000100800 */
[----:B------:R-:W-:-:S02]  /*59e0*/  ISETP.GT.U32.AND P0, PT, R2, R5, PT ;  /* 0x000000050200720c */ /* 0x000fc40003f04070 */
[----:B------:R-:W-:Y:S01]  /*59f0*/  IMAD.HI.U32 R12, R4, R8, RZ ;  /* 0x00000008040c7227 */ /* 0x000fe200078e00ff */
[----:B------:R-:W-:-:S03]  /*5a00*/  ISETP.GE.AND P2, PT, R244, RZ, PT ;  /* 0x000000fff400720c */ /* 0x000fc60003f46270 */
[----:B------:R-:W-:Y:S02]  /*5a10*/  IMAD.MOV R12, RZ, RZ, -R12 ;  /* 0x000000ffff0c7224 */ /* 0x000fe400078e0a0c */
[----:B------:R-:W-:Y:S01]  /*5a20*/  @!P5 IMAD.IADD R6, R6, 0x1, -R2 ;  /* 0x000000010606d824 */ /* 0x000fe200078e0a02 */
[----:B------:R-:W-:Y:S01]  /*5a30*/  ISETP.GE.AND P5, PT, R247, RZ, PT ;  /* 0x000000fff700720c */ /* 0x000fe20003fa6270 */
        /* <DEDUP_REMOVED lines=11> */
[----:B-1----:R-:W-:-:S03]  /*5af0*/  IABS R11, R247 ;  /* 0x000000f7000b7213 */ /* 0x002fc60000000000 */
[----:B------:R-:W-:Y:S02]  /*5b00*/  IMAD.MOV.U32 R15, RZ, RZ, R0 ;  /* 0x000000ffff0f7224 */ /* 0x000fe400078e0000 */
[----:B0-----:R-:W-:-:S04]  /*5b10*/  IMAD.HI.U32 R7, R4, R11, RZ ;  /* 0x0000000b04077227 */ /* 0x001fc800078e00ff */
[----:B--2---:R-:W-:-:S04]  /*5b20*/  IMAD.HI.U32 R6, R4, R9, RZ ;  /* 0x0000000904067227 */ /* 0x004fc800078e00ff */
[----:B------:R-:W-:Y:S02]  /*5b30*/  IMAD.MOV R6, RZ, RZ, -R6 ;  /* 0x000000ffff067224 */ /* 0x000fe400078e0a06 */
[----:B------:R-:W-:Y:S02]  /*5b40*/  @!P3 IMAD.IADD R8, R8, 0x1, -R2 ;  /* 0x000000010808b824 */ /* 0x000fe400078e0a02 */
[C---:B------:R-:W-:Y:S02]  /*5b50*/  IMAD R9, R2.reuse, R6, R9 ;  /* 0x0000000602097224 */ /* 0x040fe400078e0209 */
[----:B------:R-:W-:Y:S01]  /*5b60*/  @!P1 IMAD.MOV R15, RZ, RZ, -R15 ;  /* 0x000000ffff0f9224 */ /* 0x000fe200078e0a0f */
[C---:B------:R-:W-:Y:S01]  /*5b70*/  ISETP.GT.U32.AND P3, PT, R2.reuse, R8, PT ;  /* 0x000000080200720c */ /* 0x040fe20003f64070 */
[----:B------:R-:W-:Y:S01]  /*5b80*/  IMAD.MOV R7, RZ, RZ, -R7 ;  /* 0x000000ffff077224 */ /* 0x000fe200078e0a07 */
[C---:B------:R-:W-:Y:S01]  /*5b90*/  ISETP.GT.U32.AND P1, PT, R2.reuse, R9, PT ;  /* 0x000000090200720c */ /* 0x040fe20003f24070 */
[----:B------:R-:W-:Y:S01]  /*5ba0*/  VIADD R245, R3, 0x1c8 ;  /* 0x000001c803f57836 */ /* 0x000fe20000000000 */
[----:B------:R0:W-:Y:S01]  /*5bb0*/  STL [R1+0x5e8], R15 ;  /* 0x0005e80f01007387 */ /* 0x0001e20000100800 */
[----:B------:R-:W-:-:S02]  /*5bc0*/  IMAD R11, R2, R7, R11 ;  /* 0x00000007020b7224 */ /* 0x000fc400078e020b */
[----:B------:R-:W-:Y:S01]  /*5bd0*/  @!P5 IMAD.MOV R10, RZ, RZ, -R10 ;  /* 0x000000ffff0ad224 */ /* 0x000fe200078e0a0a */
[----:B------:R-:W-:Y:S01]  /*5be0*/  IABS R13, R245 ;  /* 0x000000f5000d7213 */ /* 0x000fe20000000000 */
[----:B------:R-:W-:Y:S01]  /*5bf0*/  IMAD.MOV R14, RZ, RZ, -R14 ;  /* 0x000000ffff0e7224 */ /* 0x000fe200078e0a0e */
[----:B------:R-:W-:Y:S01]  /*5c00*/  ISETP.GT.U32.AND P5, PT, R2, R11, PT ;  /* 0x0000000b0200720c */ /* 0x000fe20003fa4070 */
[--C-:B------:R-:W-:Y:S01]  /*5c10*/  @!P0 IMAD.IADD R5, R5, 0x1, -R2.reuse ;  /* 0x0000000105058824 */ /* 0x100fe200078e0a02 */
[----:B------:R-:W-:Y:S01]  /*5c20*/  ISETP.GE.AND P0, PT, R247, RZ, PT ;  /* 0x000000fff700720c */ /* 0x000fe20003f06270 */
[--C-:B------:R-:W-:Y:S01]  /*5c30*/  @!P3 IMAD.IADD R8, R8, 0x1, -R2.reuse ;  /* 0x000000010808b824 */ /* 0x100fe200078e0a02 */
[----:B------:R1:W-:Y:S01]  /*5c40*/  STL [R1+0x5e4], R10 ;  /* 0x0005e40a01007387 */ /* 0x0003e20000100800 */
[----:B------:R-:W-:Y:S02]  /*5c50*/  @!P1 IMAD.IADD R9, R9, 0x1, -R2 ;  /* 0x0000000109099824 */ /* 0x000fe400078e0a02 */
[----:B------:R-:W-:-:S02]  /*5c60*/  IMAD R12, R2, R14, R12 ;  /* 0x0000000e020c7224 */ /* 0x000fc400078e020c */
[----:B0-----:R-:W-:Y:S01]  /*5c70*/  IMAD.MOV.U32 R15, RZ, RZ, R8 ;  /* 0x000000ffff0f7224 */ /* 0x001fe200078e0008 */
[----:B------:R-:W-:Y:S01]  /*5c80*/  ISETP.GT.U32.AND P1, PT, R2, R9, PT ;  /* 0x000000090200720c */ /* 0x000fe20003f24070 */
[----:B------:R-:W-:Y:S02]  /*5c90*/  VIADD R246, R3, 0x1c6 ;  /* 0x000001c603f67836 */ /* 0x000fe40000000000 */
[----:B------:R-:W-:-:S03]  /*5ca0*/  IMAD.HI.U32 R0, R4, R13, RZ ;  /* 0x0000000d04007227 */ /* 0x000fc600078e00ff */
[----:B------:R-:W-:Y:S01]  /*5cb0*/  IABS R6, R246 ;  /* 0x000000f600067213 */ /* 0x000fe20000000000 */
[----:B------:R-:W-:Y:S02]  /*5cc0*/  VIADD R247, R3, 0x1c5 ;  /* 0x000001c503f77836 */ /* 0x000fe40000000000 */
[----:B------:R-:W-:Y:S01]  /*5cd0*/  @!P6 IMAD.MOV R15, RZ, RZ, -R15 ;  /* 0x000000ffff0fe224 */ /* 0x000fe200078e0a0f */
[C---:B------:R-:W-:Y:S01]  /*5ce0*/  ISETP.GT.U32.AND P6, PT, R2.reuse, R12, PT ;  /* 0x0000000c0200720c */ /* 0x040fe20003fc4070 */
[----:B------:R-:W-:Y:S01]  /*5cf0*/  IMAD.MOV R0, RZ, RZ, -R0 ;  /* 0x000000ffff007224 */ /* 0x000fe200078e0a00 */
[----:B------:R-:W-:Y:S01]  /*5d00*/  IABS R7, R247 ;  /* 0x000000f700077213 */ /* 0x000fe20000000000 */
[----:B------:R-:W-:Y:S01]  /*5d10*/  @!P2 IMAD.MOV R5, RZ, RZ, -R5 ;  /* 0x000000ffff05a224 */ /* 0x000fe200078e0a05 */
[----:B------:R-:W-:Y:S01]  /*5d20*/  ISETP.GE.AND P2, PT, R245, RZ, PT ;  /* 0x000000fff500720c */ /* 0x000fe20003f46270 */
[----:B------:R-:W-:Y:S02]  /*5d30*/  @!P5 IMAD.IADD R11, R11, 0x1, -R2 ;  /* 0x000000010b0bd824 */ /* 0x000fe400078e0a02 */
[----:B------:R-:W-:Y:S01]  /*5d40*/  IMAD R0, R2, R0, R13 ;  /* 0x0000000002007224 */ /* 0x000fe200078e020d */
[----:B------:R0:W-:Y:S01]  /*5d50*/  STL [R1+0x5e0], R5 ;  /* 0x0005e00501007387 */ /* 0x0001e20000100800 */
[----:B-1----:R-:W-:Y:S01]  /*5d60*/  IMAD.HI.U32 R10, R4, R7, RZ ;  /* 0x00000007040a7227 */ /* 0x002fe200078e00ff */
[----:B------:R-:W-:-:S02]  /*5d70*/  ISETP.GT.U32.AND P5, PT, R2, R11, PT ;  /* 0x0000000b0200720c */ /* 0x000fc40003fa4070 */
[----:B------:R-:W-:Y:S01]  /*5d80*/  ISETP.GT.U32.AND P3, PT, R2, R0, PT ;  /* 0x000000000200720c */ /* 0x000fe20003f64070 */
[----:B------:R-:W-:Y:S01]  /*5d90*/  @!P1 IMAD.IADD R9, R9, 0x1, -R2 ;  /* 0x0000000109099824 */ /* 0x000fe200078e0a02 */
[----:B------:R-:W-:Y:S01]  /*5da0*/  STL [R1+0x5dc], R15 ;  /* 0x0005dc0f01007387 */ /* 0x000fe20000100800 */
[----:B------:R-:W-:Y:S02]  /*5db0*/  IMAD.MOV R10, RZ, RZ, -R10 ;  /* 0x000000ffff0a7224 */ /* 0x000fe400078e0a0a */
[----:B------:R-:W-:Y:S02]  /*5dc0*/  VIADD R244, R3, 0x1c4 ;  /* 0x000001c403f47836 */ /* 0x000fe40000000000 */
[----:B0-----:R-:W-:-:S04]  /*5dd0*/  IMAD.HI.U32 R5, R4, R6, RZ ;  /* 0x0000000604057227 */ /* 0x001fc800078e00ff */
[----:B------:R-:W-:Y:S02]  /*5de0*/  IMAD.MOV R5, RZ, RZ, -R5 ;  /* 0x000000ffff057224 */ /* 0x000fe400078e0a05 */
[----:B------:R-:W-:Y:S02]  /*5df0*/  IMAD.MOV.U32 R13, RZ, RZ, R9 ;  /* 0x000000ffff0d7224 */ /* 0x000fe400078e0009 */
[----:B------:R-:W-:Y:S01]  /*5e00*/  @!P6 IMAD.IADD R12, R12, 0x1, -R2 ;  /* 0x000000010c0ce824 */ /* 0x000fe200078e0a02 */
[----:B------:R-:W-:Y:S01]  /*5e10*/  ISETP.GE.AND P6, PT, R239, RZ, PT ;  /* 0x000000ffef00720c */ /* 0x000fe20003fc6270 */
[C---:B------:R-:W-:Y:S01]  /*5e20*/  IMAD R5, R2.reuse, R5, R6 ;  /* 0x0000000502057224 */ /* 0x040fe200078e0206 */
[----:B------:R-:W-:Y:S01]  /*5e30*/  IABS R6, R244 ;  /* 0x000000f400067213 */ /* 0x000fe20000000000 */
[----:B------:R-:W-:Y:S02]  /*5e40*/  VIADD R245, R3, 0x1c3 ;  /* 0x000001c303f57836 */ /* 0x000fe40000000000 */
[C---:B------:R-:W-:Y:S01]  /*5e50*/  IMAD R7, R2.reuse, R10, R7 ;  /* 0x0000000a02077224 */ /* 0x040fe200078e0207 */
[C---:B------:R-:W-:Y:S01]  /*5e60*/  ISETP.GT.U32.AND P1, PT, R2.reuse, R5, PT ;  /* 0x000000050200720c */ /* 0x040fe20003f24070 */
[----:B------:R-:W-:Y:S01]  /*5e70*/  @!P4 IMAD.MOV R13, RZ, RZ, -R13 ;  /* 0x000000ffff0dc224 */ /* 0x000fe200078e0a0d */
[----:B------:R-:W-:Y:S01]  /*5e80*/  ISETP.GT.U32.AND P4, PT, R2, R12, PT ;  /* 0x0000000c0200720c */ /* 0x000fe20003f84070 */
[--C-:B------:R-:W-:Y:S01]  /*5e90*/  @!P5 IMAD.IADD R11, R11, 0x1, -R2.reuse ;  /* 0x000000010b0bd824 */ /* 0x100fe200078e0a02 */
[----:B------:R-:W-:Y:S01]  /*5ea0*/  IABS R8, R245 ;  /* 0x000000f500087213 */ /* 0x000fe20000000000 */
[----:B------:R-:W-:Y:S01]  /*5eb0*/  IMAD.HI.U32 R9, R4, R6, RZ ;  /* 0x0000000604097227 */ /* 0x000fe200078e00ff */
[----:B------:R-:W-:Y:S01]  /*5ec0*/  ISETP.GT.U32.AND P5, PT, R2, R7, PT ;  /* 0x000000070200720c */ /* 0x000fe20003fa4070 */
[----:B------:R-:W-:Y:S02]  /*5ed0*/  STL [R1+0x5d8], R13 ;  /* 0x0005d80d01007387 */ /* 0x000fe40000100800 */
[----:B------:R-:W-:-:S02]  /*5ee0*/  @!P3 IMAD.IADD R0, R0, 0x1, -R2 ;  /* 0x000000010000b824 */ /* 0x000fc400078e0a02 */
[----:B------:R-:W-:-:S03]  /*5ef0*/  IMAD.HI.U32 R10, R4, R8, RZ ;  /* 0x00000008040a7227 */ /* 0x000fc600078e00ff */
[C---:B------:R-:W-:Y:S01]  /*5f00*/  ISETP.GT.U32.AND P3, PT, R2.reuse, R0, PT ;  /* 0x000000000200720c */ /* 0x040fe20003f64070 */
[----:B------:R-:W-:Y:S02]  /*5f10*/  IMAD.MOV R9, RZ, RZ, -R9 ;  /* 0x000000ffff097224 */ /* 0x000fe400078e0a09 */
[----:B------:R-:W-:Y:S02]  /*5f20*/  IMAD.MOV R10, RZ, RZ, -R10 ;  /* 0x000000ffff0a7224 */ /* 0x000fe400078e0a0a */
[----:B------:R-:W-:Y:S02]  /*5f30*/  IMAD R6, R2, R9, R6 ;  /* 0x0000000902067224 */ /* 0x000fe400078e0206 */
[--C-:B------:R-:W-:Y:S02]  /*5f40*/  @!P4 IMAD.IADD R12, R12, 0x1, -R2.reuse ;  /* 0x000000010c0cc824 */ /* 0x100fe400078e0a02 */
[----:B------:R-:W-:Y:S01]  /*5f50*/  @!P1 IMAD.IADD R5, R5, 0x1, -R2 ;  /* 0x0000000105059824 */ /* 0x000fe200078e0a02 */
[C---:B------:R-:W-:Y:S01]  /*5f60*/  ISETP.GT.U32.AND P4, PT, R2.reuse, R6, PT ;  /* 0x000000060200720c */ /* 0x040fe20003f84070 */
[----:B------:R-:W-:Y:S01]  /*5f70*/  IMAD R8, R2, R10, R8 ;  /* 0x0000000a02087224 */ /* 0x000fe200078e0208 */
[----:B------:R-:W-:Y:S01]  /*5f80*/  ISETP.GE.AND P1, PT, R247, RZ, PT ;  /* 0x000000fff700720c */ /* 0x000fe20003f26270 */
[----:B------:R-:W-:-:S02]  /*5f90*/  @!P5 IMAD.IADD R7, R7, 0x1, -R2 ;  /* 0x000000010707d824 */ /* 0x000fc400078e0a02 */
[----:B------:R-:W-:Y:S02]  /*5fa0*/  IMAD.MOV.U32 R10, RZ, RZ, R12 ;  /* 0x000000ffff0a7224 */ /* 0x000fe400078e000c */
[----:B------:R-:W-:Y:S01]  /*5fb0*/  @!P0 IMAD.MOV R11, RZ, RZ, -R11 ;  /* 0x000000ffff0b8224 */ /* 0x000fe200078e0a0b */
[C---:B------:R-:W-:Y:S01]  /*5fc0*/  ISETP.GT.U32.AND P0, PT, R2.reuse, R5, PT ;  /* 0x000000050200720c */ /* 0x040fe20003f04070 */
[----:B------:R-:W-:Y:S01]  /*5fd0*/  @!P6 IMAD.MOV R10, RZ, RZ, -R10 ;  /* 0x000000ffff0ae224 */ /* 0x000fe200078e0a0a */
[----:B------:R-:W-:Y:S01]  /*5fe0*/  ISETP.GT.U32.AND P5, PT, R2, R7, PT ;  /* 0x000000070200720c */ /* 0x000fe20003fa4070 */
[----:B------:R-:W-:Y:S01]  /*5ff0*/  @!P3 IMAD.IADD R0, R0, 0x1, -R2 ;  /* 0x000000010000b824 */ /* 0x000fe200078e0a02 */
[----:B------:R-:W-:Y:S01]  /*6000*/  ISETP.GT.U32.AND P6, PT, R2, R8, PT ;  /* 0x000000080200720c */ /* 0x000fe20003fc4070 */
[----:B------:R-:W-:Y:S01]  /*6010*/  VIADD R247, R3, 0x1c2 ;  /* 0x000001c203f77836 */ /* 0x000fe20000000000 */
[----:B------:R-:W-:Y:S01]  /*6020*/  ISETP.GE.AND P3, PT, R246, RZ, PT ;  /* 0x000000fff600720c */ /* 0x000fe20003f66270 */
[----:B------:R-:W-:Y:S01]  /*6030*/  IMAD.MOV.U32 R9, RZ, RZ, R0 ;  /* 0x000000ffff097224 */ /* 0x000fe200078e0000 */
[----:B------:R-:W-:Y:S01]  /*6040*/  STL [R1+0x5d4], R11 ;  /* 0x0005d40b01007387 */ /* 0x000fe20000100800 */
[--C-:B------:R-:W-:Y:S01]  /*6050*/  @!P4 IMAD.IADD R6, R6, 0x1, -R2.reuse ;  /* 0x000000010606c824 */ /* 0x100fe200078e0a02 */
[----:B------:R-:W-:Y:S01]  /*6060*/  IABS R0, R247 ;  /* 0x000000f700007213 */ /* 0x000fe20000000000 */
[----:B------:R-:W-:Y:S01]  /*6070*/  @!P2 IMAD.MOV R9, RZ, RZ, -R9 ;  /* 0x000000ffff09a224 */ /* 0x000fe200078e0a09 */
[----:B------:R-:W-:Y:S01]  /*6080*/  ISETP.GE.AND P2, PT, R244, RZ, PT ;  /* 0x000000fff400720c */ /* 0x000fe20003f46270 */
[--C-:B------:R-:W-:Y:S01]  /*6090*/  @!P0 IMAD.IADD R5, R5, 0x1, -R2.reuse ;  /* 0x0000000105058824 */ /* 0x100fe200078e0a02 */
[----:B------:R-:W-:Y:S01]  /*60a0*/  ISETP.GE.AND P0, PT, R245, RZ, PT ;  /* 0x000000fff500720c */ /* 0x000fe20003f06270 */
[--C-:B------:R-:W-:Y:S01]  /*60b0*/  @!P5 IMAD.IADD R7, R7, 0x1, -R2.reuse ;  /* 0x000000010707d824 */ /* 0x100fe200078e0a02 */
[----:B------:R-:W-:Y:S01]  /*60c0*/  ISETP.GE.AND P5, PT, R247, RZ, PT ;  /* 0x000000fff700720c */ /* 0x000fe20003fa6270 */
[----:B------:R-:W-:Y:S01]  /*60d0*/  @!P6 IMAD.IADD R8, R8, 0x1, -R2 ;  /* 0x000000010808e824 */ /* 0x000fe200078e0a02 */
[----:B------:R-:W-:Y:S01]  /*60e0*/  ISETP.GT.U32.AND P6, PT, R2, R6, PT ;  /* 0x000000060200720c */ /* 0x000fe20003fc4070 */
[----:B------:R-:W-:Y:S01]  /*60f0*/  VIADD R247, R3, 0x1c0 ;  /* 0x000001c003f77836 */ /* 0x000fe20000000000 */
[----:B------:R-:W-:Y:S01]  /*6100*/  STL [R1+0x5d0], R9 ;  /* 0x0005d00901007387 */ /* 0x000fe20000100800 */
[----:B------:R-:W-:-:S03]  /*6110*/  IMAD.HI.U32 R12, R4, R0, RZ ;  /* 0x00000000040c7227 */ /* 0x000fc600078e00ff */
[----:B------:R0:W-:Y:S01]  /*6120*/  STL [R1+0x5cc], R10 ;  /* 0x0005cc0a01007387 */ /* 0x0001e20000100800 */
[----:B------:R-:W-:Y:S01]  /*6130*/  @!P3 IMAD.MOV R5, RZ, RZ, -R5 ;  /* 0x000000ffff05b224 */ /* 0x000fe200078e0a05 */
[----:B------:R-:W-:Y:S01]  /*6140*/  ISETP.GT.U32.AND P3, PT, R2, R8, PT ;  /* 0x000000080200720c */ /* 0x000fe20003f64070 */
[----:B------:R-:W-:Y:S01]  /*6150*/  @!P1 IMAD.MOV R7, RZ, RZ, -R7 ;  /* 0x000000ffff079224 */ /* 0x000fe200078e0a07 */
[----:B------:R-:W-:Y:S01]  /*6160*/  ISETP.GE.AND P1, PT, R247, RZ, PT ;  /* 0x000000fff700720c */ /* 0x000fe20003f26270 */
[----:B------:R-:W-:Y:S01]  /*6170*/  IMAD.MOV R12, RZ, RZ, -R12 ;  /* 0x000000ffff0c7224 */ /* 0x000fe200078e0a0c */
[----:B------:R-:W-:Y:S01]  /*6180*/  STL [R1+0x5c8], R5 ;  /* 0x0005c80501007387 */ /* 0x000fe20000100800 */
[----:B------:R-:W-:Y:S02]  /*6190*/  VIADD R246, R3, 0x1c1 ;  /* 0x000001c103f67836 */ /* 0x000fe40000000000 */
[----:B------:R-:W-:Y:S01]  /*61a0*/  @!P6 IMAD.IADD R6, R6, 0x1, -R2 ;  /* 0x000000010606e824 */ /* 0x000fe200078e0a02 */
[----:B0-----:R-:W-:Y:S01]  /*61b0*/  IABS R10, R247 ;  /* 0x000000f7000a7213 */ /* 0x001fe20000000000 */
[----:B------:R0:W-:Y:S01]  /*61c0*/  STL [R1+0x5c4], R7 ;  /* 0x0005c40701007387 */ /* 0x0001e20000100800 */
[----:B------:R-:W-:Y:S01]  /*61d0*/  IABS R9, R246 ;  /* 0x000000f600097213 */ /* 0x000fe20000000000 */
[----:B------:R-:W-:Y:S01]  /*61e0*/  IMAD.MOV.U32 R18, RZ, RZ, R6 ;  /* 0x000000ffff127224 */ /* 0x000fe200078e0006 */
[----:B------:R-:W-:Y:S01]  /*61f0*/  ISETP.GE.AND P4, PT, R246, RZ, PT ;  /* 0x000000fff600720c */ /* 0x000fe20003f86270 */
[----:B------:R-:W-:-:S02]  /*6200*/  @!P3 IMAD.IADD R8, R8, 0x1, -R2 ;  /* 0x000000010808b824 */ /* 0x000fc400078e0a02 */
[----:B------:R-:W-:-:S04]  /*6210*/  IMAD.HI.U32 R11, R4, R9, RZ ;  /* 0x00000009040b7227 */ /* 0x000fc800078e00ff */
[C---:B0-----:R-:W-:Y:S02]  /*6220*/  IMAD R7, R2.reuse, R12, R0 ;  /* 0x0000000c02077224 */ /* 0x041fe400078e0200 */
[----:B------:R-:W-:Y:S02]  /*6230*/  IMAD.MOV.U32 R0, RZ, RZ, R10 ;  /* 0x000000ffff007224 */ /* 0x000fe400078e000a */
[----:B------:R-:W-:Y:S01]  /*6240*/  IMAD.MOV R11, RZ, RZ, -R11 ;  /* 0x000000ffff0b7224 */ /* 0x000fe200078e0a0b */
[----:B------:R-:W-:Y:S01]  /*6250*/  ISETP.GT.U32.AND P6, PT, R2, R7, PT ;  /* 0x000000070200720c */ /* 0x000fe20003fc4070 */
[----:B------:R-:W-:-:S04]  /*6260*/  IMAD.HI.U32 R13, R4, R0, RZ ;  /* 0x00000000040d7227 */ /* 0x000fc800078e00ff */
[----:B------:R-:W-:Y:S02]  /*6270*/  IMAD.MOV R13, RZ, RZ, -R13 ;  /* 0x000000ffff0d7224 */ /* 0x000fe400078e0a0d */
[C---:B------:R-:W-:Y:S02]  /*6280*/  IMAD R5, R2.reuse, R11, R9 ;  /* 0x0000000b02057224 */ /* 0x040fe400078e0209 */
[C---:B------:R-:W-:Y:S02]  /*6290*/  IMAD R0, R2.reuse, R13, R0 ;  /* 0x0000000d02007224 */ /* 0x040fe400078e0200 */
[----:B------:R-:W-:Y:S01]  /*62a0*/  VIADD R246, R3, 0x1bd ;  /* 0x000001bd03f67836 */ /* 0x000fe20000000000 */
[C---:B------:R-:W-:Y:S01]  /*62b0*/  ISETP.GT.U32.AND P3, PT, R2.reuse, R5, PT ;  /* 0x000000050200720c */ /* 0x040fe20003f64070 */
[----:B------:R-:W-:Y:S01]  /*62c0*/  @!P6 IMAD.IADD R7, R7, 0x1, -R2 ;  /* 0x000000010707e824 */ /* 0x000fe200078e0a02 */
[C---:B------:R-:W-:Y:S01]  /*62d0*/  ISETP.GT.U32.AND P6, PT, R2.reuse, R0, PT ;  /* 0x000000000200720c */ /* 0x040fe20003fc4070 */
[----:B------:R-:W-:Y:S01]  /*62e0*/  @!P2 IMAD.MOV R18, RZ, RZ, -R18 ;  /* 0x000000ffff12a224 */ /* 0x000fe200078e0a12 */
[----:B------:R-:W-:Y:S01]  /*62f0*/  IABS R11, R246 ;  /* 0x000000f6000b7213 */ /* 0x000fe20000000000 */
[C---:B------:R-:W-:Y:S01]  /*6300*/  VIADD R247, R3.reuse, 0x1bc ;  /* 0x000001bc03f77836 */ /* 0x040fe20000000000 */
[----:B------:R-:W-:Y:S01]  /*6310*/  ISETP.GT.U32.AND P2, PT, R2, R7, PT ;  /* 0x000000070200720c */ /* 0x000fe20003f44070 */
[----:B------:R-:W-:Y:S01]  /*6320*/  VIADD R245, R3, 0x1be ;  /* 0x000001be03f57836 */ /* 0x000fe20000000000 */
[----:B------:R-:W-:Y:S01]  /*6330*/  STL [R1+0x5c0], R18 ;  /* 0x0005c01201007387 */ /* 0x000fe20000100800 */
[----:B------:R-:W-:Y:S01]  /*6340*/  IMAD.MOV.U32 R17, RZ, RZ, R8 ;  /* 0x000000ffff117224 */ /* 0x000fe200078e0008 */
[----:B------:R-:W-:Y:S01]  /*6350*/  IABS R9, R247 ;  /* 0x000000f700097213 */ /* 0x000fe20000000000 */
[----:B------:R-:W-:Y:S01]  /*6360*/  IMAD.HI.U32 R14, R4, R11, RZ ;  /* 0x0000000b040e7227 */ /* 0x000fe200078e00ff */
[----:B------:R-:W-:-:S03]  /*6370*/  IABS R10, R245 ;  /* 0x000000f5000a7213 */ /* 0x000fc60000000000 */
[--C-:B------:R-:W-:Y:S02]  /*6380*/  @!P6 IMAD.IADD R0, R0, 0x1, -R2.reuse ;  /* 0x000000010000e824 */ /* 0x100fe400078e0a02 */
[----:B------:R-:W-:Y:S02]  /*6390*/  @!P3 IMAD.IADD R5, R5, 0x1, -R2 ;  /* 0x000000010505b824 */ /* 0x000fe400078e0a02 */
[----:B------:R-:W-:Y:S01]  /*63a0*/  @!P0 IMAD.MOV R17, RZ, RZ, -R17 ;  /* 0x000000ffff118224 */ /* 0x000fe200078e0a11 */
[----:B------:R-:W-:Y:S01]  /*63b0*/  ISETP.GT.U32.AND P6, PT, R2, R0, PT ;  /* 0x000000000200720c */ /* 0x000fe20003fc4070 */
[----:B------:R-:W-:Y:S01]  /*63c0*/  IMAD.HI.U32 R13, R4, R9, RZ ;  /* 0x00000009040d7227 */ /* 0x000fe200078e00ff */
[----:B------:R-:W-:Y:S02]  /*63d0*/  ISETP.GT.U32.AND P3, PT, R2, R5, PT ;  /* 0x000000050200720c */ /* 0x000fe40003f64070 */
[----:B------:R0:W-:Y:S01]  /*63e0*/  STL [R1+0x5bc], R17 ;  /* 0x0005bc1101007387 */ /* 0x0001e20000100800 */
[----:B------:R-:W-:-:S02]  /*63f0*/  IMAD.MOV R14, RZ, RZ, -R14 ;  /* 0x000000ffff0e7224 */ /* 0x000fc400078e0a0e */
[----:B------:R-:W-:Y:S02]  /*6400*/  @!P2 IMAD.IADD R7, R7, 0x1, -R2 ;  /* 0x000000010707a824 */ /* 0x000fe400078e0a02 */
[----:B------:R-:W-:Y:S02]  /*6410*/  VIADD R244, R3, 0x1bf ;  /* 0x000001bf03f47836 */ /* 0x000fe40000000000 */
[----:B------:R-:W-:-:S03]  /*6420*/  IMAD.HI.U32 R15, R4, R10, RZ ;  /* 0x0000000a040f7227 */ /* 0x000fc600078e00ff */
[----:B------:R-:W-:Y:S01]  /*6430*/  IABS R12, R244 ;  /* 0x000000f4000c7213 */ /* 0x000fe20000000000 */
[----:B------:R-:W-:Y:S01]  /*6440*/  IMAD.MOV R13, RZ, RZ, -R13 ;  /* 0x000000ffff0d7224 */ /* 0x000fe200078e0a0d */
[----:B------:R-:W-:Y:S01]  /*6450*/  ISETP.GE.AND P0, PT, R244, RZ, PT ;  /* 0x000000fff400720c */ /* 0x000fe20003f06270 */
[C---:B------:R-:W-:Y:S02]  /*6460*/  IMAD R11, R2.reuse, R14, R11 ;  /* 0x0000000e020b7224 */ /* 0x040fe400078e020b */
[----:B0-----:R-:W-:Y:S02]  /*6470*/  IMAD.MOV.U32 R17, RZ, RZ, R7 ;  /* 0x000000ffff117224 */ /* 0x001fe400078e0007 */
[----:B------:R-:W-:Y:S02]  /*6480*/  IMAD.MOV R15, RZ, RZ, -R15 ;  /* 0x000000ffff0f7224 */ /* 0x000fe400078e0a0f */
[C---:B------:R-:W-:Y:S02]  /*6490*/  IMAD R9, R2.reuse, R13, R9 ;  /* 0x0000000d02097224 */ /* 0x040fe400078e0209 */
[----:B------:R-:W-:Y:S01]  /*64a0*/  @!P5 IMAD.MOV R17, RZ, RZ, -R17 ;  /* 0x000000ffff11d224 */ /* 0x000fe200078e0a11 */
[C---:B------:R-:W-:Y:S01]  /*64b0*/  ISETP.GT.U32.AND P5, PT, R2.reuse, R11, PT ;  /* 0x0000000b0200720c */ /* 0x040fe20003fa4070 */
[----:B------:R-:W-:-:S02]  /*64c0*/  IMAD R10, R2, R15, R10 ;  /* 0x0000000f020a7224 */ /* 0x000fc400078e020a */
[----:B------:R-:W-:Y:S01]  /*64d0*/  VIADD R239, R3, 0x1bb ;  /* 0x000001bb03ef7836 */ /* 0x000fe20000000000 */
[----:B------:R-:W-:Y:S01]  /*64e0*/  STL [R1+0x5b8], R17 ;  /* 0x0005b81101007387 */ /* 0x000fe20000100800 */
[----:B------:R-:W-:-:S03]  /*64f0*/  IMAD.HI.U32 R16, R4, R12, RZ ;  /* 0x0000000c04107227 */ /* 0x000fc600078e00ff */
[----:B------:R-:W-:Y:S01]  /*6500*/  IABS R8, R239 ;  /* 0x000000ef00087213 */ /* 0x000fe20000000000 */
[--C-:B------:R-:W-:Y:S01]  /*6510*/  @!P6 IMAD.IADD R0, R0, 0x1, -R2.reuse ;  /* 0x000000010000e824 */ /* 0x100fe200078e0a02 */
[C---:B------:R-:W-:Y:S01]  /*6520*/  ISETP.GT.U32.AND P6, PT, R2.reuse, R9, PT ;  /* 0x000000090200720c */ /* 0x040fe20003fc4070 */
[----:B------:R-:W-:Y:S01]  /*6530*/  @!P3 IMAD.IADD R5, R5, 0x1, -R2 ;  /* 0x000000010505b824 */ /* 0x000fe200078e0a02 */
[C---:B------:R-:W-:Y:S01]  /*6540*/  ISETP.GT.U32.AND P3, PT, R2.reuse, R10, PT ;  /* 0x0000000a0200720c */ /* 0x040fe20003f64070 */
[----:B------:R-:W-:Y:S02]  /*6550*/  IMAD.MOV R6, RZ, RZ, -R16 ;  /* 0x000000ffff067224 */ /* 0x000fe400078e0a10 */
[----:B------:R-:W-:Y:S02]  /*6560*/  VIADD R244, R3, 0x1ba ;  /* 0x000001ba03f47836 */ /* 0x000fe40000000000 */
[----:B------:R-:W-:Y:S02]  /*6570*/  IMAD R6, R2, R6, R12 ;  /* 0x0000000602067224 */ /* 0x000fe400078e020c */
[----:B------:R-:W-:-:S03]  /*6580*/  IMAD.HI.U32 R7, R4, R8, RZ ;  /* 0x0000000804077227 */ /* 0x000fc600078e00ff */
[C---:B------:R-:W-:Y:S01]  /*6590*/  ISETP.GT.U32.AND P2, PT, R2.reuse, R6, PT ;  /* 0x000000060200720c */ /* 0x040fe20003f44070 */
[----:B------:R-:W-:Y:S01]  /*65a0*/  IMAD.MOV.U32 R16, RZ, RZ, R5 ;  /* 0x000000ffff107224 */ /* 0x000fe200078e0005 */
[----:B------:R-:W-:Y:S01]  /*65b0*/  IABS R5, R244 ;  /* 0x000000f400057213 */ /* 0x000fe20000000000 */
[--C-:B------:R-:W-:Y:S02]  /*65c0*/  @!P5 IMAD.IADD R11, R11, 0x1, -R2.reuse ;  /* 0x000000010b0bd824 */ /* 0x100fe400078e0a02 */
[----:B------:R-:W-:Y:S02]  /*65d0*/  IMAD.MOV R7, RZ, RZ, -R7 ;  /* 0x000000ffff077224 */ /* 0x000fe400078e0a07 */
[--C-:B------:R-:W-:Y:S01]  /*65e0*/  @!P6 IMAD.IADD R9, R9, 0x1, -R2.reuse ;  /* 0x000000010909e824 */ /* 0x100fe200078e0a02 */
[----:B------:R-:W-:Y:S01]  /*65f0*/  ISETP.GT.U32.AND P6, PT, R2, R11, PT ;  /* 0x0000000b0200720c */ /* 0x000fe20003fc4070 */
[----:B------:R-:W-:Y:S02]  /*6600*/  @!P3 IMAD.IADD R10, R10, 0x1, -R2 ;  /* 0x000000010a0ab824 */ /* 0x000fe400078e0a02 */
[----:B------:R-:W-:-:S02]  /*6610*/  IMAD R7, R2, R7, R8 ;  /* 0x0000000702077224 */ /* 0x000fc400078e0208 */
[----:B------:R-:W-:Y:S01]  /*6620*/  IMAD.HI.U32 R8, R4, R5, RZ ;  /* 0x0000000504087227 */ /* 0x000fe200078e00ff */
[----:B------:R-:W-:-:S03]  /*6630*/  ISETP.GT.U32.AND P5, PT, R2, R10, PT ;  /* 0x0000000a0200720c */ /* 0x000fc60003fa4070 */
[----:B------:R-:W-:Y:S02]  /*6640*/  IMAD.MOV R8, RZ, RZ, -R8 ;  /* 0x000000ffff087224 */ /* 0x000fe400078e0a08 */
[--C-:B------:R-:W-:Y:S01]  /*6650*/  @!P2 IMAD.IADD R6, R6, 0x1, -R2.reuse ;  /* 0x000000010606a824 */ /* 0x100fe200078e0a02 */
[----:B------:R-:W-:Y:S01]  /*6660*/  ISETP.GE.AND P2, PT, R246, RZ, PT ;  /* 0x000000fff600720c */ /* 0x000fe20003f46270 */
[C---:B------:R-:W-:Y:S02]  /*6670*/  IMAD R5, R2.reuse, R8, R5 ;  /* 0x0000000802057224 */ /* 0x040fe400078e0205 */
[----:B------:R-:W-:Y:S01]  /*6680*/  @!P6 IMAD.IADD R11, R11, 0x1, -R2 ;  /* 0x000000010b0be824 */ /* 0x000fe200078e0a02 */
[C---:B------:R-:W-:Y:S01]  /*6690*/  ISETP.GT.U32.AND P3, PT, R2.reuse, R6, PT ;  /* 0x000000060200720c */ /* 0x040fe20003f64070 */
[----:B------:R-:W-:Y:S01]  /*66a0*/  @!P4 IMAD.MOV R16, RZ, RZ, -R16 ;  /* 0x000000ffff10c224 */ /* 0x000fe200078e0a10 */
[----:B------:R-:W-:Y:S01]  /*66b0*/  ISETP.GT.U32.AND P6, PT, R2, R5, PT ;  /* 0x000000050200720c */ /* 0x000fe20003fc4070 */
[----:B------:R-:W-:Y:S01]  /*66c0*/  @!P1 IMAD.MOV R0, RZ, RZ, -R0 ;  /* 0x000000ffff009224 */ /* 0x000fe200078e0a00 */
[----:B------:R-:W-:Y:S01]  /*66d0*/  ISETP.GE.AND P4, PT, R245, RZ, PT ;  /* 0x000000fff500720c */ /* 0x000fe20003f86270 */
[--C-:B------:R-:W-:Y:S01]  /*66e0*/  @!P5 IMAD.IADD R10, R10, 0x1, -R2.reuse ;  /* 0x000000010a0ad824 */ /* 0x100fe200078e0a02 */
[C---:B------:R-:W-:Y:S01]  /*66f0*/  ISETP.GT.U32.AND P5, PT, R2.reuse, R7, PT ;  /* 0x000000070200720c */ /* 0x040fe20003fa4070 */
[C---:B------:R-:W-:Y:S01]  /*6700*/  VIADD R245, R3.reuse, 0x1b9 ;  /* 0x000001b903f57836 */ /* 0x040fe20000000000 */
[----:B------:R-:W-:Y:S01]  /*6710*/  STL [R1+0x5b4], R16 ;  /* 0x0005b41001007387 */ /* 0x000fe20000100800 */
[----:B------:R-:W-:Y:S01]  /*6720*/  VIADD R246, R3, 0x1b8 ;  /* 0x000001b803f67836 */ /* 0x000fe20000000000 */
[----:B------:R-:W-:Y:S01]  /*6730*/  ISETP.GT.U32.AND P1, PT, R2, R9, PT ;  /* 0x000000090200720c */ /* 0x000fe20003f24070 */
[----:B------:R-:W-:Y:S01]  /*6740*/  @!P2 IMAD.MOV R11, RZ, RZ, -R11 ;  /* 0x000000ffff0ba224 */ /* 0x000fe200078e0a0b */
[----:B------:R0:W-:Y:S01]  /*6750*/  STL [R1+0x5b0], R0 ;  /* 0x0005b00001007387 */ /* 0x0001e20000100800 */
[--C-:B------:R-:W-:Y:S01]  /*6760*/  @!P3 IMAD.IADD R6, R6, 0x1, -R2.reuse ;  /* 0x000000010606b824 */ /* 0x100fe200078e0a02 */
[----:B------:R-:W-:Y:S01]  /*6770*/  IABS R12, R246 ;  /* 0x000000f6000c7213 */ /* 0x000fe20000000000 */
[----:B------:R-:W-:Y:S01]  /*6780*/  @!P6 IMAD.IADD R5, R5, 0x1, -R2 ;  /* 0x000000010505e824 */ /* 0x000fe200078e0a02 */
[----:B------:R-:W-:Y:S01]  /*6790*/  ISETP.GE.AND P3, PT, R247, RZ, PT ;  /* 0x000000fff700720c */ /* 0x000fe20003f66270 */
[----:B------:R-:W-:Y:S01]  /*67a0*/  IMAD.MOV.U32 R15, RZ, RZ, R6 ;  /* 0x000000ffff0f7224 */ /* 0x000fe200078e0006 */
[----:B------:R-:W-:Y:S01]  /*67b0*/  ISETP.GE.AND P2, PT, R245, RZ, PT ;  /* 0x000000fff500720c */ /* 0x000fe20003f46270 */
[----:B------:R-:W-:Y:S01]  /*67c0*/  @!P5 IMAD.IADD R7, R7, 0x1, -R2 ;  /* 0x000000010707d824 */ /* 0x000fe200078e0a02 */
[----:B------:R-:W-:Y:S01]  /*67d0*/  ISETP.GT.U32.AND P6, PT, R2, R5, PT ;  /* 0x000000050200720c */ /* 0x000fe20003fc4070 */
[----:B------:R-:W-:Y:S01]  /*67e0*/  IMAD.HI.U32 R14, R4, R12, RZ ;  /* 0x0000000c040e7227 */ /* 0x000fe200078e00ff */
[----:B0-----:R-:W-:-:S02]  /*67f0*/  IABS R0, R245 ;  /* 0x000000f500007213 */ /* 0x001fc40000000000 */
[----:B------:R-:W-:Y:S01]  /*6800*/  ISETP.GE.AND P5, PT, R244, RZ, PT ;  /* 0x000000fff400720c */ /* 0x000fe20003fa6270 */
[----:B------:R-:W-:Y:S01]  /*6810*/  @!P0 IMAD.MOV R15, RZ, RZ, -R15 ;  /* 0x000000ffff0f8224 */ /* 0x000fe200078e0a0f */
[----:B------:R-:W-:Y:S01]  /*6820*/  ISETP.GT.U32.AND P0, PT, R2, R7, PT ;  /* 0x000000070200720c */ /* 0x000fe20003f04070 */
[----:B------:R-:W-:-:S03]  /*6830*/  IMAD.HI.U32 R13, R4, R0, RZ ;  /* 0x00000000040d7227 */ /* 0x000fc600078e00ff */
[----:B------:R-:W-:Y:S01]  /*6840*/  STL [R1+0x5ac], R15 ;  /* 0x0005ac0f01007387 */ /* 0x000fe20000100800 */
[----:B------:R-:W-:Y:S02]  /*6850*/  IMAD.MOV R13, RZ, RZ, -R13 ;  /* 0x000000ffff0d7224 */ /* 0x000fe400078e0a0d */
[----:B------:R-:W-:Y:S02]  /*6860*/  IMAD.MOV R6, RZ, RZ, -R14 ;  /* 0x000000ffff067224 */ /* 0x000fe400078e0a0e */
[C---:B------:R-:W-:Y:S02]  /*6870*/  IMAD R0, R2.reuse, R13, R0 ;  /* 0x0000000d02007224 */ /* 0x040fe400078e0200 */
[----:B------:R-:W-:Y:S01]  /*6880*/  @!P1 IMAD.IADD R9, R9, 0x1, -R2 ;  /* 0x0000000109099824 */ /* 0x000fe200078e0a02 */
[----:B------:R-:W-:Y:S01]  /*6890*/  ISETP.GE.AND P1, PT, R239, RZ, PT ;  /* 0x000000ffef00720c */ /* 0x000fe20003f26270 */
[----:B------:R-:W-:Y:S01]  /*68a0*/  @!P4 IMAD.MOV R10, RZ, RZ, -R10 ;  /* 0x000000ffff0ac224 */ /* 0x000fe200078e0a0a */
[C---:B------:R-:W-:Y:S01]  /*68b0*/  ISETP.GT.U32.AND P4, PT, R2.reuse, R0, PT ;  /* 0x000000000200720c */ /* 0x040fe20003f84070 */
[----:B------:R-:W-:-:S02]  /*68c0*/  IMAD R6, R2, R6, R12 ;  /* 0x0000000602067224 */ /* 0x000fc400078e020c */
[--C-:B------:R-:W-:Y:S01]  /*68d0*/  @!P6 IMAD.IADD R5, R5, 0x1, -R2.reuse ;  /* 0x000000010505e824 */ /* 0x100fe200078e0a02 */
[----:B------:R0:W-:Y:S01]  /*68e0*/  STL [R1+0x5a8], R10 ;  /* 0x0005a80a01007387 */ /* 0x0001e20000100800 */
[----:B------:R-:W-:Y:S01]  /*68f0*/  VIADD R247, R3, 0x1b7 ;  /* 0x000001b703f77836 */ /* 0x000fe20000000000 */
[----:B------:R-:W-:Y:S01]  /*6900*/  ISETP.GT.U32.AND P6, PT, R2, R6, PT ;  /* 0x000000060200720c */ /* 0x000fe20003fc4070 */
[--C-:B------:R-:W-:Y:S01]  /*6910*/  @!P0 IMAD.IADD R7, R7, 0x1, -R2.reuse ;  /* 0x0000000107078824 */ /* 0x100fe200078e0a02 */
[----:B------:R1:W-:Y:S01]  /*6920*/  STL [R1+0x5a4], R11 ;  /* 0x0005a40b01007387 */ /* 0x0003e20000100800 */
[----:B------:R-:W-:Y:S01]  /*6930*/  @!P3 IMAD.MOV R9, RZ, RZ, -R9 ;  /* 0x000000ffff09b224 */ /* 0x000fe200078e0a09 */
[----:B------:R-:W-:Y:S01]  /*6940*/  IABS R8, R247 ;  /* 0x000000f700087213 */ /* 0x000fe20000000000 */
[----:B------:R-:W-:Y:S01]  /*6950*/  @!P1 IMAD.MOV R7, RZ, RZ, -R7 ;  /* 0x000000ffff079224 */ /* 0x000fe200078e0a07 */
[----:B------:R-:W-:Y:S01]  /*6960*/  ISETP.GE.AND P0, PT, R247, RZ, PT ;  /* 0x000000fff700720c */ /* 0x000fe20003f06270 */
[----:B------:R-:W-:Y:S01]  /*6970*/  VIADD R247, R3, 0x1b6 ;  /* 0x000001b603f77836 */ /* 0x000fe20000000000 */
[----:B------:R-:W-:Y:S01]  /*6980*/  STL [R1+0x5a0], R9 ;  /* 0x0005a00901007387 */ /* 0x000fe20000100800 */
[----:B------:R-:W-:Y:S01]  /*6990*/  @!P4 IMAD.IADD R0, R0, 0x1, -R2 ;  /* 0x000000010000c824 */ /* 0x000fe200078e0a02 */
[----:B------:R-:W-:Y:S01]  /*69a0*/  ISETP.GE.AND P3, PT, R246, RZ, PT ;  /* 0x000000fff600720c */ /* 0x000fe20003f66270 */
[----:B------:R-:W-:Y:S01]  /*69b0*/  IMAD.HI.U32 R13, R4, R8, RZ ;  /* 0x00000008040d7227 */ /* 0x000fe200078e00ff */
[----:B------:R2:W-:Y:S01]  /*69c0*/  STL [R1+0x59c], R7 ;  /* 0x00059c0701007387 */ /* 0x0005e20000100800 */
[----:B------:R-:W-:-:S02]  /*69d0*/  ISETP.GE.AND P1, PT, R247, RZ, PT ;  /* 0x000000fff700720c */ /* 0x000fc40003f26270 */
[----:B------:R-:W-:Y:S01]  /*69e0*/  @!P6 IMAD.IADD R6, R6, 0x1, -R2 ;  /* 0x000000010606e824 */ /* 0x000fe200078e0a02 */
[C---:B------:R-:W-:Y:S01]  /*69f0*/  ISETP.GT.U32.AND P4, PT, R2.reuse, R0, PT ;  /* 0x000000000200720c */ /* 0x040fe20003f84070 */
[----:B0-----:R-:W-:Y:S01]  /*6a00*/  IMAD.MOV.U32 R10, RZ, RZ, R5 ;  /* 0x000000ffff0a7224 */ /* 0x001fe200078e0005 */
[----:B-1----:R-:W-:Y:S01]  /*6a10*/  IABS R11, R236 ;  /* 0x000000ec000b7213 */ /* 0x002fe20000000000 */
[----:B------:R-:W-:Y:S01]  /*6a20*/  IMAD.MOV R13, RZ, RZ, -R13 ;  /* 0x000000ffff0d7224 */ /* 0x000fe200078e0a0d */
[C---:B------:R-:W-:Y:S01]  /*6a30*/  ISETP.GT.U32.AND P6, PT, R2.reuse, R6, PT ;  /* 0x000000060200720c */ /* 0x040fe20003fc4070 */
[C---:B------:R-:W-:Y:S01]  /*6a40*/  VIADD R246, R3.reuse, 0x1b5 ;  /* 0x000001b503f67836 */ /* 0x040fe20000000000 */
[----:B--2---:R-:W-:Y:S01]  /*6a50*/  IABS R7, R247 ;  /* 0x000000f700077213 */ /* 0x004fe20000000000 */
[----:B------:R-:W-:Y:S02]  /*6a60*/  IMAD R9, R2, R13, R8 ;  /* 0x0000000d02097224 */ /* 0x000fe400078e0208 */
[----:B------:R-:W-:Y:S01]  /*6a70*/  VIADD R247, R3, 0x1b4 ;  /* 0x000001b403f77836 */ /* 0x000fe20000000000 */
[----:B------:R-:W-:Y:S01]  /*6a80*/  IABS R12, R246 ;  /* 0x000000f6000c7213 */ /* 0x000fe20000000000 */
[----:B------:R-:W-:-:S03]  /*6a90*/  IMAD.HI.U32 R5, R4, R7, RZ ;  /* 0x0000000704057227 */ /* 0x000fc600078e00ff */
[----:B------:R-:W-:Y:S01]  /*6aa0*/  IABS R13, R247 ;  /* 0x000000f7000d7213 */ /* 0x000fe20000000000 */
[----:B------:R-:W-:Y:S02]  /*6ab0*/  IMAD.MOV R5, RZ, RZ, -R5 ;  /* 0x000000ffff057224 */ /* 0x000fe400078e0a05 */
[--C-:B------:R-:W-:Y:S01]  /*6ac0*/  @!P4 IMAD.IADD R0, R0, 0x1, -R2.reuse ;  /* 0x000000010000c824 */ /* 0x100fe200078e0a02 */
[C---:B------:R-:W-:Y:S01]  /*6ad0*/  ISETP.GT.U32.AND P4, PT, R2.reuse, R9, PT ;  /* 0x000000090200720c */ /* 0x040fe20003f84070 */
[----:B------:R-:W-:Y:S02]  /*6ae0*/  IMAD R7, R2, R5, R7 ;  /* 0x0000000502077224 */ /* 0x000fe400078e0207 */
[----:B------:R-:W-:Y:S02]  /*6af0*/  @!P6 IMAD.IADD R6, R6, 0x1, -R2 ;  /* 0x000000010606e824 */ /* 0x000fe400078e0a02 */
[----:B------:R-:W-:Y:S01]  /*6b00*/  IMAD.HI.U32 R15, R4, R12, RZ ;  /* 0x0000000c040f7227 */ /* 0x000fe200078e00ff */
[----:B------:R-:W-:-:S03]  /*6b10*/  ISETP.GT.U32.AND P6, PT, R2, R7, PT ;  /* 0x000000070200720c */ /* 0x000fc60003fc4070 */
[----:B------:R-:W-:Y:S01]  /*6b20*/  @!P5 IMAD.MOV R10, RZ, RZ, -R10 ;  /* 0x000000ffff0ad224 */ /* 0x000fe200078e0a0a */
[----:B------:R-:W-:Y:S01]  /*6b30*/  ISETP.GE.AND P5, PT, R246, RZ, PT ;  /* 0x000000fff600720c */ /* 0x000fe20003fa6270 */
[----:B------:R-:W-:-:S03]  /*6b40*/  IMAD.HI.U32 R14, R4, R13, RZ ;  /* 0x0000000d040e7227 */ /* 0x000fc600078e00ff */
[----:B------:R0:W-:Y:S01]  /*6b50*/  STL [R1+0x598], R10 ;  /* 0x0005980a01007387 */ /* 0x0001e20000100800 */
[----:B------:R-:W-:Y:S01]  /*6b60*/  @!P4 IMAD.IADD R9, R9, 0x1, -R2 ;  /* 0x000000010909c824 */ /* 0x000fe200078e0a02 */
[----:B------:R-:W-:Y:S01]  /*6b70*/  ISETP.GE.AND P4, PT, R247, RZ, PT ;  /* 0x000000fff700720c */ /* 0x000fe20003f86270 */
[----:B------:R-:W-:-:S04]  /*6b80*/  IMAD.HI.U32 R8, R4, R11, RZ ;  /* 0x0000000b04087227 */ /* 0x000fc800078e00ff */
[----:B------:R-:W-:Y:S01]  /*6b90*/  @!P6 IMAD.IADD R7, R7, 0x1, -R2 ;  /* 0x000000010707e824 */ /* 0x000fe200078e0a02 */
[C---:B------:R-:W-:Y:S01]  /*6ba0*/  ISETP.GT.U32.AND P6, PT, R2.reuse, R9, PT ;  /* 0x000000090200720c */ /* 0x040fe20003fc4070 */
[----:B------:R-:W-:Y:S01]  /*6bb0*/  IMAD.MOV R15, RZ, RZ, -R15 ;  /* 0x000000ffff0f7224 */ /* 0x000fe200078e0a0f */
[----:B0-----:R-:W-:Y:S01]  /*6bc0*/  IABS R10, R237 ;  /* 0x000000ed000a7213 */ /* 0x001fe20000000000 */
[----:B------:R-:W-:Y:S02]  /*6bd0*/  IMAD.MOV R14, RZ, RZ, -R14 ;  /* 0x000000ffff0e7224 */ /* 0x000fe400078e0a0e */
[----:B------:R-:W-:Y:S02]  /*6be0*/  IMAD.MOV R8, RZ, RZ, -R8 ;  /* 0x000000ffff087224 */ /* 0x000fe400078e0a08 */
[----:B------:R-:W-:Y:S02]  /*6bf0*/  IMAD R12, R2, R15, R12 ;  /* 0x0000000f020c7224 */ /* 0x000fe400078e020c */
[----:B------:R-:W-:-:S02]  /*6c00*/  VIADD R247, R3, 0x1b1 ;  /* 0x000001b103f77836 */ /* 0x000fc40000000000 */
[----:B------:R-:W-:Y:S01]  /*6c10*/  @!P2 IMAD.MOV R0, RZ, RZ, -R0 ;  /* 0x000000ffff00a224 */ /* 0x000fe200078e0a00 */
[C---:B------:R-:W-:Y:S01]  /*6c20*/  ISETP.GT.U32.AND P2, PT, R2.reuse, R7, PT ;  /* 0x000000070200720c */ /* 0x040fe20003f44070 */
[C---:B------:R-:W-:Y:S01]  /*6c30*/  IMAD R13, R2.reuse, R14, R13 ;  /* 0x0000000e020d7224 */ /* 0x040fe200078e020d */
[----:B------:R-:W-:Y:S01]  /*6c40*/  IABS R14, R238 ;  /* 0x000000ee000e7213 */ /* 0x000fe20000000000 */
[----:B------:R-:W-:Y:S01]  /*6c50*/  @!P3 IMAD.MOV R6, RZ, RZ, -R6 ;  /* 0x000000ffff06b224 */ /* 0x000fe200078e0a06 */
[C---:B------:R-:W-:Y:S01]  /*6c60*/  ISETP.GT.U32.AND P3, PT, R2.reuse, R12, PT ;  /* 0x0000000c0200720c */ /* 0x040fe20003f64070 */
[----:B------:R-:W-:Y:S01]  /*6c70*/  IMAD R11, R2, R8, R11 ;  /* 0x00000008020b7224 */ /* 0x000fe200078e020b */
[----:B------:R-:W-:Y:S01]  /*6c80*/  IABS R8, R247 ;  /* 0x000000f700087213 */ /* 0x000fe20000000000 */
[----:B------:R-:W-:Y:S01]  /*6c90*/  IMAD.HI.U32 R5, R4, R10, RZ ;  /* 0x0000000a04057227 */ /* 0x000fe200078e00ff */
[----:B------:R-:W-:Y:S03]  /*6ca0*/  STL [R1+0x594], R0 ;  /* 0x0005940001007387 */ /* 0x000fe60000100800 */
[----:B------:R-:W-:Y:S01]  /*6cb0*/  @!P6 IMAD.IADD R9, R9, 0x1, -R2 ;  /* 0x000000010909e824 */ /* 0x000fe200078e0a02 */
[----:B------:R0:W-:Y:S01]  /*6cc0*/  STL [R1+0x590], R6 ;  /* 0x0005900601007387 */ /* 0x0001e20000100800 */
[----:B------:R-:W-:Y:S01]  /*6cd0*/  ISETP.GT.U32.AND P6, PT, R2, R13, PT ;  /* 0x0000000d0200720c */ /* 0x000fe20003fc4070 */
[----:B------:R-:W-:-:S02]  /*6ce0*/  IMAD.MOV R5, RZ, RZ, -R5 ;  /* 0x000000ffff057224 */ /* 0x000fc400078e0a05 */
[----:B------:R-:W-:Y:S01]  /*6cf0*/  @!P2 IMAD.IADD R7, R7, 0x1, -R2 ;  /* 0x000000010707a824 */ /* 0x000fe200078e0a02 */
[C---:B------:R-:W-:Y:S01]  /*6d00*/  ISETP.GT.U32.AND P2, PT, R2.reuse, R11, PT ;  /* 0x0000000b0200720c */ /* 0x040fe20003f44070 */
[----:B------:R-:W-:Y:S02]  /*6d10*/  IMAD R10, R2, R5, R10 ;  /* 0x00000005020a7224 */ /* 0x000fe400078e020a */
[----:B------:R-:W-:Y:S02]  /*6d20*/  @!P3 IMAD.IADD R12, R12, 0x1, -R2 ;  /* 0x000000010c0cb824 */ /* 0x000fe400078e0a02 */
[----:B0-----:R-:W-:Y:S01]  /*6d30*/  IMAD.MOV.U32 R6, RZ, RZ, R14 ;  /* 0x000000ffff067224 */ /* 0x001fe200078e000e */
[----:B------:R-:W-:Y:S01]  /*6d40*/  ISETP.GT.U32.AND P3, PT, R2, R10, PT ;  /* 0x0000000a0200720c */ /* 0x000fe20003f64070 */
[----:B------:R-:W-:-:S04]  /*6d50*/  IMAD.HI.U32 R14, R4, R8, RZ ;  /* 0x00000008040e7227 */ /* 0x000fc800078e00ff */
[----:B------:R-:W-:Y:S02]  /*6d60*/  IMAD.MOV R14, RZ, RZ, -R14 ;  /* 0x000000ffff0e7224 */ /* 0x000fe400078e0a0e */
[----:B------:R-:W-:Y:S02]  /*6d70*/  @!P6 IMAD.IADD R13, R13, 0x1, -R2 ;  /* 0x000000010d0de824 */ /* 0x000fe400078e0a02 */
[C---:B------:R-:W-:Y:S02]  /*6d80*/  IMAD R8, R2.reuse, R14, R8 ;  /* 0x0000000e02087224 */ /* 0x040fe400078e0208 */
[C---:B------:R-:W-:Y:S02]  /*6d90*/  VIADD R239, R3.reuse, 0x1af ;  /* 0x000001af03ef7836 */ /* 0x040fe40000000000 */
[----:B------:R-:W-:Y:S01]  /*6da0*/  VIADD R244, R3, 0x1ae ;  /* 0x000001ae03f47836 */ /* 0x000fe20000000000 */
[----:B------:R-:W-:Y:S01]  /*6db0*/  ISETP.GT.U32.AND P6, PT, R2, R8, PT ;  /* 0x000000080200720c */ /* 0x000fe20003fc4070 */
[----:B------:R-:W-:Y:S01]  /*6dc0*/  IMAD.MOV.U32 R17, RZ, RZ, R9 ;  /* 0x000000ffff117224 */ /* 0x000fe200078e0009 */
[----:B------:R-:W-:Y:S01]  /*6dd0*/  IABS R5, R239 ;  /* 0x000000ef00057213 */ /* 0x000fe20000000000 */
[--C-:B------:R-:W-:Y:S01]  /*6de0*/  @!P2 IMAD.IADD R11, R11, 0x1, -R2.reuse ;  /* 0x000000010b0ba824 */ /* 0x100fe200078e0a02 */
[----:B------:R-:W-:Y:S01]  /*6df0*/  IABS R0, R244 ;  /* 0x000000f400007213 */ /* 0x000fe20000000000 */
[----:B------:R-:W-:Y:S01]  /*6e00*/  @!P3 IMAD.IADD R10, R10, 0x1, -R2 ;  /* 0x000000010a0ab824 */ /* 0x000fe200078e0a02 */
[C---:B------:R-:W-:Y:S01]  /*6e10*/  ISETP.GT.U32.AND P2, PT, R2.reuse, R12, PT ;  /* 0x0000000c0200720c */ /* 0x040fe20003f44070 */
[----:B------:R-:W-:Y:S01]  /*6e20*/  @!P0 IMAD.MOV R17, RZ, RZ, -R17 ;  /* 0x000000ffff118224 */ /* 0x000fe200078e0a11 */
[----:B------:R-:W-:Y:S01]  /*6e30*/  ISETP.GT.U32.AND P0, PT, R2, R13, PT ;  /* 0x0000000d0200720c */ /* 0x000fe20003f04070 */
[----:B------:R-:W-:Y:S01]  /*6e40*/  IMAD.HI.U32 R16, R4, R6, RZ ;  /* 0x0000000604107227 */ /* 0x000fe200078e00ff */
[----:B------:R-:W-:-:S02]  /*6e50*/  ISETP.GT.U32.AND P3, PT, R2, R11, PT ;  /* 0x0000000b0200720c */ /* 0x000fc40003f64070 */
[----:B------:R-:W-:Y:S01]  /*6e60*/  STL [R1+0x58c], R17 ;  /* 0x00058c1101007387 */ /* 0x000fe20000100800 */
[----:B------:R-:W-:-:S04]  /*6e70*/  IMAD.HI.U32 R15, R4, R5, RZ ;  /* 0x00000005040f7227 */ /* 0x000fc800078e00ff */
[----:B------:R-:W-:Y:S01]  /*6e80*/  @!P6 IMAD.IADD R8, R8, 0x1, -R2 ;  /* 0x000000010808e824 */ /* 0x000fe200078e0a02 */
[----:B------:R-:W-:Y:S01]  /*6e90*/  ISETP.GT.U32.AND P6, PT, R2, R10, PT ;  /* 0x0000000a0200720c */ /* 0x000fe20003fc4070 */
[----:B------:R-:W-:Y:S02]  /*6ea0*/  IMAD.MOV R16, RZ, RZ, -R16 ;  /* 0x000000ffff107224 */ /* 0x000fe400078e0a10 */
[----:B------:R-:W-:-:S04]  /*6eb0*/  IMAD.HI.U32 R14, R4, R0, RZ ;  /* 0x00000000040e7227 */ /* 0x000fc800078e00ff */
[----:B------:R-:W-:Y:S02]  /*6ec0*/  IMAD.MOV R15, RZ, RZ, -R15 ;  /* 0x000000ffff0f7224 */ /* 0x000fe400078e0a0f */
[----:B------:R-:W-:Y:S01]  /*6ed0*/  @!P1 IMAD.MOV R7, RZ, RZ, -R7 ;  /* 0x000000ffff079224 */ /* 0x000fe200078e0a07 */
[C---:B------:R-:W-:Y:S01]  /*6ee0*/  ISETP.GT.U32.AND P1, PT, R2.reuse, R8, PT ;  /* 0x000000080200720c */ /* 0x040fe20003f24070 */
[C---:B------:R-:W-:Y:S02]  /*6ef0*/  IMAD R6, R2.reuse, R16, R6 ;  /* 0x0000001002067224 */ /* 0x040fe400078e0206 */
[----:B------:R-:W-:Y:S01]  /*6f00*/  IMAD.MOV R14, RZ, RZ, -R14 ;  /* 0x000000ffff0e7224 */ /* 0x000fe200078e0a0e */
[----:B------:R0:W-:Y:S01]  /*6f10*/  STL [R1+0x588], R7 ;  /* 0x0005880701007387 */ /* 0x0001e20000100800 */
[C---:B------:R-:W-:Y:S02]  /*6f20*/  IMAD R5, R2.reuse, R15, R5 ;  /* 0x0000000f02057224 */ /* 0x040fe400078e0205 */
[----:B------:R-:W-:-:S02]  /*6f30*/  IMAD R0, R2, R14, R0 ;  /* 0x0000000e02007224 */ /* 0x000fc400078e0200 */
[----:B------:R-:W-:Y:S02]  /*6f40*/  VIADD R245, R3, 0x1ad ;  /* 0x000001ad03f57836 */ /* 0x000fe40000000000 */
[--C-:B------:R-:W-:Y:S01]  /*6f50*/  @!P2 IMAD.IADD R12, R12, 0x1, -R2.reuse ;  /* 0x000000010c0ca824 */ /* 0x100fe200078e0a02 */
[C---:B------:R-:W-:Y:S01]  /*6f60*/  ISETP.GT.U32.AND P2, PT, R2.reuse, R6, PT ;  /* 0x000000060200720c */ /* 0x040fe20003f44070 */
[--C-:B------:R-:W-:Y:S01]  /*6f70*/  @!P0 IMAD.IADD R13, R13, 0x1, -R2.reuse ;  /* 0x000000010d0d8824 */ /* 0x100fe200078e0a02 */
[----:B------:R-:W-:Y:S01]  /*6f80*/  ISETP.GT.U32.AND P0, PT, R2, R5, PT ;  /* 0x000000050200720c */ /* 0x000fe20003f04070 */
[--C-:B------:R-:W-:Y:S01]  /*6f90*/  @!P6 IMAD.IADD R10, R10, 0x1, -R2.reuse ;  /* 0x000000010a0ae824 */ /* 0x100fe200078e0a02 */
[----:B------:R-:W-:Y:S01]  /*6fa0*/  IABS R9, R245 ;  /* 0x000000f500097213 */ /* 0x000fe20000000000 */
[--C-:B------:R-:W-:Y:S01]  /*6fb0*/  @!P3 IMAD.IADD R11, R11, 0x1, -R2.reuse ;  /* 0x000000010b0bb824 */ /* 0x100fe200078e0a02 */
[----:B------:R-:W-:Y:S01]  /*6fc0*/  ISETP.GT.U32.AND P6, PT, R2, R0, PT ;  /* 0x000000000200720c */ /* 0x000fe20003fc4070 */
[----:B------:R-:W-:Y:S01]  /*6fd0*/  @!P1 IMAD.IADD R8, R8, 0x1, -R2 ;  /* 0x0000000108089824 */ /* 0x000fe200078e0a02 */
[----:B------:R-:W-:Y:S01]  /*6fe0*/  ISETP.GE.AND P3, PT, R236, RZ, PT ;  /* 0x000000ffec00720c */ /* 0x000fe20003f66270 */
[----:B------:R-:W-:Y:S01]  /*6ff0*/  VIADD R246, R3, 0x1ac ;  /* 0x000001ac03f67836 */ /* 0x000fe20000000000 */
[----:B------:R-:W-:Y:S01]  /*7000*/  ISETP.GE.AND P1, PT, R237, RZ, PT ;  /* 0x000000ffed00720c */ /* 0x000fe20003f26270 */
[----:B------:R-:W-:-:S03]  /*7010*/  IMAD.HI.U32 R15, R4, R9, RZ ;  /* 0x00000009040f7227 */ /* 0x000fc600078e00ff */
[----:B0-----:R-:W-:Y:S01]  /*7020*/  IABS R7, R246 ;  /* 0x000000f600077213 */ /* 0x001fe20000000000 */
[--C-:B------:R-:W-:Y:S01]  /*7030*/  @!P2 IMAD.IADD R6, R6, 0x1, -R2.reuse ;  /* 0x000000010606a824 */ /* 0x100fe200078e0a02 */
[----:B------:R-:W-:Y:S01]  /*7040*/  ISETP.GE.AND P2, PT, R247, RZ, PT ;  /* 0x000000fff700720c */ /* 0x000fe20003f46270 */
[----:B------:R-:W-:Y:S02]  /*7050*/  IMAD.MOV R15, RZ, RZ, -R15 ;  /* 0x000000ffff0f7224 */ /* 0x000fe400078e0a0f */
[----:B------:R-:W-:Y:S01]  /*7060*/  @!P0 IMAD.IADD R5, R5, 0x1, -R2 ;  /* 0x0000000105058824 */ /* 0x000fe200078e0a02 */
[----:B------:R-:W-:Y:S01]  /*7070*/  ISETP.GE.AND P0, PT, R238, RZ, PT ;  /* 0x000000ffee00720c */ /* 0x000fe20003f06270 */
[----:B------:R-:W-:Y:S02]  /*7080*/  IMAD.MOV.U32 R18, RZ, RZ, R12 ;  /* 0x000000ffff127224 */ /* 0x000fe400078e000c */
[----:B------:R-:W-:Y:S02]  /*7090*/  IMAD.MOV.U32 R17, RZ, RZ, R13 ;  /* 0x000000ffff117224 */ /* 0x000fe400078e000d */
[----:B------:R-:W-:-:S02]  /*70a0*/  IMAD R9, R2, R15, R9 ;  /* 0x0000000f02097224 */ /* 0x000fc400078e0209 */
[----:B------:R-:W-:Y:S01]  /*70b0*/  @!P6 IMAD.IADD R0, R0, 0x1, -R2 ;  /* 0x000000010000e824 */ /* 0x000fe200078e0a02 */
[C---:B------:R-:W-:Y:S01]  /*70c0*/  ISETP.GT.U32.AND P6, PT, R2.reuse, R6, PT ;  /* 0x000000060200720c */ /* 0x040fe20003fc4070 */
[----:B------:R-:W-:Y:S02]  /*70d0*/  IMAD.MOV.U32 R13, RZ, RZ, R11 ;  /* 0x000000ffff0d7224 */ /* 0x000fe400078e000b */
[----:B------:R-:W-:Y:S01]  /*70e0*/  @!P5 IMAD.MOV R18, RZ, RZ, -R18 ;  /* 0x000000ffff12d224 */ /* 0x000fe200078e0a12 */
[----:B------:R-:W-:Y:S01]  /*70f0*/  ISETP.GT.U32.AND P5, PT, R2, R5, PT ;  /* 0x000000050200720c */ /* 0x000fe20003fa4070 */
[----:B------:R-:W-:Y:S02]  /*7100*/  IMAD.MOV.U32 R11, RZ, RZ, R10 ;  /* 0x000000ffff0b7224 */ /* 0x000fe400078e000a */
[----:B------:R-:W-:Y:S01]  /*7110*/  IMAD.HI.U32 R14, R4, R7, RZ ;  /* 0x00000007040e7227 */ /* 0x000fe200078e00ff */
[----:B------:R-:W-:Y:S03]  /*7120*/  STL [R1+0x584], R18 ;  /* 0x0005841201007387 */ /* 0x000fe60000100800 */
[----:B------:R-:W-:-:S02]  /*7130*/  VIADD R247, R3, 0x1ab ;  /* 0x000001ab03f77836 */ /* 0x000fc40000000000 */
[----:B------:R-:W-:Y:S01]  /*7140*/  @!P4 IMAD.MOV R17, RZ, RZ, -R17 ;  /* 0x000000ffff11c224 */ /* 0x000fe200078e0a11 */
[C---:B------:R-:W-:Y:S01]  /*7150*/  ISETP.GT.U32.AND P4, PT, R2.reuse, R0, PT ;  /* 0x000000000200720c */ /* 0x040fe20003f84070 */
[----:B------:R-:W-:Y:S01]  /*7160*/  @!P3 IMAD.MOV R13, RZ, RZ, -R13 ;  /* 0x000000ffff0db224 */ /* 0x000fe200078e0a0d */
[C---:B------:R-:W-:Y:S01]  /*7170*/  ISETP.GT.U32.AND P3, PT, R2.reuse, R9, PT ;  /* 0x000000090200720c */ /* 0x040fe20003f64070 */
[----:B------:R-:W-:Y:S01]  /*7180*/  @!P1 IMAD.MOV R11, RZ, RZ, -R11 ;  /* 0x000000ffff0b9224 */ /* 0x000fe200078e0a0b */
[----:B------:R-:W-:Y:S01]  /*7190*/  ISETP.GE.AND P1, PT, R239, RZ, PT ;  /* 0x000000ffef00720c */ /* 0x000fe20003f26270 */
[----:B------:R-:W-:Y:S01]  /*71a0*/  IMAD.MOV R16, RZ, RZ, -R14 ;  /* 0x000000ffff107224 */ /* 0x000fe200078e0a0e */
[----:B------:R-:W-:Y:S01]  /*71b0*/  IABS R14, R247 ;  /* 0x000000f7000e7213 */ /* 0x000fe20000000000 */
[----:B------:R-:W-:Y:S01]  /*71c0*/  IMAD.MOV.U32 R10, RZ, RZ, R8 ;  /* 0x000000ffff0a7224 */ /* 0x000fe200078e0008 */
[----:B------:R-:W-:Y:S01]  /*71d0*/  STL [R1+0x580], R17 ;  /* 0x0005801101007387 */ /* 0x000fe20000100800 */
[----:B------:R-:W-:-:S02]  /*71e0*/  IMAD R7, R2, R16, R7 ;  /* 0x0000001002077224 */ /* 0x000fc400078e0207 */
[----:B------:R-:W-:Y:S01]  /*71f0*/  IMAD.MOV.U32 R12, RZ, RZ, R14 ;  /* 0x000000ffff0c7224 */ /* 0x000fe200078e000e */
[----:B------:R0:W-:Y:S01]  /*7200*/  STL [R1+0x57c], R13 ;  /* 0x00057c0d01007387 */ /* 0x0001e20000100800 */
[--C-:B------:R-:W-:Y:S01]  /*7210*/  @!P6 IMAD.IADD R6, R6, 0x1, -R2.reuse ;  /* 0x000000010606e824 */ /* 0x100fe200078e0a02 */
[----:B------:R-:W-:Y:S01]  /*7220*/  ISETP.GE.AND P6, PT, R244, RZ, PT ;  /* 0x000000fff400720c */ /* 0x000fe20003fc6270 */
[----:B------:R-:W-:Y:S01]  /*7230*/  @!P5 IMAD.IADD R5, R5, 0x1, -R2 ;  /* 0x000000010505d824 */ /* 0x000fe200078e0a02 */
[----:B------:R-:W-:Y:S01]  /*7240*/  STL [R1+0x578], R11 ;  /* 0x0005780b01007387 */ /* 0x000fe20000100800 */
[----:B------:R-:W-:Y:S01]  /*7250*/  IMAD.HI.U32 R8, R4, R12, RZ ;  /* 0x0000000c04087227 */ /* 0x000fe200078e00ff */
[----:B------:R-:W-:-:S03]  /*7260*/  ISETP.GE.AND P5, PT, R245, RZ, PT ;  /* 0x000000fff500720c */ /* 0x000fc60003fa6270 */
[----:B------:R-:W-:Y:S01]  /*7270*/  @!P2 IMAD.MOV R10, RZ, RZ, -R10 ;  /* 0x000000ffff0aa224 */ /* 0x000fe200078e0a0a */
[----:B------:R-:W-:Y:S01]  /*7280*/  ISETP.GT.U32.AND P2, PT, R2, R7, PT ;  /* 0x000000070200720c */ /* 0x000fe20003f44070 */
[--C-:B------:R-:W-:Y:S01]  /*7290*/  @!P4 IMAD.IADD R0, R0, 0x1, -R2.reuse ;  /* 0x000000010000c824 */ /* 0x100fe200078e0a02 */
[----:B------:R-:W-:Y:S01]  /*72a0*/  ISETP.GE.AND P4, PT, R246, RZ, PT ;  /* 0x000000fff600720c */ /* 0x000fe20003f86270 */
[----:B------:R-:W-:Y:S01]  /*72b0*/  @!P3 IMAD.IADD R9, R9, 0x1, -R2 ;  /* 0x000000010909b824 */ /* 0x000fe200078e0a02 */
[----:B------:R-:W-:Y:S01]  /*72c0*/  ISETP.GE.AND P3, PT, R247, RZ, PT ;  /* 0x000000fff700720c */ /* 0x000fe20003f66270 */
[----:B------:R-:W-:Y:S01]  /*72d0*/  @!P0 IMAD.MOV R6, RZ, RZ, -R6 ;  /* 0x000000ffff068224 */ /* 0x000fe200078e0a06 */
[----:B------:R-:W-:Y:S01]  /*72e0*/  STL [R1+0x574], R10 ;  /* 0x0005740a01007387 */ /* 0x000fe20000100800 */
[----:B------:R-:W-:Y:S01]  /*72f0*/  @!P1 IMAD.MOV R5, RZ, RZ, -R5 ;  /* 0x000000ffff059224 */ /* 0x000fe200078e0a05 */
[----:B------:R-:W-:Y:S01]  /*7300*/  ISETP.GT.U32.AND P0, PT, R2, R9, PT ;  /* 0x000000090200720c */ /* 0x000fe20003f04070 */
[----:B------:R-:W-:Y:S01]  /*7310*/  IMAD.MOV R8, RZ, RZ, -R8 ;  /* 0x000000ffff087224 */ /* 0x000fe200078e0a08 */
[----:B------:R-:W-:Y:S01]  /*7320*/  STL [R1+0x570], R6 ;  /* 0x0005700601007387 */ /* 0x000fe20000100800 */
[----:B------:R-:W-:-:S02]  /*7330*/  VIADD R247, R3, 0x1aa ;  /* 0x000001aa03f77836 */ /* 0x000fc40000000000 */
[----:B------:R-:W-:Y:S01]  /*7340*/  VIADD R246, R3, 0x1a9 ;  /* 0x000001a903f67836 */ /* 0x000fe20000000000 */
[----:B------:R1:W-:Y:S01]  /*7350*/  STL [R1+0x56c], R5 ;  /* 0x00056c0501007387 */ /* 0x0003e20000100800 */
[C---:B------:R-:W-:Y:S01]  /*7360*/  IMAD R12, R2.reuse, R8, R12 ;  /* 0x00000008020c7224 */ /* 0x040fe200078e020c */
[----:B------:R-:W-:Y:S01]  /*7370*/  ISETP.GE.AND P1, PT, R247, RZ, PT ;  /* 0x000000fff700720c */ /* 0x000fe20003f26270 */
[----:B------:R-:W-:Y:S01]  /*7380*/  IMAD.MOV.U32 R8, RZ, RZ, R0 ;  /* 0x000000ffff087224 */ /* 0x000fe200078e0000 */
[----:B0-----:R-:W-:Y:S01]  /*7390*/  IABS R13, R247 ;  /* 0x000000f7000d7213 */ /* 0x001fe20000000000 */
[----:B------:R-:W-:Y:S02]  /*73a0*/  VIADD R247, R3, 0x1a8 ;  /* 0x000001a803f77836 */ /* 0x000fe40000000000 */
[----:B------:R-:W-:Y:S01]  /*73b0*/  @!P6 IMAD.MOV R8, RZ, RZ, -R8 ;  /* 0x000000ffff08e224 */ /* 0x000fe200078e0a08 */
[C---:B------:R-:W-:Y:S01]  /*73c0*/  ISETP.GT.U32.AND P6, PT, R2.reuse, R12, PT ;  /* 0x0000000c0200720c */ /* 0x040fe20003fc4070 */
[--C-:B------:R-:W-:Y:S01]  /*73d0*/  @!P2 IMAD.IADD R7, R7, 0x1, -R2.reuse ;  /* 0x000000010707a824 */ /* 0x100fe200078e0a02 */
[----:B-1----:R-:W-:Y:S01]  /*73e0*/  IABS R5, R246 ;  /* 0x000000f600057213 */ /* 0x002fe20000000000 */
[----:B------:R-:W-:Y:S01]  /*73f0*/  VIADD R237, R3, 0x1a7 ;  /* 0x000001a703ed7836 */ /* 0x000fe20000000000 */
[----:B------:R-:W-:Y:S01]  /*7400*/  IABS R6, R247 ;  /* 0x000000f700067213 */ /* 0x000fe20000000000 */
[----:B------:R-:W-:Y:S01]  /*7410*/  @!P0 IMAD.IADD R9, R9, 0x1, -R2 ;  /* 0x0000000109098824 */ /* 0x000fe200078e0a02 */
[----:B------:R-:W-:Y:S01]  /*7420*/  ISETP.GT.U32.AND P2, PT, R2, R7, PT ;  /* 0x000000070200720c */ /* 0x000fe20003f44070 */
[----:B------:R-:W-:Y:S01]  /*7430*/  IMAD.MOV.U32 R0, RZ, RZ, R5 ;  /* 0x000000ffff007224 */ /* 0x000fe200078e0005 */
[----:B------:R0:W-:Y:S01]  /*7440*/  STL [R1+0x568], R8 ;  /* 0x0005680801007387 */ /* 0x0001e20000100800 */
[----:B------:R-:W-:Y:S01]  /*7450*/  IMAD.HI.U32 R5, R4, R13, RZ ;  /* 0x0000000d04057227 */ /* 0x000fe200078e00ff */
[----:B------:R-:W-:-:S02]  /*7460*/  IABS R10, R237 ;  /* 0x000000ed000a7213 */ /* 0x000fc40000000000 */
[----:B------:R-:W-:Y:S01]  /*7470*/  ISETP.GE.AND P0, PT, R246, RZ, PT ;  /* 0x000000fff600720c */ /* 0x000fe20003f06270 */
[----:B------:R-:W-:Y:S02]  /*7480*/  IMAD.MOV R5, RZ, RZ, -R5 ;  /* 0x000000ffff057224 */ /* 0x000fe400078e0a05 */
[----:B------:R-:W-:-:S04]  /*7490*/  IMAD.HI.U32 R11, R4, R6, RZ ;  /* 0x00000006040b7227 */ /* 0x000fc800078e00ff */
[----:B------:R-:W-:Y:S02]  /*74a0*/  IMAD R13, R2, R5, R13 ;  /* 0x00000005020d7224 */ /* 0x000fe400078e020d */
[----:B------:R-:W-:Y:S02]  /*74b0*/  IMAD.MOV R5, RZ, RZ, -R11 ;  /* 0x000000ffff057224 */ /* 0x000fe400078e0a0b */
[----:B0-----:R-:W-:-:S04]  /*74c0*/  IMAD.HI.U32 R8, R4, R0, RZ ;  /* 0x0000000004087227 */ /* 0x001fc800078e00ff */
[----:B------:R-:W-:Y:S02]  /*74d0*/  @!P6 IMAD.IADD R12, R12, 0x1, -R2 ;  /* 0x000000010c0ce824 */ /* 0x000fe400078e0a02 */
[----:B------:R-:W-:Y:S01]  /*74e0*/  @!P5 IMAD.MOV R9, RZ, RZ, -R9 ;  /* 0x000000ffff09d224 */ /* 0x000fe200078e0a09 */
[C---:B------:R-:W-:Y:S01]  /*74f0*/  ISETP.GT.U32.AND P5, PT, R2.reuse, R13, PT ;  /* 0x0000000d0200720c */ /* 0x040fe20003fa4070 */
[C---:B------:R-:W-:Y:S01]  /*7500*/  IMAD R6, R2.reuse, R5, R6 ;  /* 0x0000000502067224 */ /* 0x040fe200078e0206 */
[----:B------:R-:W-:Y:S01]  /*7510*/  ISETP.GT.U32.AND P6, PT, R2, R12, PT ;  /* 0x0000000c0200720c */ /* 0x000fe20003fc4070 */
[----:B------:R-:W-:Y:S01]  /*7520*/  IMAD.MOV R8, RZ, RZ, -R8 ;  /* 0x000000ffff087224 */ /* 0x000fe200078e0a08 */
[----:B------:R-:W-:Y:S01]  /*7530*/  STL [R1+0x564], R9 ;  /* 0x0005640901007387 */ /* 0x000fe20000100800 */
[----:B------:R-:W-:-:S04]  /*7540*/  IMAD.HI.U32 R5, R4, R10, RZ ;  /* 0x0000000a04057227 */ /* 0x000fc800078e00ff */
[----:B------:R-:W-:Y:S01]  /*7550*/  @!P2 IMAD.IADD R7, R7, 0x1, -R2 ;  /* 0x000000010707a824 */ /* 0x000fe200078e0a02 */
[----:B------:R-:W-:Y:S01]  /*7560*/  ISETP.GE.AND P2, PT, R247, RZ, PT ;  /* 0x000000fff700720c */ /* 0x000fe20003f46270 */
[C---:B------:R-:W-:Y:S02]  /*7570*/  IMAD R0, R2.reuse, R8, R0 ;  /* 0x0000000802007224 */ /* 0x040fe400078e0200 */
[----:B------:R-:W-:Y:S02]  /*7580*/  IMAD.MOV R5, RZ, RZ, -R5 ;  /* 0x000000ffff057224 */ /* 0x000fe400078e0a05 */
[----:B------:R-:W-:Y:S01]  /*7590*/  @!P4 IMAD.MOV R7, RZ, RZ, -R7 ;  /* 0x000000ffff07c224 */ /* 0x000fe200078e0a07 */
[C---:B------:R-:W-:Y:S01]  /*75a0*/  ISETP.GT.U32.AND P4, PT, R2.reuse, R0, PT ;  /* 0x000000000200720c */ /* 0x040fe20003f84070 */
[C---:B------:R-:W-:Y:S02]  /*75b0*/  IMAD R10, R2.reuse, R5, R10 ;  /* 0x00000005020a7224 */ /* 0x040fe400078e020a */
[--C-:B------:R-:W-:Y:S01]  /*75c0*/  @!P5 IMAD.IADD R13, R13, 0x1, -R2.reuse ;  /* 0x000000010d0dd824 */ /* 0x100fe200078e0a02 */
[----:B------:R0:W-:Y:S01]  /*75d0*/  STL [R1+0x560], R7 ;  /* 0x0005600701007387 */ /* 0x0001e20000100800 */
[C---:B------:R-:W-:Y:S01]  /*75e0*/  VIADD R239, R3.reuse, 0x1a5 ;  /* 0x000001a503ef7836 */ /* 0x040fe20000000000 */
[----:B------:R-:W-:Y:S01]  /*75f0*/  ISETP.GT.U32.AND P5, PT, R2, R10, PT ;  /* 0x0000000a0200720c */ /* 0x000fe20003fa4070 */
[----:B------:R-:W-:Y:S01]  /*7600*/  @!P6 IMAD.IADD R12, R12, 0x1, -R2 ;  /* 0x000000010c0ce824 */ /* 0x000fe200078e0a02 */
[----:B------:R-:W-:Y:S01]  /*7610*/  ISETP.GT.U32.AND P6, PT, R2, R6, PT ;  /* 0x000000060200720c */ /* 0x000fe20003fc4070 */
[----:B------:R-:W-:-:S02]  /*7620*/  VIADD R245, R3, 0x1a4 ;  /* 0x000001a403f57836 */ /* 0x000fc40000000000 */
[----:B------:R-:W-:Y:S02]  /*7630*/  IMAD.MOV.U32 R14, RZ, RZ, R12 ;  /* 0x000000ffff0e7224 */ /* 0x000fe400078e000c */
[----:B------:R-:W-:Y:S01]  /*7640*/  @!P4 IMAD.IADD R0, R0, 0x1, -R2 ;  /* 0x000000010000c824 */ /* 0x000fe200078e0a02 */
[----:B0-----:R-:W-:Y:S01]  /*7650*/  IABS R7, R239 ;  /* 0x000000ef00077213 */ /* 0x001fe20000000000 */
[----:B------:R-:W-:Y:S01]  /*7660*/  VIADD R238, R3, 0x1a6 ;  /* 0x000001a603ee7836 */ /* 0x000fe20000000000 */
[----:B------:R-:W-:Y:S01]  /*7670*/  IABS R5, R245 ;  /* 0x000000f500057213 */ /* 0x000fe20000000000 */
[----:B------:R-:W-:Y:S01]  /*7680*/  @!P3 IMAD.MOV R14, RZ, RZ, -R14 ;  /* 0x000000ffff0eb224 */ /* 0x000fe200078e0a0e */
[----:B------:R-:W-:Y:S01]  /*7690*/  ISETP.GT.U32.AND P3, PT, R2, R0, PT ;  /* 0x000000000200720c */ /* 0x000fe20003f64070 */
[----:B------:R-:W-:Y:S01]  /*76a0*/  IMAD.HI.U32 R11, R4, R7, RZ ;  /* 0x00000007040b7227 */ /* 0x000fe200078e00ff */
[----:B------:R-:W-:Y:S02]  /*76b0*/  ISETP.GT.U32.AND P4, PT, R2, R13, PT ;  /* 0x0000000d0200720c */ /* 0x000fe40003f84070 */
[----:B------:R-:W-:Y:S01]  /*76c0*/  IABS R9, R238 ;  /* 0x000000ee00097213 */ /* 0x000fe20000000000 */
[----:B------:R-:W-:Y:S01]  /*76d0*/  @!P5 IMAD.IADD R10, R10, 0x1, -R2 ;  /* 0x000000010a0ad824 */ /* 0x000fe200078e0a02 */
[----:B------:R0:W-:Y:S01]  /*76e0*/  STL [R1+0x55c], R14 ;  /* 0x00055c0e01007387 */ /* 0x0001e20000100800 */
[----:B------:R-:W-:-:S02]  /*76f0*/  IMAD.MOV R11, RZ, RZ, -R11 ;  /* 0x000000ffff0b7224 */ /* 0x000fc400078e0a0b */
[----:B------:R-:W-:Y:S01]  /*7700*/  @!P6 IMAD.IADD R6, R6, 0x1, -R2 ;  /* 0x000000010606e824 */ /* 0x000fe200078e0a02 */
[C---:B------:R-:W-:Y:S01]  /*7710*/  ISETP.GT.U32.AND P5, PT, R2.reuse, R10, PT ;  /* 0x0000000a0200720c */ /* 0x040fe20003fa4070 */
[----:B------:R-:W-:Y:S02]  /*7720*/  IMAD R7, R2, R11, R7 ;  /* 0x0000000b02077224 */ /* 0x000fe400078e0207 */
[----:B------:R-:W-:Y:S01]  /*7730*/  IMAD.HI.U32 R11, R4, R5, RZ ;  /* 0x00000005040b7227 */ /* 0x000fe200078e00ff */
[----:B------:R-:W-:-:S03]  /*7740*/  ISETP.GT.U32.AND P6, PT, R2, R6, PT ;  /* 0x000000060200720c */ /* 0x000fc60003fc4070 */
[----:B------:R-:W-:-:S04]  /*7750*/  IMAD.HI.U32 R8, R4, R9, RZ ;  /* 0x0000000904087227 */ /* 0x000fc800078e00ff */
[----:B------:R-:W-:Y:S02]  /*7760*/  IMAD.MOV R11, RZ, RZ, -R11 ;  /* 0x000000ffff0b7224 */ /* 0x000fe400078e0a0b */
[----:B------:R-:W-:Y:S02]  /*7770*/  IMAD.MOV R8, RZ, RZ, -R8 ;  /* 0x000000ffff087224 */ /* 0x000fe400078e0a08 */
[----:B------:R-:W-:Y:S02]  /*7780*/  VIADD R247, R3, 0x1a3 ;  /* 0x000001a303f77836 */ /* 0x000fe40000000000 */
[--C-:B------:R-:W-:Y:S01]  /*7790*/  @!P3 IMAD.IADD R0, R0, 0x1, -R2.reuse ;  /* 0x000000010000b824 */ /* 0x100fe200078e0a02 */
[C---:B------:R-:W-:Y:S01]  /*77a0*/  ISETP.GT.U32.AND P3, PT, R2.reuse, R7, PT ;  /* 0x000000070200720c */ /* 0x040fe20003f64070 */
[----:B------:R-:W-:Y:S02]  /*77b0*/  IMAD R5, R2, R11, R5 ;  /* 0x0000000b02057224 */ /* 0x000fe400078e0205 */
[----:B------:R-:W-:-:S02]  /*77c0*/  @!P4 IMAD.IADD R13, R13, 0x1, -R2 ;  /* 0x000000010d0dc824 */ /* 0x000fc400078e0a02 */
[----:B------:R-:W-:Y:S01]  /*77d0*/  IMAD R9, R2, R8, R9 ;  /* 0x0000000802097224 */ /* 0x000fe200078e0209 */
[----:B------:R-:W-:Y:S01]  /*77e0*/  IABS R8, R247 ;  /* 0x000000f700087213 */ /* 0x000fe20000000000 */
[--C-:B------:R-:W-:Y:S01]  /*77f0*/  @!P5 IMAD.IADD R10, R10, 0x1, -R2.reuse ;  /* 0x000000010a0ad824 */ /* 0x100fe200078e0a02 */
[C---:B------:R-:W-:Y:S01]  /*7800*/  ISETP.GT.U32.AND P5, PT, R2.reuse, R5, PT ;  /* 0x000000050200720c */ /* 0x040fe20003fa4070 */
[----:B------:R-:W-:Y:S01]  /*7810*/  IMAD.MOV.U32 R15, RZ, RZ, R13 ;  /* 0x000000ffff0f7224 */ /* 0x000fe200078e000d */
[----:B------:R-:W-:Y:S01]  /*7820*/  ISETP.GT.U32.AND P4, PT, R2, R9, PT ;  /* 0x000000090200720c */ /* 0x000fe20003f84070 */
[----:B------:R-:W-:Y:S01]  /*7830*/  @!P6 IMAD.IADD R6, R6, 0x1, -R2 ;  /* 0x000000010606e824 */ /* 0x000fe200078e0a02 */
[----:B------:R-:W-:Y:S01]  /*7840*/  ISETP.GE.AND P6, PT, R237, RZ, PT ;  /* 0x000000ffed00720c */ /* 0x000fe20003fc6270 */
[----:B------:R-:W-:Y:S02]  /*7850*/  VIADD R246, R3, 0x1a2 ;  /* 0x000001a203f67836 */ /* 0x000fe40000000000 */
[----:B0-----:R-:W-:-:S03]  /*7860*/  IMAD.HI.U32 R14, R4, R8, RZ ;  /* 0x00000008040e7227 */ /* 0x001fc600078e00ff */
[----:B------:R-:W-:Y:S01]  /*7870*/  IABS R12, R246 ;  /* 0x000000f6000c7213 */ /* 0x000fe20000000000 */
[----:B------:R-:W-:Y:S02]  /*7880*/  @!P1 IMAD.MOV R15, RZ, RZ, -R15 ;  /* 0x000000ffff0f9224 */ /* 0x000fe400078e0a0f */
[----:B------:R-:W-:Y:S02]  /*7890*/  @!P0 IMAD.MOV R0, RZ, RZ, -R0 ;  /* 0x000000ffff008224 */ /* 0x000fe400078e0a00 */
[----:B------:R-:W-:Y:S01]  /*78a0*/  VIADD R244, R3, 0x1a1 ;  /* 0x000001a103f47836 */ /* 0x000fe20000000000 */
[----:B------:R-:W-:Y:S01]  /*78b0*/  STL [R1+0x558], R15 ;  /* 0x0005580f01007387 */ /* 0x000fe20000100800 */
[----:B------:R-:W-:Y:S02]  /*78c0*/  IMAD.MOV R14, RZ, RZ, -R14 ;  /* 0x000000ffff0e7224 */ /* 0x000fe400078e0a0e */
[----:B------:R-:W-:Y:S01]  /*78d0*/  @!P3 IMAD.IADD R7, R7, 0x1, -R2 ;  /* 0x000000010707b824 */ /* 0x000fe200078e0a02 */
[----:B------:R0:W-:Y:S01]  /*78e0*/  STL [R1+0x554], R0 ;  /* 0x0005540001007387 */ /* 0x0001e20000100800 */
[C---:B------:R-:W-:Y:S01]  /*78f0*/  IMAD R8, R2.reuse, R14, R8 ;  /* 0x0000000e02087224 */ /* 0x040fe200078e0208 */
[----:B------:R-:W-:Y:S01]  /*7900*/  IABS R11, R244 ;  /* 0x000000f4000b7213 */ /* 0x000fe20000000000 */
[----:B------:R-:W-:Y:S01]  /*7910*/  @!P5 IMAD.IADD R5, R5, 0x1, -R2 ;  /* 0x000000010505d824 */ /* 0x000fe200078e0a02 */
[----:B------:R-:W-:Y:S01]  /*7920*/  ISETP.GT.U32.AND P5, PT, R2, R7, PT ;  /* 0x000000070200720c */ /* 0x000fe20003fa4070 */
[----:B------:R-:W-:Y:S01]  /*7930*/  IMAD.HI.U32 R14, R4, R12, RZ ;  /* 0x0000000c040e7227 */ /* 0x000fe200078e00ff */
[----:B------:R-:W-:-:S02]  /*7940*/  ISETP.GE.AND P3, PT, R239, RZ, PT ;  /* 0x000000ffef00720c */ /* 0x000fc40003f66270 */
[----:B------:R-:W-:Y:S01]  /*7950*/  ISETP.GT.U32.AND P0, PT, R2, R5, PT ;  /* 0x000000050200720c */ /* 0x000fe20003f04070 */
[----:B------:R-:W-:Y:S01]  /*7960*/  @!P2 IMAD.MOV R6, RZ, RZ, -R6 ;  /* 0x000000ffff06a224 */ /* 0x000fe200078e0a06 */
[----:B------:R-:W-:Y:S01]  /*7970*/  ISETP.GE.AND P2, PT, R245, RZ, PT ;  /* 0x000000fff500720c */ /* 0x000fe20003f46270 */
[----:B0-----:R-:W-:Y:S02]  /*7980*/  IMAD.MOV.U32 R0, RZ, RZ, R10 ;  /* 0x000000ffff007224 */ /* 0x001fe400078e000a */
[----:B------:R-:W-:Y:S01]  /*7990*/  IMAD.HI.U32 R13, R4, R11, RZ ;  /* 0x0000000b040d7227 */ /* 0x000fe200078e00ff */
[----:B------:R0:W-:Y:S03]  /*79a0*/  STL [R1+0x550], R6 ;  /* 0x0005500601007387 */ /* 0x0001e60000100800 */
[----:B------:R-:W-:Y:S01]  /*79b0*/  @!P6 IMAD.MOV R0, RZ, RZ, -R0 ;  /* 0x000000ffff00e224 */ /* 0x000fe200078e0a00 */
[----:B------:R-:W-:Y:S01]  /*79c0*/  ISETP.GT.U32.AND P6, PT, R2, R8, PT ;  /* 0x000000080200720c */ /* 0x000fe20003fc4070 */
[----:B------:R-:W-:-:S02]  /*79d0*/  IMAD.MOV R14, RZ, RZ, -R14 ;  /* 0x000000ffff0e7224 */ /* 0x000fc400078e0a0e */
[----:B------:R-:W-:Y:S01]  /*79e0*/  @!P4 IMAD.IADD R9, R9, 0x1, -R2 ;  /* 0x000000010909c824 */ /* 0x000fe200078e0a02 */
[----:B------:R1:W-:Y:S01]  /*79f0*/  STL [R1+0x54c], R0 ;  /* 0x00054c0001007387 */ /* 0x0003e20000100800 */
[----:B------:R-:W-:Y:S01]  /*7a00*/  IMAD.MOV R13, RZ, RZ, -R13 ;  /* 0x000000ffff0d7224 */ /* 0x000fe200078e0a0d */
[----:B------:R-:W-:Y:S01]  /*7a10*/  ISETP.GE.AND P4, PT, R238, RZ, PT ;  /* 0x000000ffee00720c */ /* 0x000fe20003f86270 */
[C---:B0-----:R-:W-:Y:S01]  /*7a20*/  IMAD R6, R2.reuse, R14, R12 ;  /* 0x0000000e02067224 */ /* 0x041fe200078e020c */
[C---:B------:R-:W-:Y:S01]  /*7a30*/  ISETP.GT.U32.AND P1, PT, R2.reuse, R9, PT ;  /* 0x000000090200720c */ /* 0x040fe20003f24070 */
[--C-:B------:R-:W-:Y:S02]  /*7a40*/  @!P5 IMAD.IADD R7, R7, 0x1, -R2.reuse ;  /* 0x000000010707d824 */ /* 0x100fe400078e0a02 */
[----:B------:R-:W-:Y:S01]  /*7a50*/  VIADD R245, R3, 0x19f ;  /* 0x0000019f03f57836 */ /* 0x000fe20000000000 */
[----:B------:R-:W-:Y:S01]  /*7a60*/  ISETP.GT.U32.AND P5, PT, R2, R6, PT ;  /* 0x000000060200720c */ /* 0x000fe20003fa4070 */
[----:B------:R-:W-:-:S02]  /*7a70*/  @!P6 IMAD.IADD R8, R8, 0x1, -R2 ;  /* 0x000000010808e824 */ /* 0x000fc400078e0a02 */
[C---:B-1----:R-:W-:Y:S01]  /*7a80*/  IMAD R0, R2.reuse, R13, R11 ;  /* 0x0000000d02007224 */ /* 0x042fe200078e020b */
[----:B------:R-:W-:Y:S01]  /*7a90*/  IABS R11, R245 ;  /* 0x000000f5000b7213 */ /* 0x000fe20000000000 */
[----:B------:R-:W-:Y:S02]  /*7aa0*/  @!P3 IMAD.MOV R7, RZ, RZ, -R7 ;  /* 0x000000ffff07b224 */ /* 0x000fe400078e0a07 */
[--C-:B------:R-:W-:Y:S01]  /*7ab0*/  @!P0 IMAD.IADD R5, R5, 0x1, -R2.reuse ;  /* 0x0000000105058824 */ /* 0x100fe200078e0a02 */
[----:B------:R-:W-:Y:S01]  /*7ac0*/  ISETP.GT.U32.AND P6, PT, R2, R0, PT ;  /* 0x000000000200720c */ /* 0x000fe20003fc4070 */
[--C-:B------:R-:W-:Y:S01]  /*7ad0*/  @!P1 IMAD.IADD R9, R9, 0x1, -R2.reuse ;  /* 0x0000000109099824 */ /* 0x100fe200078e0a02 */
[----:B------:R-:W-:Y:S01]  /*7ae0*/  ISETP.GE.AND P1, PT, R247, RZ, PT ;  /* 0x000000fff700720c */ /* 0x000fe20003f26270 */
[----:B------:R-:W-:Y:S01]  /*7af0*/  VIADD R247, R3, 0x1a0 ;  /* 0x000001a003f77836 */ /* 0x000fe20000000000 */
[----:B------:R-:W-:Y:S01]  /*7b00*/  ISETP.GE.AND P0, PT, R246, RZ, PT ;  /* 0x000000fff600720c */ /* 0x000fe20003f06270 */
[----:B------:R-:W-:Y:S01]  /*7b10*/  @!P5 IMAD.IADD R6, R6, 0x1, -R2 ;  /* 0x000000010606d824 */ /* 0x000fe200078e0a02 */
[----:B------:R-:W-:Y:S01]  /*7b20*/  ISETP.GT.U32.AND P5, PT, R2, R8, PT ;  /* 0x000000080200720c */ /* 0x000fe20003fa4070 */
[----:B------:R-:W-:Y:S01]  /*7b30*/  IMAD.MOV.U32 R13, RZ, RZ, R9 ;  /* 0x000000ffff0d7224 */ /* 0x000fe200078e0009 */
[----:B------:R-:W-:Y:S01]  /*7b40*/  IABS R15, R247 ;  /* 0x000000f7000f7213 */ /* 0x000fe20000000000 */
[----:B------:R-:W-:-:S04]  /*7b50*/  IMAD.HI.U32 R12, R4, R11, RZ ;  /* 0x0000000b040c7227 */ /* 0x000fc800078e00ff */
[----:B------:R-:W-:Y:S01]  /*7b60*/  @!P6 IMAD.IADD R0, R0, 0x1, -R2 ;  /* 0x000000010000e824 */ /* 0x000fe200078e0a02 */
[----:B------:R-:W-:Y:S01]  /*7b70*/  ISETP.GT.U32.AND P6, PT, R2, R6, PT ;  /* 0x000000060200720c */ /* 0x000fe20003fc4070 */
[----:B------:R-:W-:Y:S01]  /*7b80*/  @!P4 IMAD.MOV R13, RZ, RZ, -R13 ;  /* 0x000000ffff0dc224 */ /* 0x000fe200078e0a0d */
[----:B------:R-:W-:Y:S01]  /*7b90*/  ISETP.GE.AND P4, PT, R244, RZ, PT ;  /* 0x000000fff400720c */ /* 0x000fe20003f86270 */
[----:B------:R-:W-:Y:S01]  /*7ba0*/  IMAD.HI.U32 R9, R4, R15, RZ ;  /* 0x0000000f04097227 */ /* 0x000fe200078e00ff */
[----:B------:R-:W-:Y:S02]  /*7bb0*/  ISETP.GT.U32.AND P3, PT, R2, R0, PT ;  /* 0x000000000200720c */ /* 0x000fe40003f64070 */
[----:B------:R-:W-:Y:S01]  /*7bc0*/  STL [R1+0x548], R13 ;  /* 0x0005480d01007387 */ /* 0x000fe20000100800 */
[----:B------:R-:W-:Y:S02]  /*7bd0*/  IMAD.MOV R12, RZ, RZ, -R12 ;  /* 0x000000ffff0c7224 */ /* 0x000fe400078e0a0c */
[----:B------:R-:W-:Y:S01]  /*7be0*/  VIADD R246, R3, 0x19e ;  /* 0x0000019e03f67836 */ /* 0x000fe20000000000 */
[----:B------:R0:W-:Y:S01]  /*7bf0*/  STL [R1+0x544], R7 ;  /* 0x0005440701007387 */ /* 0x0001e20000100800 */
[----:B------:R-:W-:-:S02]  /*7c00*/  IMAD.MOV R9, RZ, RZ, -R9 ;  /* 0x000000ffff097224 */ /* 0x000fc400078e0a09 */
[--C-:B------:R-:W-:Y:S01]  /*7c10*/  @!P6 IMAD.IADD R6, R6, 0x1, -R2.reuse ;  /* 0x000000010606e824 */ /* 0x100fe200078e0a02 */
[----:B------:R-:W-:Y:S01]  /*7c20*/  IABS R10, R246 ;  /* 0x000000f6000a7213 */ /* 0x000fe20000000000 */
[----:B------:R-:W-:Y:S02]  /*7c30*/  IMAD R15, R2, R9, R15 ;  /* 0x00000009020f7224 */ /* 0x000fe400078e020f */
[----:B------:R-:W-:Y:S02]  /*7c40*/  @!P5 IMAD.IADD R8, R8, 0x1, -R2 ;  /* 0x000000010808d824 */ /* 0x000fe400078e0a02 */
[----:B------:R-:W-:Y:S01]  /*7c50*/  IMAD.HI.U32 R9, R4, R10, RZ ;  /* 0x0000000a04097227 */ /* 0x000fe200078e00ff */
[----:B------:R-:W-:-:S03]  /*7c60*/  ISETP.GT.U32.AND P5, PT, R2, R15, PT ;  /* 0x0000000f0200720c */ /* 0x000fc60003fa4070 */
[C---:B0-----:R-:W-:Y:S01]  /*7c70*/  IMAD R7, R2.reuse, R12, R11 ;  /* 0x0000000c02077224 */ /* 0x041fe200078e020b */
[----:B------:R-:W-:Y:S01]  /*7c80*/  IABS R12, R231 ;  /* 0x000000e7000c7213 */ /* 0x000fe20000000000 */
[----:B------:R-:W-:Y:S02]  /*7c90*/  IMAD.MOV R9, RZ, RZ, -R9 ;  /* 0x000000ffff097224 */ /* 0x000fe400078e0a09 */
[----:B------:R-:W-:Y:S01]  /*7ca0*/  @!P2 IMAD.MOV R5, RZ, RZ, -R5 ;  /* 0x000000ffff05a224 */ /* 0x000fe200078e0a05 */
[C---:B------:R-:W-:Y:S01]  /*7cb0*/  ISETP.GT.U32.AND P6, PT, R2.reuse, R7, PT ;  /* 0x000000070200720c */ /* 0x040fe20003fc4070 */
[----:B------:R-:W-:Y:S01]  /*7cc0*/  IMAD R10, R2, R9, R10 ;  /* 0x00000009020a7224 */ /* 0x000fe200078e020a */
[----:B------:R-:W-:Y:S01]  /*7cd0*/  ISETP.GE.AND P2, PT, R247, RZ, PT ;  /* 0x000000fff700720c */ /* 0x000fe20003f46270 */
[----:B------:R-:W-:Y:S01]  /*7ce0*/  VIADD R247, R3, 0x19d ;  /* 0x0000019d03f77836 */ /* 0x000fe20000000000 */
[----:B------:R0:W-:Y:S01]  /*7cf0*/  STL [R1+0x540], R5 ;  /* 0x0005400501007387 */ /* 0x0001e20000100800 */
[----:B------:R-:W-:Y:S01]  /*7d00*/  @!P3 IMAD.IADD R0, R0, 0x1, -R2 ;  /* 0x000000010000b824 */ /* 0x000fe200078e0a02 */
[----:B------:R-:W-:Y:S01]  /*7d10*/  ISETP.GT.U32.AND P3, PT, R2, R10, PT ;  /* 0x0000000a0200720c */ /* 0x000fe20003f64070 */
[----:B------:R-:W-:Y:S01]  /*7d20*/  IMAD.MOV.U32 R13, RZ, RZ, R8 ;  /* 0x000000ffff0d7224 */ /* 0x000fe200078e0008 */
[----:B------:R-:W-:Y:S01]  /*7d30*/  IABS R14, R247 ;  /* 0x000000f7000e7213 */ /* 0x000fe20000000000 */
[----:B------:R-:W-:-:S02]  /*7d40*/  @!P5 IMAD.IADD R15, R15, 0x1, -R2 ;  /* 0x000000010f0fd824 */ /* 0x000fc400078e0a02 */
[----:B------:R-:W-:Y:S01]  /*7d50*/  @!P1 IMAD.MOV R13, RZ, RZ, -R13 ;  /* 0x000000ffff0d9224 */ /* 0x000fe200078e0a0d */
[----:B------:R-:W-:Y:S01]  /*7d60*/  ISETP.GE.AND P1, PT, R245, RZ, PT ;  /* 0x000000fff500720c */ /* 0x000fe20003f26270 */
[----:B------:R-:W-:Y:S01]  /*7d70*/  @!P6 IMAD.IADD R7, R7, 0x1, -R2 ;  /* 0x000000010707e824 */ /* 0x000fe200078e0a02 */
[----:B------:R-:W-:Y:S01]  /*7d80*/  ISETP.GT.U32.AND P5, PT, R2, R15, PT ;  /* 0x0000000f0200720c */ /* 0x000fe20003fa4070 */
[----:B0-----:R-:W-:Y:S01]  /*7d90*/  IMAD.MOV.U32 R5, RZ, RZ, R6 ;  /* 0x000000ffff057224 */ /* 0x001fe200078e0006 */
[----:B------:R0:W-:Y:S01]  /*7da0*/  STL [R1+0x53c], R13 ;  /* 0x00053c0d01007387 */ /* 0x0001e20000100800 */
[----:B------:R-:W-:Y:S01]  /*7db0*/  IMAD.HI.U32 R6, R4, R14, RZ ;  /* 0x0000000e04067227 */ /* 0x000fe200078e00ff */
[----:B------:R-:W-:-:S03]  /*7dc0*/  ISETP.GT.U32.AND P6, PT, R2, R7, PT ;  /* 0x000000070200720c */ /* 0x000fc60003fc4070 */
[----:B------:R-:W-:Y:S02]  /*7dd0*/  VIADD R245, R3, 0x19c ;  /* 0x0000019c03f57836 */ /* 0x000fe40000000000 */
[----:B------:R-:W-:Y:S02]  /*7de0*/  IMAD.MOV R6, RZ, RZ, -R6 ;  /* 0x000000ffff067224 */ /* 0x000fe400078e0a06 */
[----:B------:R-:W-:Y:S01]  /*7df0*/  @!P0 IMAD.MOV R5, RZ, RZ, -R5 ;  /* 0x000000ffff058224 */ /* 0x000fe200078e0a05 */
[----:B0-----:R-:W-:Y:S01]  /*7e00*/  IABS R13, R245 ;  /* 0x000000f5000d7213 */ /* 0x001fe20000000000 */
[----:B------:R-:W-:Y:S01]  /*7e10*/  IMAD R14, R2, R6, R14 ;  /* 0x00000006020e7224 */ /* 0x000fe200078e020e */
[----:B------:R-:W-:Y:S01]  /*7e20*/  ISETP.GE.AND P0, PT, R246, RZ, PT ;  /* 0x000000fff600720c */ /* 0x000fe20003f06270 */
[--C-:B------:R-:W-:Y:S01]  /*7e30*/  @!P3 IMAD.IADD R10, R10, 0x1, -R2.reuse ;  /* 0x000000010a0ab824 */ /* 0x100fe200078e0a02 */
[----:B------:R0:W-:Y:S01]  /*7e40*/  STL [R1+0x538], R5 ;  /* 0x0005380501007387 */ /* 0x0001e20000100800 */
[----:B------:R-:W-:Y:S01]  /*7e50*/  @!P6 IMAD.IADD R7, R7, 0x1, -R2 ;  /* 0x000000010707e824 */ /* 0x000fe200078e0a02 */
[----:B------:R-:W-:Y:S01]  /*7e60*/  ISETP.GT.U32.AND P6, PT, R2, R14, PT ;  /* 0x0000000e0200720c */ /* 0x000fe20003fc4070 */
[----:B------:R-:W-:Y:S01]  /*7e70*/  IMAD.HI.U32 R6, R4, R12, RZ ;  /* 0x0000000c04067227 */ /* 0x000fe200078e00ff */
[----:B------:R-:W-:-:S03]  /*7e80*/  ISETP.GT.U32.AND P3, PT, R2, R10, PT ;  /* 0x0000000a0200720c */ /* 0x000fc60003f64070 */
[----:B------:R-:W-:Y:S01]  /*7e90*/  @!P5 IMAD.IADD R15, R15, 0x1, -R2 ;  /* 0x000000010f0fd824 */ /* 0x000fe200078e0a02 */
[----:B------:R-:W-:Y:S01]  /*7ea0*/  ISETP.GE.AND P5, PT, R247, RZ, PT ;  /* 0x000000fff700720c */ /* 0x000fe20003fa6270 */
[----:B------:R-:W-:Y:S02]  /*7eb0*/  VIADD R247, R3, 0x199 ;  /* 0x0000019903f77836 */ /* 0x000fe40000000000 */
[----:B0-----:R-:W-:-:S04]  /*7ec0*/  IMAD.HI.U32 R5, R4, R13, RZ ;  /* 0x0000000d04057227 */ /* 0x001fc800078e00ff */
[----:B------:R-:W-:Y:S02]  /*7ed0*/  IMAD.MOV R8, RZ, RZ, -R5 ;  /* 0x000000ffff087224 */ /* 0x000fe400078e0a05 */
[----:B------:R-:W-:Y:S02]  /*7ee0*/  IMAD.MOV R6, RZ, RZ, -R6 ;  /* 0x000000ffff067224 */ /* 0x000fe400078e0a06 */
[----:B------:R-:W-:Y:S02]  /*7ef0*/  VIADD R236, R3, 0x19a ;  /* 0x0000019a03ec7836 */ /* 0x000fe40000000000 */
[C---:B------:R-:W-:Y:S01]  /*7f00*/  IMAD R13, R2.reuse, R8, R13 ;  /* 0x00000008020d7224 */ /* 0x040fe200078e020d */
[----:B------:R-:W-:Y:S01]  /*7f10*/  IABS R8, R247 ;  /* 0x000000f700087213 */ /* 0x000fe20000000000 */
[----:B------:R-:W-:Y:S01]  /*7f20*/  IMAD R12, R2, R6, R12 ;  /* 0x00000006020c7224 */ /* 0x000fe200078e020c */
[----:B------:R-:W-:Y:S01]  /*7f30*/  IABS R11, R236 ;  /* 0x000000ec000b7213 */ /* 0x000fe20000000000 */
[----:B------:R-:W-:-:S02]  /*7f40*/  @!P6 IMAD.IADD R14, R14, 0x1, -R2 ;  /* 0x000000010e0ee824 */ /* 0x000fc400078e0a02 */
[----:B------:R-:W-:Y:S01]  /*7f50*/  @!P3 IMAD.IADD R10, R10, 0x1, -R2 ;  /* 0x000000010a0ab824 */ /* 0x000fe200078e0a02 */
[----:B------:R-:W-:Y:S01]  /*7f60*/  ISETP.GT.U32.AND P6, PT, R2, R12, PT ;  /* 0x0000000c0200720c */ /* 0x000fe20003fc4070 */
[----:B------:R-:W-:Y:S01]  /*7f70*/  IMAD.HI.U32 R16, R4, R8, RZ ;  /* 0x0000000804107227 */ /* 0x000fe200078e00ff */
[----:B------:R-:W-:-:S03]  /*7f80*/  ISETP.GT.U32.AND P3, PT, R2, R13, PT ;  /* 0x0000000d0200720c */ /* 0x000fc60003f64070 */
[----:B------:R-:W-:-:S04]  /*7f90*/  IMAD.HI.U32 R5, R4, R11, RZ ;  /* 0x0000000b04057227 */ /* 0x000fc800078e00ff */
[----:B------:R-:W-:Y:S02]  /*7fa0*/  IMAD.MOV R16, RZ, RZ, -R16 ;  /* 0x000000ffff107224 */ /* 0x000fe400078e0a10 */
[----:B------:R-:W-:Y:S02]  /*7fb0*/  IMAD.MOV R5, RZ, RZ, -R5 ;  /* 0x000000ffff057224 */ /* 0x000fe400078e0a05 */
[----:B------:R-:W-:Y:S02]  /*7fc0*/  VIADD R237, R3, 0x198 ;  /* 0x0000019803ed7836 */ /* 0x000fe40000000000 */
[C---:B------:R-:W-:Y:S02]  /*7fd0*/  IMAD R8, R2.reuse, R16, R8 ;  /* 0x0000001002087224 */ /* 0x040fe400078e0208 */
[----:B------:R-:W-:Y:S01]  /*7fe0*/  IMAD R11, R2, R5, R11 ;  /* 0x00000005020b7224 */ /* 0x000fe200078e020b */
[----:B------:R-:W-:Y:S01]  /*7ff0*/  IABS R9, R237 ;  /* 0x000000ed00097213 */ /* 0x000fe20000000000 */
[--C-:B------:R-:W-:Y:S01]  /*8000*/  @!P6 IMAD.IADD R12, R12, 0x1, -R2.reuse ;  /* 0x000000010c0ce824 */ /* 0x100fe200078e0a02 */
[C---:B------:R-:W-:Y:S01]  /*8010*/  ISETP.GT.U32.AND P6, PT, R2.reuse, R8, PT ;  /* 0x000000080200720c */ /* 0x040fe20003fc4070 */
[----:B------:R-:W-:Y:S01]  /*8020*/  @!P3 IMAD.IADD R13, R13, 0x1, -R2 ;  /* 0x000000010d0db824 */ /* 0x000fe200078e0a02 */
[C---:B------:R-:W-:Y:S01]  /*8030*/  ISETP.GT.U32.AND P3, PT, R2.reuse, R11, PT ;  /* 0x0000000b0200720c */ /* 0x040fe20003f64070 */
[----:B------:R-:W-:Y:S01]  /*8040*/  @!P4 IMAD.MOV R0, RZ, RZ, -R0 ;  /* 0x000000ffff00c224 */ /* 0x000fe200078e0a00 */
[----:B------:R-:W-:Y:S01]  /*8050*/  ISETP.GT.U32.AND P4, PT, R2, R14, PT ;  /* 0x0000000e0200720c */ /* 0x000fe20003f84070 */
[----:B------:R-:W-:-:S03]  /*8060*/  IMAD.HI.U32 R20, R4, R9, RZ ;  /* 0x0000000904147227 */ /* 0x000fc600078e00ff */
[----:B------:R0:W-:Y:S01]  /*8070*/  STL [R1+0x534], R0 ;  /* 0x0005340001007387 */ /* 0x0001e20000100800 */
[C---:B------:R-:W-:Y:S02]  /*8080*/  VIADD R238, R3.reuse, 0x197 ;  /* 0x0000019703ee7836 */ /* 0x040fe40000000000 */
[C---:B------:R-:W-:Y:S02]  /*8090*/  VIADD R239, R3.reuse, 0x196 ;  /* 0x0000019603ef7836 */ /* 0x040fe40000000000 */
[----:B------:R-:W-:Y:S01]  /*80a0*/  VIADD R246, R3, 0x195 ;  /* 0x0000019503f67836 */ /* 0x000fe20000000000 */
[----:B------:R-:W-:Y:S01]  /*80b0*/  IABS R6, R238 ;  /* 0x000000ee00067213 */ /* 0x000fe20000000000 */
[----:B------:R-:W-:Y:S01]  /*80c0*/  IMAD.MOV R20, RZ, RZ, -R20 ;  /* 0x000000ffff147224 */ /* 0x000fe200078e0a14 */
[----:B------:R-:W-:Y:S01]  /*80d0*/  IABS R5, R239 ;  /* 0x000000ef00057213 */ /* 0x000fe20000000000 */
[----:B------:R-:W-:Y:S01]  /*80e0*/  @!P6 IMAD.IADD R8, R8, 0x1, -R2 ;  /* 0x000000010808e824 */ /* 0x000fe200078e0a02 */
[----:B------:R-:W-:Y:S01]  /*80f0*/  IABS R16, R246 ;  /* 0x000000f600107213 */ /* 0x000fe20000000000 */
[----:B------:R-:W-:-:S02]  /*8100*/  IMAD R9, R2, R20, R9 ;  /* 0x0000001402097224 */ /* 0x000fc400078e0209 */
[----:B------:R-:W-:Y:S01]  /*8110*/  @!P2 IMAD.MOV R15, RZ, RZ, -R15 ;  /* 0x000000ffff0fa224 */ /* 0x000fe200078e0a0f */
[C---:B------:R-:W-:Y:S01]  /*8120*/  ISETP.GT.U32.AND P2, PT, R2.reuse, R13, PT ;  /* 0x0000000d0200720c */ /* 0x040fe20003f44070 */
[----:B------:R-:W-:Y:S01]  /*8130*/  @!P3 IMAD.IADD R11, R11, 0x1, -R2 ;  /* 0x000000010b0bb824 */ /* 0x000fe200078e0a02 */
[C---:B------:R-:W-:Y:S01]  /*8140*/  ISETP.GT.U32.AND P6, PT, R2.reuse, R8, PT ;  /* 0x000000080200720c */ /* 0x040fe20003fc4070 */
[----:B0-----:R-:W-:Y:S01]  /*8150*/  IMAD.MOV.U32 R0, RZ, RZ, R10 ;  /* 0x000000ffff007224 */ /* 0x001fe200078e000a */
[----:B------:R-:W-:Y:S01]  /*8160*/  STL [R1+0x530], R15 ;  /* 0x0005300f01007387 */ /* 0x000fe20000100800 */
[----:B------:R-:W-:Y:S01]  /*8170*/  @!P1 IMAD.MOV R7, RZ, RZ, -R7 ;  /* 0x000000ffff079224 */ /* 0x000fe200078e0a07 */
[----:B------:R-:W-:Y:S01]  /*8180*/  ISETP.GT.U32.AND P1, PT, R2, R12, PT ;  /* 0x0000000c0200720c */ /* 0x000fe20003f24070 */
[C---:B------:R-:W-:Y:S01]  /*8190*/  IMAD.HI.U32 R19, R4.reuse, R6, RZ ;  /* 0x0000000604137227 */ /* 0x040fe200078e00ff */
[----:B------:R-:W-:Y:S02]  /*81a0*/  ISETP.GE.AND P3, PT, R245, RZ, PT ;  /* 0x000000fff500720c */ /* 0x000fe40003f66270 */
[----:B------:R-:W-:Y:S01]  /*81b0*/  STL [R1+0x52c], R7 ;  /* 0x00052c0701007387 */ /* 0x000fe20000100800 */
[----:B------:R-:W-:-:S04]  /*81c0*/  IMAD.HI.U32 R18, R4, R5, RZ ;  /* 0x0000000504127227 */ /* 0x000fc800078e00ff */
[----:B------:R-:W-:Y:S01]  /*81d0*/  @!P4 IMAD.IADD R14, R14, 0x1, -R2 ;  /* 0x000000010e0ec824 */ /* 0x000fe200078e0a02 */
[----:B------:R-:W-:Y:S01]  /*81e0*/  ISETP.GT.U32.AND P4, PT, R2, R9, PT ;  /* 0x000000090200720c */ /* 0x000fe20003f84070 */
[----:B------:R-:W-:-:S04]  /*81f0*/  IMAD.HI.U32 R17, R4, R16, RZ ;  /* 0x0000001004117227 */ /* 0x000fc800078e00ff */
[----:B------:R-:W-:Y:S01]  /*8200*/  @!P0 IMAD.MOV R0, RZ, RZ, -R0 ;  /* 0x000000ffff008224 */ /* 0x000fe200078e0a00 */
[C---:B------:R-:W-:Y:S01]  /*8210*/  ISETP.GT.U32.AND P0, PT, R2.reuse, R11, PT ;  /* 0x0000000b0200720c */ /* 0x040fe20003f04070 */
[----:B------:R-:W-:Y:S02]  /*8220*/  IMAD.MOV R19, RZ, RZ, -R19 ;  /* 0x000000ffff137224 */ /* 0x000fe400078e0a13 */
[----:B------:R-:W-:Y:S01]  /*8230*/  IMAD.MOV R18, RZ, RZ, -R18 ;  /* 0x000000ffff127224 */ /* 0x000fe200078e0a12 */
[----:B------:R0:W-:Y:S01]  /*8240*/  STL [R1+0x528], R0 ;  /* 0x0005280001007387 */ /* 0x0001e20000100800 */
[----:B------:R-:W-:Y:S02]  /*8250*/  IMAD.MOV R17, RZ, RZ, -R17 ;  /* 0x000000ffff117224 */ /* 0x000fe400078e0a11 */
[----:B------:R-:W-:Y:S02]  /*8260*/  VIADD R244, R3, 0x194 ;  /* 0x0000019403f47836 */ /* 0x000fe40000000000 */
[----:B------:R-:W-:-:S02]  /*8270*/  IMAD R6, R2, R19, R6 ;  /* 0x0000001302067224 */ /* 0x000fc400078e0206 */
[C---:B------:R-:W-:Y:S01]  /*8280*/  IMAD R5, R2.reuse, R18, R5 ;  /* 0x0000001202057224 */ /* 0x040fe200078e0205 */
[----:B------:R-:W-:Y:S01]  /*8290*/  IABS R10, R244 ;  /* 0x000000f4000a7213 */ /* 0x000fe20000000000 */
[----:B------:R-:W-:Y:S01]  /*82a0*/  @!P2 IMAD.IADD R13, R13, 0x1, -R2 ;  /* 0x000000010d0da824 */ /* 0x000fe200078e0a02 */
[C---:B------:R-:W-:Y:S01]  /*82b0*/  ISETP.GT.U32.AND P2, PT, R2.reuse, R6, PT ;  /* 0x000000060200720c */ /* 0x040fe20003f44070 */
[----:B0-----:R-:W-:Y:S02]  /*82c0*/  IMAD R0, R2, R17, R16 ;  /* 0x0000001102007224 */ /* 0x001fe400078e0210 */
[--C-:B------:R-:W-:Y:S01]  /*82d0*/  @!P1 IMAD.IADD R12, R12, 0x1, -R2.reuse ;  /* 0x000000010c0c9824 */ /* 0x100fe200078e0a02 */
[----:B------:R-:W-:Y:S01]  /*82e0*/  ISETP.GT.U32.AND P1, PT, R2, R5, PT ;  /* 0x000000050200720c */ /* 0x000fe20003f24070 */
[--C-:B------:R-:W-:Y:S01]  /*82f0*/  @!P6 IMAD.IADD R8, R8, 0x1, -R2.reuse ;  /* 0x000000010808e824 */ /* 0x100fe200078e0a02 */
[----:B------:R-:W-:Y:S01]  /*8300*/  ISETP.GT.U32.AND P6, PT, R2, R0, PT ;  /* 0x000000000200720c */ /* 0x000fe20003fc4070 */
[--C-:B------:R-:W-:Y:S01]  /*8310*/  @!P4 IMAD.IADD R9, R9, 0x1, -R2.reuse ;  /* 0x000000010909c824 */ /* 0x100fe200078e0a02 */
[----:B------:R-:W-:Y:S01]  /*8320*/  ISETP.GE.AND P4, PT, R236, RZ, PT ;  /* 0x000000ffec00720c */ /* 0x000fe20003f86270 */
[----:B------:R-:W-:Y:S01]  /*8330*/  @!P0 IMAD.IADD R11, R11, 0x1, -R2 ;  /* 0x000000010b0b8824 */ /* 0x000fe200078e0a02 */
[----:B------:R-:W-:Y:S01]  /*8340*/  ISETP.GE.AND P0, PT, R231, RZ, PT ;  /* 0x000000ffe700720c */ /* 0x000fe20003f06270 */
[----:B------:R-:W-:-:S04]  /*8350*/  IMAD.HI.U32 R16, R4, R10, RZ ;  /* 0x0000000a04107227 */ /* 0x000fc800078e00ff */
[----:B------:R-:W-:Y:S02]  /*8360*/  IMAD.MOV R16, RZ, RZ, -R16 ;  /* 0x000000ffff107224 */ /* 0x000fe400078e0a10 */
[----:B------:R-:W-:Y:S01]  /*8370*/  @!P2 IMAD.IADD R6, R6, 0x1, -R2 ;  /* 0x000000010606a824 */ /* 0x000fe200078e0a02 */
[----:B------:R-:W-:Y:S01]  /*8380*/  ISETP.GE.AND P2, PT, R247, RZ, PT ;  /* 0x000000fff700720c */ /* 0x000fe20003f46270 */
[----:B------:R-:W-:Y:S02]  /*8390*/  IMAD R10, R2, R16, R10 ;  /* 0x00000010020a7224 */ /* 0x000fe400078e020a */
[--C-:B------:R-:W-:Y:S01]  /*83a0*/  @!P1 IMAD.IADD R5, R5, 0x1, -R2.reuse ;  /* 0x0000000105059824 */ /* 0x100fe200078e0a02 */
[----:B------:R-:W-:Y:S01]  /*83b0*/  ISETP.GE.AND P1, PT, R237, RZ, PT ;  /* 0x000000ffed00720c */ /* 0x000fe20003f26270 */
[C---:B------:R-:W-:Y:S02]  /*83c0*/  VIADD R245, R3.reuse, 0x193 ;  /* 0x0000019303f57836 */ /* 0x040fe40000000000 */
[----:B------:R-:W-:Y:S01]  /*83d0*/  @!P6 IMAD.IADD R0, R0, 0x1, -R2 ;  /* 0x000000010000e824 */ /* 0x000fe200078e0a02 */
[C---:B------:R-:W-:Y:S01]  /*83e0*/  ISETP.GT.U32.AND P6, PT, R2.reuse, R9, PT ;  /* 0x000000090200720c */ /* 0x040fe20003fc4070 */
[----:B------:R-:W-:Y:S01]  /*83f0*/  @!P4 IMAD.MOV R11, RZ, RZ, -R11 ;  /* 0x000000ffff0bc224 */ /* 0x000fe200078e0a0b */
[C---:B------:R-:W-:Y:S01]  /*8400*/  ISETP.GT.U32.AND P4, PT, R2.reuse, R10, PT ;  /* 0x0000000a0200720c */ /* 0x040fe20003f84070 */
[----:B------:R-:W-:Y:S01]  /*8410*/  @!P3 IMAD.MOV R13, RZ, RZ, -R13 ;  /* 0x000000ffff0db224 */ /* 0x000fe200078e0a0d */
[C---:B------:R-:W-:Y:S01]  /*8420*/  ISETP.GT.U32.AND P3, PT, R2.reuse, R6, PT ;  /* 0x000000060200720c */ /* 0x040fe20003f64070 */
[----:B------:R-:W-:Y:S01]  /*8430*/  @!P0 IMAD.MOV R12, RZ, RZ, -R12 ;  /* 0x000000ffff0c8224 */ /* 0x000fe200078e0a0c */
[C---:B------:R-:W-:Y:S01]  /*8440*/  ISETP.GT.U32.AND P0, PT, R2.reuse, R5, PT ;  /* 0x000000050200720c */ /* 0x040fe20003f04070 */
[----:B------:R-:W-:Y:S01]  /*8450*/  @!P5 IMAD.MOV R14, RZ, RZ, -R14 ;  /* 0x000000ffff0ed224 */ /* 0x000fe200078e0a0e */
[----:B------:R-:W-:Y:S01]  /*8460*/  IABS R7, R245 ;  /* 0x000000f500077213 */ /* 0x000fe20000000000 */
[----:B------:R-:W-:Y:S01]  /*8470*/  VIADD R247, R3, 0x192 ;  /* 0x0000019203f77836 */ /* 0x000fe20000000000 */
[----:B------:R-:W-:Y:S01]  /*8480*/  ISETP.GT.U32.AND P5, PT, R2, R0, PT ;  /* 0x000000000200720c */ /* 0x000fe20003fa4070 */
[----:B------:R-:W-:Y:S01]  /*8490*/  @!P2 IMAD.MOV R8, RZ, RZ, -R8 ;  /* 0x000000ffff08a224 */ /* 0x000fe200078e0a08 */
[----:B------:R-:W-:Y:S01]  /*84a0*/  ISETP.GE.AND P2, PT, R238, RZ, PT ;  /* 0x000000ffee00720c */ /* 0x000fe20003f46270 */
[----:B------:R-:W-:Y:S01]  /*84b0*/  IMAD.HI.U32 R15, R4, R7, RZ ;  /* 0x00000007040f7227 */ /* 0x000fe200078e00ff */
[----:B------:R-:W-:Y:S03]  /*84c0*/  STL [R1+0x524], R14 ;  /* 0x0005240e01007387 */ /* 0x000fe60000100800 */
[----:B------:R-:W-:Y:S01]  /*84d0*/  IMAD.MOV R15, RZ, RZ, -R15 ;  /* 0x000000ffff0f7224 */ /* 0x000fe200078e0a0f */
[----:B------:R-:W-:Y:S01]  /*84e0*/  STL [R1+0x520], R13 ;  /* 0x0005200d01007387 */ /* 0x000fe20000100800 */
[----:B------:R-:W-:-:S02]  /*84f0*/  @!P6 IMAD.IADD R9, R9, 0x1, -R2 ;  /* 0x000000010909e824 */ /* 0x000fc400078e0a02 */
[--C-:B------:R-:W-:Y:S01]  /*8500*/  @!P4 IMAD.IADD R10, R10, 0x1, -R2.reuse ;  /* 0x000000010a0ac824 */ /* 0x100fe200078e0a02 */
[----:B------:R0:W-:Y:S01]  /*8510*/  STL [R1+0x51c], R12 ;  /* 0x00051c0c01007387 */ /* 0x0001e20000100800 */
[--C-:B------:R-:W-:Y:S01]  /*8520*/  @!P3 IMAD.IADD R6, R6, 0x1, -R2.reuse ;  /* 0x000000010606b824 */ /* 0x100fe200078e0a02 */
[----:B------:R-:W-:Y:S01]  /*8530*/  ISETP.GE.AND P3, PT, R239, RZ, PT ;  /* 0x000000ffef00720c */ /* 0x000fe20003f66270 */
[----:B------:R-:W-:Y:S01]  /*8540*/  @!P0 IMAD.IADD R5, R5, 0x1, -R2 ;  /* 0x0000000105058824 */ /* 0x000fe200078e0a02 */
[----:B------:R-:W-:Y:S01]  /*8550*/  ISETP.GE.AND P0, PT, R246, RZ, PT ;  /* 0x000000fff600720c */ /* 0x000fe20003f06270 */
[C---:B------:R-:W-:Y:S01]  /*8560*/  IMAD R7, R2.reuse, R15, R7 ;  /* 0x0000000f02077224 */ /* 0x040fe200078e0207 */
[----:B------:R-:W-:Y:S01]  /*8570*/  IABS R15, R247 ;  /* 0x000000f7000f7213 */ /* 0x000fe20000000000 */
[----:B------:R-:W-:Y:S01]  /*8580*/  VIADD R246, R3, 0x191 ;  /* 0x0000019103f67836 */ /* 0x000fe20000000000 */
[----:B------:R1:W-:Y:S01]  /*8590*/  STL [R1+0x518], R11 ;  /* 0x0005180b01007387 */ /* 0x0003e20000100800 */
[----:B------:R-:W-:Y:S01]  /*85a0*/  @!P1 IMAD.MOV R9, RZ, RZ, -R9 ;  /* 0x000000ffff099224 */ /* 0x000fe200078e0a09 */
[C---:B------:R-:W-:Y:S01]  /*85b0*/  ISETP.GT.U32.AND P1, PT, R2.reuse, R10, PT ;  /* 0x0000000a0200720c */ /* 0x040fe20003f24070 */
[----:B0-----:R-:W-:Y:S01]  /*85c0*/  IMAD.MOV.U32 R12, RZ, RZ, R6 ;  /* 0x000000ffff0c7224 */ /* 0x001fe200078e0006 */
[----:B------:R0:W-:Y:S01]  /*85d0*/  STL [R1+0x514], R8 ;  /* 0x0005140801007387 */ /* 0x0001e20000100800 */
[----:B------:R-:W-:Y:S01]  /*85e0*/  ISETP.GT.U32.AND P6, PT, R2, R7, PT ;  /* 0x000000070200720c */ /* 0x000fe20003fc4070 */
[----:B------:R-:W-:Y:S01]  /*85f0*/  @!P5 IMAD.IADD R0, R0, 0x1, -R2 ;  /* 0x000000010000d824 */ /* 0x000fe200078e0a02 */
[----:B------:R-:W-:Y:S01]  /*8600*/  ISETP.GE.AND P5, PT, R244, RZ, PT ;  /* 0x000000fff400720c */ /* 0x000fe20003fa6270 */
[----:B------:R-:W-:Y:S01]  /*8610*/  @!P2 IMAD.MOV R12, RZ, RZ, -R12 ;  /* 0x000000ffff0ca224 */ /* 0x000fe200078e0a0c */
[----:B------:R-:W-:Y:S01]  /*8620*/  STL [R1+0x50c], R9 ;  /* 0x00050c0901007387 */ /* 0x000fe20000100800 */
[----:B-1----:R-:W-:Y:S01]  /*8630*/  IABS R11, R246 ;  /* 0x000000f6000b7213 */ /* 0x002fe20000000000 */
[----:B------:R-:W-:Y:S01]  /*8640*/  @!P3 IMAD.MOV R5, RZ, RZ, -R5 ;  /* 0x000000ffff05b224 */ /* 0x000fe200078e0a05 */
[----:B------:R-:W-:Y:S01]  /*8650*/  ISETP.GE.AND P3, PT, R247, RZ, PT ;  /* 0x000000fff700720c */ /* 0x000fe20003f66270 */
[----:B------:R-:W-:Y:S01]  /*8660*/  @!P0 IMAD.MOV R0, RZ, RZ, -R0 ;  /* 0x000000ffff008224 */ /* 0x000fe200078e0a00 */
[----:B------:R-:W-:Y:S01]  /*8670*/  STL [R1+0x508], R12 ;  /* 0x0005080c01007387 */ /* 0x000fe20000100800 */
[----:B0-----:R-:W-:Y:S01]  /*8680*/  IMAD.HI.U32 R8, R4, R15, RZ ;  /* 0x0000000f04087227 */ /* 0x001fe200078e00ff */
[----:B------:R-:W-:-:S02]  /*8690*/  ISETP.GE.AND P0, PT, R246, RZ, PT ;  /* 0x000000fff600720c */ /* 0x000fc40003f06270 */
[----:B------:R-:W-:Y:S01]  /*86a0*/  STL [R1+0x504], R5 ;  /* 0x0005040501007387 */ /* 0x000fe20000100800 */
[----:B------:R-:W-:Y:S01]  /*86b0*/  IMAD.MOV R8, RZ, RZ, -R8 ;  /* 0x000000ffff087224 */ /* 0x000fe200078e0a08 */
[----:B------:R-:W-:Y:S01]  /*86c0*/  ISETP.GE.AND P4, PT, R245, RZ, PT ;  /* 0x000000fff500720c */ /* 0x000fe20003f86270 */
[----:B------:R-:W-:Y:S01]  /*86d0*/  IMAD.HI.U32 R6, R4, R11, RZ ;  /* 0x0000000b04067227 */ /* 0x000fe200078e00ff */
[----:B------:R0:W-:Y:S03]  /*86e0*/  STL [R1+0x500], R0 ;  /* 0x0005000001007387 */ /* 0x0001e60000100800 */
[----:B------:R-:W-:Y:S02]  /*86f0*/  IMAD R8, R2, R8, R15 ;  /* 0x0000000802087224 */ /* 0x000fe400078e020f */
[----:B------:R-:W-:Y:S02]  /*8700*/  IMAD.MOV R6, RZ, RZ, -R6 ;  /* 0x000000ffff067224 */ /* 0x000fe400078e0a06 */
[----:B------:R-:W-:-:S02]  /*8710*/  @!P1 IMAD.IADD R10, R10, 0x1, -R2 ;  /* 0x000000010a0a9824 */ /* 0x000fc400078e0a02 */
[----:B------:R-:W-:Y:S01]  /*8720*/  @!P6 IMAD.IADD R7, R7, 0x1, -R2 ;  /* 0x000000010707e824 */ /* 0x000fe200078e0a02 */
[C---:B------:R-:W-:Y:S01]  /*8730*/  ISETP.GT.U32.AND P6, PT, R2.reuse, R8, PT ;  /* 0x000000080200720c */ /* 0x040fe20003fc4070 */
[C---:B0-----:R-:W-:Y:S02]  /*8740*/  IMAD R0, R2.reuse, R6, R11 ;  /* 0x0000000602007224 */ /* 0x041fe400078e020b */
[----:B------:R-:W-:Y:S01]  /*8750*/  IMAD.MOV.U32 R9, RZ, RZ, R10 ;  /* 0x000000ffff097224 */ /* 0x000fe200078e000a */
[C---:B------:R-:W-:Y:S01]  /*8760*/  ISETP.GT.U32.AND P2, PT, R2.reuse, R7, PT ;  /* 0x000000070200720c */ /* 0x040fe20003f44070 */
[C---:B------:R-:W-:Y:S02]  /*8770*/  VIADD R247, R3.reuse, 0x190 ;  /* 0x0000019003f77836 */ /* 0x040fe40000000000 */
[----:B------:R-:W-:Y:S01]  /*8780*/  @!P5 IMAD.MOV R9, RZ, RZ, -R9 ;  /* 0x000000ffff09d224 */ /* 0x000fe200078e0a09 */
[----:B------:R-:W-:Y:S01]  /*8790*/  ISETP.GT.U32.AND P5, PT, R2, R0, PT ;  /* 0x000000000200720c */ /* 0x000fe20003fa4070 */
[C---:B------:R-:W-:Y:S01]  /*87a0*/  VIADD R246, R3.reuse, 0x18e ;  /* 0x0000018e03f67836 */ /* 0x040fe20000000000 */
[----:B------:R-:W-:Y:S01]  /*87b0*/  IABS R12, R247 ;  /* 0x000000f7000c7213 */ /* 0x000fe20000000000 */
[----:B------:R-:W-:Y:S01]  /*87c0*/  VIADD R238, R3, 0x18c ;  /* 0x0000018c03ee7836 */ /* 0x000fe20000000000 */
[----:B------:R-:W-:Y:S01]  /*87d0*/  ISETP.GE.AND P1, PT, R247, RZ, PT ;  /* 0x000000fff700720c */ /* 0x000fe20003f26270 */
[----:B------:R-:W-:Y:S01]  /*87e0*/  @!P6 IMAD.IADD R8, R8, 0x1, -R2 ;  /* 0x000000010808e824 */ /* 0x000fe200078e0a02 */
[----:B------:R-:W-:Y:S01]  /*87f0*/  IABS R10, R246 ;  /* 0x000000f6000a7213 */ /* 0x000fe20000000000 */
[----:B------:R-:W-:Y:S01]  /*8800*/  VIADD R247, R3, 0x18f ;  /* 0x0000018f03f77836 */ /* 0x000fe20000000000 */
[----:B------:R0:W-:Y:S01]  /*8810*/  STL [R1+0x4fc], R9 ;  /* 0x0004fc0901007387 */ /* 0x0001e20000100800 */
[----:B------:R-:W-:Y:S01]  /*8820*/  IMAD.HI.U32 R5, R4, R12, RZ ;  /* 0x0000000c04057227 */ /* 0x000fe200078e00ff */
[----:B------:R-:W-:-:S02]  /*8830*/  ISETP.GT.U32.AND P6, PT, R2, R8, PT ;  /* 0x000000080200720c */ /* 0x000fc40003fc4070 */
[----:B------:R-:W-:Y:S01]  /*8840*/  IABS R11, R247 ;  /* 0x000000f7000b7213 */ /* 0x000fe20000000000 */
[--C-:B------:R-:W-:Y:S02]  /*8850*/  @!P5 IMAD.IADD R0, R0, 0x1, -R2.reuse ;  /* 0x000000010000d824 */ /* 0x100fe400078e0a02 */
[----:B------:R-:W-:Y:S02]  /*8860*/  IMAD.MOV R5, RZ, RZ, -R5 ;  /* 0x000000ffff057224 */ /* 0x000fe400078e0a05 */
[----:B------:R-:W-:Y:S01]  /*8870*/  @!P2 IMAD.IADD R7, R7, 0x1, -R2 ;  /* 0x000000010707a824 */ /* 0x000fe200078e0a02 */
[C---:B------:R-:W-:Y:S01]  /*8880*/  ISETP.GT.U32.AND P5, PT, R2.reuse, R0, PT ;  /* 0x000000000200720c */ /* 0x040fe20003fa4070 */
[----:B------:R-:W-:Y:S01]  /*8890*/  IMAD R12, R2, R5, R12 ;  /* 0x00000005020c7224 */ /* 0x000fe200078e020c */
[----:B------:R-:W-:Y:S01]  /*88a0*/  ISETP.GE.AND P2, PT, R247, RZ, PT ;  /* 0x000000fff700720c */ /* 0x000fe20003f46270 */
[----:B------:R-:W-:Y:S01]  /*88b0*/  IMAD.HI.U32 R5, R4, R11, RZ ;  /* 0x0000000b04057227 */ /* 0x000fe200078e00ff */
[----:B0-----:R-:W-:-:S03]  /*88c0*/  IABS R9, R238 ;  /* 0x000000ee00097213 */ /* 0x001fc60000000000 */
[----:B------:R-:W-:Y:S02]  /*88d0*/  VIADD R247, R3, 0x18d ;  /* 0x0000018d03f77836 */ /* 0x000fe40000000000 */
[----:B------:R-:W-:Y:S02]  /*88e0*/  IMAD.MOV R5, RZ, RZ, -R5 ;  /* 0x000000ffff057224 */ /* 0x000fe400078e0a05 */
[----:B------:R-:W-:Y:S01]  /*88f0*/  IMAD.HI.U32 R14, R4, R10, RZ ;  /* 0x0000000a040e7227 */ /* 0x000fe200078e00ff */
[----:B------:R-:W-:-:S03]  /*8900*/  IABS R6, R247 ;  /* 0x000000f700067213 */ /* 0x000fc60000000000 */
[----:B------:R-:W-:Y:S01]  /*8910*/  @!P6 IMAD.IADD R8, R8, 0x1, -R2 ;  /* 0x000000010808e824 */ /* 0x000fe200078e0a02 */
[C---:B------:R-:W-:Y:S01]  /*8920*/  ISETP.GT.U32.AND P6, PT, R2.reuse, R12, PT ;  /* 0x0000000c0200720c */ /* 0x040fe20003fc4070 */
[----:B------:R-:W-:Y:S02]  /*8930*/  IMAD R11, R2, R5, R11 ;  /* 0x00000005020b7224 */ /* 0x000fe400078e020b */
[----:B------:R-:W-:Y:S02]  /*8940*/  IMAD.MOV R14, RZ, RZ, -R14 ;  /* 0x000000ffff0e7224 */ /* 0x000fe400078e0a0e */
[----:B------:R-:W-:Y:S01]  /*8950*/  @!P4 IMAD.MOV R7, RZ, RZ, -R7 ;  /* 0x000000ffff07c224 */ /* 0x000fe200078e0a07 */
[----:B------:R-:W-:Y:S01]  /*8960*/  ISETP.GE.AND P4, PT, R246, RZ, PT ;  /* 0x000000fff600720c */ /* 0x000fe20003f86270 */
[----:B------:R-:W-:-:S03]  /*8970*/  IMAD.HI.U32 R13, R4, R6, RZ ;  /* 0x00000006040d7227 */ /* 0x000fc600078e00ff */
[----:B------:R0:W-:Y:S01]  /*8980*/  STL [R1+0x4f8], R7 ;  /* 0x0004f80701007387 */ /* 0x0001e20000100800 */
[----:B------:R-:W-:Y:S02]  /*8990*/  IMAD R10, R2, R14, R10 ;  /* 0x0000000e020a7224 */ /* 0x000fe400078e020a */
[----:B------:R-:W-:Y:S01]  /*89a0*/  @!P5 IMAD.IADD R0, R0, 0x1, -R2 ;  /* 0x000000010000d824 */ /* 0x000fe200078e0a02 */
[C---:B------:R-:W-:Y:S01]  /*89b0*/  ISETP.GT.U32.AND P5, PT, R2.reuse, R11, PT ;  /* 0x0000000b0200720c */ /* 0x040fe20003fa4070 */
[----:B------:R-:W-:Y:S02]  /*89c0*/  IMAD.MOV.U32 R16, RZ, RZ, R8 ;  /* 0x000000ffff107224 */ /* 0x000fe400078e0008 */
[----:B------:R-:W-:Y:S02]  /*89d0*/  IMAD.MOV R13, RZ, RZ, -R13 ;  /* 0x000000ffff0d7224 */ /* 0x000fe400078e0a0d */
[----:B------:R-:W-:Y:S01]  /*89e0*/  @!P3 IMAD.MOV R16, RZ, RZ, -R16 ;  /* 0x000000ffff10b224 */ /* 0x000fe200078e0a10 */
[----:B------:R-:W-:Y:S01]  /*89f0*/  ISETP.GT.U32.AND P3, PT, R2, R10, PT ;  /* 0x0000000a0200720c */ /* 0x000fe20003f64070 */
[----:B0-----:R-:W-:-:S03]  /*8a00*/  IMAD.HI.U32 R7, R4, R9, RZ ;  /* 0x0000000904077227 */ /* 0x001fc600078e00ff */
[----:B------:R-:W-:Y:S01]  /*8a10*/  STL [R1+0x4f4], R16 ;  /* 0x0004f41001007387 */ /* 0x000fe20000100800 */
[----:B------:R-:W-:Y:S02]  /*8a20*/  IMAD R6, R2, R13, R6 ;  /* 0x0000000d02067224 */ /* 0x000fe400078e0206 */
[----:B------:R-:W-:Y:S02]  /*8a30*/  @!P6 IMAD.IADD R12, R12, 0x1, -R2 ;  /* 0x000000010c0ce824 */ /* 0x000fe400078e0a02 */
[----:B------:R-:W-:Y:S02]  /*8a40*/  IMAD.MOV R13, RZ, RZ, -R7 ;  /* 0x000000ffff0d7224 */ /* 0x000fe400078e0a07 */
[----:B------:R-:W-:Y:S01]  /*8a50*/  IMAD.MOV.U32 R15, RZ, RZ, R0 ;  /* 0x000000ffff0f7224 */ /* 0x000fe200078e0000 */
[C---:B------:R-:W-:Y:S01]  /*8a60*/  ISETP.GT.U32.AND P6, PT, R2.reuse, R12, PT ;  /* 0x0000000c0200720c */ /* 0x040fe20003fc4070 */
[----:B------:R-:W-:Y:S02]  /*8a70*/  VIADD R244, R3, 0x18b ;  /* 0x0000018b03f47836 */ /* 0x000fe40000000000 */
[----:B------:R-:W-:-:S02]  /*8a80*/  IMAD R9, R2, R13, R9 ;  /* 0x0000000d02097224 */ /* 0x000fc400078e0209 */
[----:B------:R-:W-:Y:S01]  /*8a90*/  @!P0 IMAD.MOV R15, RZ, RZ, -R15 ;  /* 0x000000ffff0f8224 */ /* 0x000fe200078e0a0f */
[----:B------:R-:W-:Y:S01]  /*8aa0*/  ISETP.GT.U32.AND P0, PT, R2, R6, PT ;  /* 0x000000060200720c */ /* 0x000fe20003f04070 */
[--C-:B------:R-:W-:Y:S01]  /*8ab0*/  @!P5 IMAD.IADD R11, R11, 0x1, -R2.reuse ;  /* 0x000000010b0bd824 */ /* 0x100fe200078e0a02 */
[----:B------:R-:W-:Y:S01]  /*8ac0*/  IABS R5, R244 ;  /* 0x000000f400057213 */ /* 0x000fe20000000000 */
[----:B------:R-:W-:Y:S01]  /*8ad0*/  @!P3 IMAD.IADD R10, R10, 0x1, -R2 ;  /* 0x000000010a0ab824 */ /* 0x000fe200078e0a02 */
[C---:B------:R-:W-:Y:S01]  /*8ae0*/  ISETP.GT.U32.AND P5, PT, R2.reuse, R9, PT ;  /* 0x000000090200720c */ /* 0x040fe20003fa4070 */
[C---:B------:R-:W-:Y:S01]  /*8af0*/  VIADD R239, R3.reuse, 0x189 ;  /* 0x0000018903ef7836 */ /* 0x040fe20000000000 */
[----:B------:R-:W-:Y:S01]  /*8b00*/  ISETP.GT.U32.AND P3, PT, R2, R11, PT ;  /* 0x0000000b0200720c */ /* 0x000fe20003f64070 */
[----:B------:R-:W-:Y:S01]  /*8b10*/  IMAD.HI.U32 R7, R4, R5, RZ ;  /* 0x0000000504077227 */ /* 0x000fe200078e00ff */
[----:B------:R0:W-:Y:S02]  /*8b20*/  STL [R1+0x4e8], R15 ;  /* 0x0004e80f01007387 */ /* 0x0001e40000100800 */
[----:B------:R-:W-:Y:S01]  /*8b30*/  IABS R13, R239 ;  /* 0x000000ef000d7213 */ /* 0x000fe20000000000 */
[----:B------:R-:W-:-:S02]  /*8b40*/  VIADD R245, R3, 0x18a ;  /* 0x0000018a03f57836 */ /* 0x000fc40000000000 */
[----:B------:R-:W-:Y:S02]  /*8b50*/  IMAD.MOV R7, RZ, RZ, -R7 ;  /* 0x000000ffff077224 */ /* 0x000fe400078e0a07 */
[--C-:B------:R-:W-:Y:S01]  /*8b60*/  @!P6 IMAD.IADD R12, R12, 0x1, -R2.reuse ;  /* 0x000000010c0ce824 */ /* 0x100fe200078e0a02 */
[----:B------:R-:W-:Y:S01]  /*8b70*/  IABS R8, R245 ;  /* 0x000000f500087213 */ /* 0x000fe20000000000 */
[----:B------:R-:W-:Y:S01]  /*8b80*/  @!P0 IMAD.IADD R6, R6, 0x1, -R2 ;  /* 0x0000000106068824 */ /* 0x000fe200078e0a02 */
[C---:B------:R-:W-:Y:S01]  /*8b90*/  ISETP.GT.U32.AND P0, PT, R2.reuse, R10, PT ;  /* 0x0000000a0200720c */ /* 0x040fe20003f04070 */
[C---:B------:R-:W-:Y:S01]  /*8ba0*/  IMAD R0, R2.reuse, R7, R5 ;  /* 0x0000000702007224 */ /* 0x040fe200078e0205 */
[----:B------:R-:W-:Y:S01]  /*8bb0*/  ISETP.GE.AND P6, PT, R247, RZ, PT ;  /* 0x000000fff700720c */ /* 0x000fe20003fc6270 */
[----:B------:R-:W-:Y:S02]  /*8bc0*/  IMAD.MOV.U32 R14, RZ, RZ, R12 ;  /* 0x000000ffff0e7224 */ /* 0x000fe400078e000c */
[----:B------:R-:W-:Y:S01]  /*8bd0*/  @!P5 IMAD.IADD R9, R9, 0x1, -R2 ;  /* 0x000000010909d824 */ /* 0x000fe200078e0a02 */
[----:B------:R-:W-:Y:S01]  /*8be0*/  ISETP.GT.U32.AND P5, PT, R2, R6, PT ;  /* 0x000000060200720c */ /* 0x000fe20003fa4070 */
[----:B------:R-:W-:-:S02]  /*8bf0*/  IMAD.MOV.U32 R12, RZ, RZ, R13 ;  /* 0x000000ffff0c7224 */ /* 0x000fc400078e000d */
[----:B------:R-:W-:Y:S01]  /*8c00*/  @!P3 IMAD.IADD R11, R11, 0x1, -R2 ;  /* 0x000000010b0bb824 */ /* 0x000fe200078e0a02 */
[----:B------:R-:W-:Y:S01]  /*8c10*/  ISETP.GT.U32.AND P3, PT, R2, R0, PT ;  /* 0x000000000200720c */ /* 0x000fe20003f64070 */
[----:B------:R-:W-:-:S04]  /*8c20*/  IMAD.HI.U32 R13, R4, R8, RZ ;  /* 0x00000008040d7227 */ /* 0x000fc800078e00ff */
[----:B------:R-:W-:Y:S02]  /*8c30*/  IMAD.MOV R13, RZ, RZ, -R13 ;  /* 0x000000ffff0d7224 */ /* 0x000fe400078e0a0d */
[----:B------:R-:W-:Y:S02]  /*8c40*/  VIADD R246, R3, 0x188 ;  /* 0x0000018803f67836 */ /* 0x000fe40000000000 */
[----:B------:R-:W-:Y:S02]  /*8c50*/  IMAD R8, R2, R13, R8 ;  /* 0x0000000d02087224 */ /* 0x000fe400078e0208 */
[----:B------:R-:W-:Y:S01]  /*8c60*/  @!P1 IMAD.MOV R14, RZ, RZ, -R14 ;  /* 0x000000ffff0e9224 */ /* 0x000fe200078e0a0e */
[----:B------:R-:W-:Y:S01]  /*8c70*/  IABS R7, R246 ;  /* 0x000000f600077213 */ /* 0x000fe20000000000 */
[--C-:B------:R-:W-:Y:S01]  /*8c80*/  @!P5 IMAD.IADD R6, R6, 0x1, -R2.reuse ;  /* 0x000000010606d824 */ /* 0x100fe200078e0a02 */
[----:B------:R-:W-:Y:S01]  /*8c90*/  ISETP.GT.U32.AND P5, PT, R2, R8, PT ;  /* 0x000000080200720c */ /* 0x000fe20003fa4070 */
[----:B------:R-:W-:Y:S01]  /*8ca0*/  @!P3 IMAD.IADD R0, R0, 0x1, -R2 ;  /* 0x000000010000b824 */ /* 0x000fe200078e0a02 */
[----:B------:R-:W-:Y:S01]  /*8cb0*/  ISETP.GE.AND P3, PT, R245, RZ, PT ;  /* 0x000000fff500720c */ /* 0x000fe20003f66270 */
[----:B0-----:R-:W-:Y:S01]  /*8cc0*/  IMAD.HI.U32 R15, R4, R12, RZ ;  /* 0x0000000c040f7227 */ /* 0x001fe200078e00ff */
[----:B------:R0:W-:Y:S01]  /*8cd0*/  STL [R1+0x4e4], R14 ;  /* 0x0004e40e01007387 */ /* 0x0001e20000100800 */
[----:B------:R-:W-:-:S02]  /*8ce0*/  ISETP.GT.U32.AND P1, PT, R2, R9, PT ;  /* 0x000000090200720c */ /* 0x000fc40003f24070 */
[C---:B------:R-:W-:Y:S02]  /*8cf0*/  VIADD R245, R3.reuse, 0x185 ;  /* 0x0000018503f57836 */ /* 0x040fe40000000000 */
[----:B------:R-:W-:Y:S02]  /*8d00*/  VIADD R247, R3, 0x187 ;  /* 0x0000018703f77836 */ /* 0x000fe40000000000 */
[----:B------:R-:W-:Y:S02]  /*8d10*/  IMAD.MOV R15, RZ, RZ, -R15 ;  /* 0x000000ffff0f7224 */ /* 0x000fe400078e0a0f */
[----:B------:R-:W-:Y:S01]  /*8d20*/  IMAD.MOV.U32 R17, RZ, RZ, R11 ;  /* 0x000000ffff117224 */ /* 0x000fe200078e000b */
[----:B------:R-:W-:Y:S01]  /*8d30*/  IABS R11, R245 ;  /* 0x000000f5000b7213 */ /* 0x000fe20000000000 */
[----:B0-----:R-:W-:Y:S01]  /*8d40*/  IMAD.HI.U32 R14, R4, R7, RZ ;  /* 0x00000007040e7227 */ /* 0x001fe200078e00ff */
[----:B------:R-:W-:-:S03]  /*8d50*/  IABS R5, R247 ;  /* 0x000000f700057213 */ /* 0x000fc60000000000 */
[----:B------:R-:W-:Y:S01]  /*8d60*/  @!P0 IMAD.IADD R10, R10, 0x1, -R2 ;  /* 0x000000010a0a8824 */ /* 0x000fe200078e0a02 */
[----:B------:R-:W-:Y:S01]  /*8d70*/  ISETP.GE.AND P0, PT, R238, RZ, PT ;  /* 0x000000ffee00720c */ /* 0x000fe20003f06270 */
[----:B------:R-:W-:Y:S02]  /*8d80*/  IMAD.MOV R14, RZ, RZ, -R14 ;  /* 0x000000ffff0e7224 */ /* 0x000fe400078e0a0e */
[C---:B------:R-:W-:Y:S02]  /*8d90*/  IMAD R12, R2.reuse, R15, R12 ;  /* 0x0000000f020c7224 */ /* 0x040fe400078e020c */
[----:B------:R-:W-:Y:S02]  /*8da0*/  IMAD.MOV.U32 R16, RZ, RZ, R10 ;  /* 0x000000ffff107224 */ /* 0x000fe400078e000a */
[----:B------:R-:W-:Y:S02]  /*8db0*/  IMAD.MOV.U32 R10, RZ, RZ, R11 ;  /* 0x000000ffff0a7224 */ /* 0x000fe400078e000b */
[----:B------:R-:W-:-:S02]  /*8dc0*/  IMAD R7, R2, R14, R7 ;  /* 0x0000000e02077224 */ /* 0x000fc400078e0207 */
[----:B------:R-:W-:Y:S01]  /*8dd0*/  @!P5 IMAD.IADD R8, R8, 0x1, -R2 ;  /* 0x000000010808d824 */ /* 0x000fe200078e0a02 */
[C---:B------:R-:W-:Y:S01]  /*8de0*/  ISETP.GT.U32.AND P5, PT, R2.reuse, R12, PT ;  /* 0x0000000c0200720c */ /* 0x040fe20003fa4070 */
[----:B------:R-:W-:Y:S01]  /*8df0*/  @!P2 IMAD.MOV R17, RZ, RZ, -R17 ;  /* 0x000000ffff11a224 */ /* 0x000fe200078e0a11 */
[----:B------:R-:W-:Y:S01]  /*8e00*/  ISETP.GT.U32.AND P2, PT, R2, R0, PT ;  /* 0x000000000200720c */ /* 0x000fe20003f44070 */
[----:B------:R-:W-:Y:S02]  /*8e10*/  IMAD.MOV.U32 R11, RZ, RZ, R6 ;  /* 0x000000ffff0b7224 */ /* 0x000fe400078e0006 */
[----:B------:R-:W-:Y:S01]  /*8e20*/  IMAD.HI.U32 R13, R4, R5, RZ ;  /* 0x00000005040d7227 */ /* 0x000fe200078e00ff */
[----:B------:R-:W-:Y:S03]  /*8e30*/  STL [R1+0x4dc], R17 ;  /* 0x0004dc1101007387 */ /* 0x000fe60000100800 */
[----:B------:R-:W-:Y:S01]  /*8e40*/  @!P6 IMAD.MOV R11, RZ, RZ, -R11 ;  /* 0x000000ffff0be224 */ /* 0x000fe200078e0a0b */
[----:B------:R-:W-:Y:S01]  /*8e50*/  ISETP.GT.U32.AND P6, PT, R2, R7, PT ;  /* 0x000000070200720c */ /* 0x000fe20003fc4070 */
[----:B------:R-:W-:-:S02]  /*8e60*/  IMAD.MOV R13, RZ, RZ, -R13 ;  /* 0x000000ffff0d7224 */ /* 0x000fc400078e0a0d */
[----:B------:R-:W-:Y:S01]  /*8e70*/  @!P1 IMAD.IADD R9, R9, 0x1, -R2 ;  /* 0x0000000109099824 */ /* 0x000fe200078e0a02 */
[----:B------:R-:W-:Y:S01]  /*8e80*/  ISETP.GE.AND P1, PT, R244, RZ, PT ;  /* 0x000000fff400720c */ /* 0x000fe20003f26270 */
[----:B------:R-:W-:Y:S02]  /*8e90*/  VIADD R244, R3, 0x186 ;  /* 0x0000018603f47836 */ /* 0x000fe40000000000 */
[----:B------:R-:W-:Y:S02]  /*8ea0*/  IMAD R5, R2, R13, R5 ;  /* 0x0000000d02057224 */ /* 0x000fe400078e0205 */
[----:B------:R-:W-:Y:S01]  /*8eb0*/  @!P4 IMAD.MOV R16, RZ, RZ, -R16 ;  /* 0x000000ffff10c224 */ /* 0x000fe200078e0a10 */
[----:B------:R-:W-:Y:S01]  /*8ec0*/  IABS R13, R244 ;  /* 0x000000f4000d7213 */ /* 0x000fe20000000000 */
[--C-:B------:R-:W-:Y:S01]  /*8ed0*/  @!P2 IMAD.IADD R0, R0, 0x1, -R2.reuse ;  /* 0x000000010000a824 */ /* 0x100fe200078e0a02 */
[----:B------:R-:W-:Y:S01]  /*8ee0*/  ISETP.GT.U32.AND P2, PT, R2, R5, PT ;  /* 0x000000050200720c */ /* 0x000fe20003f44070 */
[--C-:B------:R-:W-:Y:S01]  /*8ef0*/  @!P5 IMAD.IADD R12, R12, 0x1, -R2.reuse ;  /* 0x000000010c0cd824 */ /* 0x100fe200078e0a02 */
[----:B------:R-:W-:Y:S01]  /*8f00*/  STL [R1+0x4d8], R16 ;  /* 0x0004d81001007387 */ /* 0x000fe20000100800 */
[----:B------:R-:W-:Y:S01]  /*8f10*/  @!P0 IMAD.MOV R9, RZ, RZ, -R9 ;  /* 0x000000ffff098224 */ /* 0x000fe200078e0a09 */
[C---:B------:R-:W-:Y:S01]  /*8f20*/  ISETP.GT.U32.AND P4, PT, R2.reuse, R8, PT ;  /* 0x000000080200720c */ /* 0x040fe20003f84070 */
[----:B------:R-:W-:Y:S01]  /*8f30*/  @!P6 IMAD.IADD R7, R7, 0x1, -R2 ;  /* 0x000000010707e824 */ /* 0x000fe200078e0a02 */
[----:B------:R0:W-:Y:S01]  /*8f40*/  STL [R1+0x4d4], R11 ;  /* 0x0004d40b01007387 */ /* 0x0001e20000100800 */
[----:B------:R-:W-:Y:S01]  /*8f50*/  ISETP.GT.U32.AND P6, PT, R2, R12, PT ;  /* 0x0000000c0200720c */ /* 0x000fe20003fc4070 */
[----:B------:R-:W-:Y:S01]  /*8f60*/  IMAD.HI.U32 R6, R4, R13, RZ ;  /* 0x0000000d04067227 */ /* 0x000fe200078e00ff */
[----:B------:R-:W-:Y:S01]  /*8f70*/  ISETP.GE.AND P0, PT, R239, RZ, PT ;  /* 0x000000ffef00720c */ /* 0x000fe20003f06270 */
[----:B------:R1:W-:Y:S01]  /*8f80*/  STL [R1+0x4d0], R9 ;  /* 0x0004d00901007387 */ /* 0x0003e20000100800 */
[----:B------:R-:W-:Y:S01]  /*8f90*/  ISETP.GE.AND P5, PT, R247, RZ, PT ;  /* 0x000000fff700720c */ /* 0x000fe20003fa6270 */
[----:B------:R-:W-:-:S02]  /*8fa0*/  VIADD R238, R3, 0x184 ;  /* 0x0000018403ee7836 */ /* 0x000fc40000000000 */
[----:B------:R-:W-:Y:S02]  /*8fb0*/  IMAD.MOV R6, RZ, RZ, -R6 ;  /* 0x000000ffff067224 */ /* 0x000fe400078e0a06 */
[----:B0-----:R-:W-:Y:S01]  /*8fc0*/  IMAD.MOV.U32 R11, RZ, RZ, R0 ;  /* 0x000000ffff0b7224 */ /* 0x001fe200078e0000 */
[----:B------:R-:W-:Y:S01]  /*8fd0*/  IABS R0, R238 ;  /* 0x000000ee00007213 */ /* 0x000fe20000000000 */
[----:B------:R-:W-:Y:S02]  /*8fe0*/  IMAD R13, R2, R6, R13 ;  /* 0x00000006020d7224 */ /* 0x000fe400078e020d */
[----:B-1----:R-:W-:-:S04]  /*8ff0*/  IMAD.HI.U32 R9, R4, R10, RZ ;  /* 0x0000000a04097227 */ /* 0x002fc800078e00ff */
[----:B------:R-:W-:Y:S02]  /*9000*/  IMAD.MOV R9, RZ, RZ, -R9 ;  /* 0x000000ffff097224 */ /* 0x000fe400078e0a09 */
[----:B------:R-:W-:Y:S01]  /*9010*/  @!P2 IMAD.IADD R5, R5, 0x1, -R2 ;  /* 0x000000010505a824 */ /* 0x000fe200078e0a02 */
[C---:B------:R-:W-:Y:S01]  /*9020*/  ISETP.GT.U32.AND P2, PT, R2.reuse, R7, PT ;  /* 0x000000070200720c */ /* 0x040fe20003f44070 */
[----:B------:R-:W-:Y:S02]  /*9030*/  @!P1 IMAD.MOV R11, RZ, RZ, -R11 ;  /* 0x000000ffff0b9224 */ /* 0x000fe400078e0a0b */
[C---:B------:R-:W-:Y:S01]  /*9040*/  IMAD R9, R2.reuse, R9, R10 ;  /* 0x0000000902097224 */ /* 0x040fe200078e020a */
[----:B------:R-:W-:Y:S01]  /*9050*/  ISETP.GT.U32.AND P1, PT, R2, R5, PT ;  /* 0x000000050200720c */ /* 0x000fe20003f24070 */
[----:B------:R-:W-:Y:S01]  /*9060*/  VIADD R239, R3, 0x183 ;  /* 0x0000018303ef7836 */ /* 0x000fe20000000000 */
[----:B------:R0:W-:Y:S01]  /*9070*/  STL [R1+0x4c8], R11 ;  /* 0x0004c80b01007387 */ /* 0x0001e20000100800 */
[----:B------:R-:W-:-:S02]  /*9080*/  IMAD.MOV.U32 R10, RZ, RZ, R0 ;  /* 0x000000ffff0a7224 */ /* 0x000fc400078e0000 */
[----:B------:R-:W-:Y:S01]  /*9090*/  @!P6 IMAD.IADD R12, R12, 0x1, -R2 ;  /* 0x000000010c0ce824 */ /* 0x000fe200078e0a02 */
[----:B------:R-:W-:Y:S01]  /*90a0*/  ISETP.GT.U32.AND P6, PT, R2, R13, PT ;  /* 0x0000000d0200720c */ /* 0x000fe20003fc4070 */
[----:B------:R-:W-:Y:S02]  /*90b0*/  VIADD R247, R3, 0x182 ;  /* 0x0000018203f77836 */ /* 0x000fe40000000000 */
[----:B------:R-:W-:Y:S01]  /*90c0*/  IMAD.HI.U32 R14, R4, R10, RZ ;  /* 0x0000000a040e7227 */ /* 0x000fe200078e00ff */
[----:B0-----:R-:W-:-:S03]  /*90d0*/  IABS R11, R239 ;  /* 0x000000ef000b7213 */ /* 0x001fc60000000000 */
[----:B------:R-:W-:Y:S01]  /*90e0*/  @!P4 IMAD.IADD R8, R8, 0x1, -R2 ;  /* 0x000000010808c824 */ /* 0x000fe200078e0a02 */
[----:B------:R-:W-:Y:S01]  /*90f0*/  ISETP.GE.AND P4, PT, R246, RZ, PT ;  /* 0x000000fff600720c */ /* 0x000fe20003f86270 */
[----:B------:R-:W-:Y:S01]  /*9100*/  IMAD.MOV R14, RZ, RZ, -R14 ;  /* 0x000000ffff0e7224 */ /* 0x000fe200078e0a0e */
[----:B------:R-:W-:Y:S01]  /*9110*/  IABS R6, R247 ;  /* 0x000000f700067213 */ /* 0x000fe20000000000 */
[----:B------:R-:W-:-:S04]  /*9120*/  IMAD.HI.U32 R16, R4, R11, RZ ;  /* 0x0000000b04107227 */ /* 0x000fc800078e00ff */
[----:B------:R-:W-:Y:S01]  /*9130*/  @!P2 IMAD.IADD R7, R7, 0x1, -R2 ;  /* 0x000000010707a824 */ /* 0x000fe200078e0a02 */
[C---:B------:R-:W-:Y:S01]  /*9140*/  ISETP.GT.U32.AND P2, PT, R2.reuse, R9, PT ;  /* 0x000000090200720c */ /* 0x040fe20003f44070 */
[----:B------:R-:W-:Y:S02]  /*9150*/  IMAD R10, R2, R14, R10 ;  /* 0x0000000e020a7224 */ /* 0x000fe400078e020a */
[----:B------:R-:W-:-:S04]  /*9160*/  IMAD.HI.U32 R15, R4, R6, RZ ;  /* 0x00000006040f7227 */ /* 0x000fc800078e00ff */
[----:B------:R-:W-:Y:S02]  /*9170*/  IMAD.MOV R16, RZ, RZ, -R16 ;  /* 0x000000ffff107224 */ /* 0x000fe400078e0a10 */
[----:B------:R-:W-:Y:S02]  /*9180*/  @!P3 IMAD.MOV R8, RZ, RZ, -R8 ;  /* 0x000000ffff08b224 */ /* 0x000fe400078e0a08 */
[--C-:B------:R-:W-:Y:S01]  /*9190*/  @!P6 IMAD.IADD R13, R13, 0x1, -R2.reuse ;  /* 0x000000010d0de824 */ /* 0x100fe200078e0a02 */
[----:B------:R-:W-:Y:S01]  /*91a0*/  ISETP.GT.U32.AND P6, PT, R2, R10, PT ;  /* 0x0000000a0200720c */ /* 0x000fe20003fc4070 */
[----:B------:R-:W-:Y:S01]  /*91b0*/  VIADD R246, R3, 0x181 ;  /* 0x0000018103f67836 */ /* 0x000fe20000000000 */
[----:B------:R0:W-:Y:S01]  /*91c0*/  STL [R1+0x4c4], R8 ;  /* 0x0004c40801007387 */ /* 0x0001e20000100800 */
[----:B------:R-:W-:Y:S01]  /*91d0*/  @!P1 IMAD.IADD R5, R5, 0x1, -R2 ;  /* 0x0000000105059824 */ /* 0x000fe200078e0a02 */
[----:B------:R-:W-:Y:S01]  /*91e0*/  ISETP.GE.AND P1, PT, R244, RZ, PT ;  /* 0x000000fff400720c */ /* 0x000fe20003f26270 */
[----:B------:R-:W-:Y:S01]  /*91f0*/  IMAD.MOV R15, RZ, RZ, -R15 ;  /* 0x000000ffff0f7224 */ /* 0x000fe200078e0a0f */
[----:B------:R-:W-:Y:S01]  /*9200*/  IABS R0, R246 ;  /* 0x000000f600007213 */ /* 0x000fe20000000000 */
[C---:B------:R-:W-:Y:S01]  /*9210*/  IMAD R11, R2.reuse, R16, R11 ;  /* 0x00000010020b7224 */ /* 0x040fe200078e020b */
[C---:B------:R-:W-:Y:S01]  /*9220*/  ISETP.GT.U32.AND P3, PT, R2.reuse, R13, PT ;  /* 0x0000000d0200720c */ /* 0x040fe20003f64070 */
[----:B------:R-:W-:-:S02]  /*9230*/  IMAD R6, R2, R15, R6 ;  /* 0x0000000f02067224 */ /* 0x000fc400078e0206 */
[----:B------:R-:W-:Y:S01]  /*9240*/  @!P4 IMAD.MOV R7, RZ, RZ, -R7 ;  /* 0x000000ffff07c224 */ /* 0x000fe200078e0a07 */
[C---:B------:R-:W-:Y:S01]  /*9250*/  ISETP.GT.U32.AND P4, PT, R2.reuse, R11, PT ;  /* 0x0000000b0200720c */ /* 0x040fe20003f84070 */
[----:B0-----:R-:W-:Y:S02]  /*9260*/  IMAD.MOV.U32 R8, RZ, RZ, R5 ;  /* 0x000000ffff087224 */ /* 0x001fe400078e0005 */
[----:B------:R-:W-:Y:S01]  /*9270*/  @!P2 IMAD.IADD R9, R9, 0x1, -R2 ;  /* 0x000000010909a824 */ /* 0x000fe200078e0a02 */
[----:B------:R-:W-:Y:S01]  /*9280*/  ISETP.GE.AND P2, PT, R245, RZ, PT ;  /* 0x000000fff500720c */ /* 0x000fe20003f46270 */
[----:B------:R-:W-:Y:S01]  /*9290*/  @!P5 IMAD.MOV R8, RZ, RZ, -R8 ;  /* 0x000000ffff08d224 */ /* 0x000fe200078e0a08 */
[----:B------:R-:W-:Y:S01]  /*92a0*/  ISETP.GT.U32.AND P5, PT, R2, R6, PT ;  /* 0x000000060200720c */ /* 0x000fe20003fa4070 */
[----:B------:R-:W-:Y:S02]  /*92b0*/  VIADD R244, R3, 0x180 ;  /* 0x0000018003f47836 */ /* 0x000fe40000000000 */
[----:B------:R-:W-:-:S03]  /*92c0*/  IMAD.HI.U32 R14, R4, R0, RZ ;  /* 0x00000000040e7227 */ /* 0x000fc600078e00ff */
[----:B------:R-:W-:Y:S01]  /*92d0*/  IABS R15, R244 ;  /* 0x000000f4000f7213 */ /* 0x000fe20000000000 */
[----:B------:R-:W-:Y:S02]  /*92e0*/  @!P0 IMAD.MOV R12, RZ, RZ, -R12 ;  /* 0x000000ffff0c8224 */ /* 0x000fe400078e0a0c */
[----:B------:R-:W-:Y:S01]  /*92f0*/  @!P6 IMAD.IADD R10, R10, 0x1, -R2 ;  /* 0x000000010a0ae824 */ /* 0x000fe200078e0a02 */
[C---:B------:R-:W-:Y:S01]  /*9300*/  ISETP.GT.U32.AND P6, PT, R2.reuse, R9, PT ;  /* 0x000000090200720c */ /* 0x040fe20003fc4070 */
[----:B------:R-:W-:Y:S01]  /*9310*/  IMAD.MOV R14, RZ, RZ, -R14 ;  /* 0x000000ffff0e7224 */ /* 0x000fe200078e0a0e */
[----:B------:R-:W-:Y:S01]  /*9320*/  STL [R1+0x4c0], R12 ;  /* 0x0004c00c01007387 */ /* 0x000fe20000100800 */
[----:B------:R-:W-:Y:S01]  /*9330*/  VIADD R245, R3, 0x17f ;  /* 0x0000017f03f57836 */ /* 0x000fe20000000000 */
[C---:B------:R-:W-:Y:S01]  /*9340*/  ISETP.GT.U32.AND P0, PT, R2.reuse, R10, PT ;  /* 0x0000000a0200720c */ /* 0x040fe20003f04070 */
[----:B------:R-:W-:Y:S01]  /*9350*/  IMAD R0, R2, R14, R0 ;  /* 0x0000000e02007224 */ /* 0x000fe200078e0200 */
[----:B------:R0:W-:Y:S01]  /*9360*/  STL [R1+0x4bc], R7 ;  /* 0x0004bc0701007387 */ /* 0x0001e20000100800 */
[--C-:B------:R-:W-:Y:S01]  /*9370*/  @!P4 IMAD.IADD R11, R11, 0x1, -R2.reuse ;  /* 0x000000010b0bc824 */ /* 0x100fe200078e0a02 */
[----:B------:R-:W-:Y:S01]  /*9380*/  IABS R14, R245 ;  /* 0x000000f5000e7213 */ /* 0x000fe20000000000 */
[--C-:B------:R-:W-:Y:S01]  /*9390*/  @!P5 IMAD.IADD R6, R6, 0x1, -R2.reuse ;  /* 0x000000010606d824 */ /* 0x100fe200078e0a02 */
[----:B------:R1:W-:Y:S01]  /*93a0*/  STL [R1+0x4b4], R8 ;  /* 0x0004b40801007387 */ /* 0x0003e20000100800 */
[----:B------:R-:W-:Y:S01]  /*93b0*/  @!P3 IMAD.IADD R13, R13, 0x1, -R2 ;  /* 0x000000010d0db824 */ /* 0x000fe200078e0a02 */
[----:B------:R-:W-:Y:S01]  /*93c0*/  ISETP.GT.U32.AND P5, PT, R2, R11, PT ;  /* 0x0000000b0200720c */ /* 0x000fe20003fa4070 */
[----:B------:R-:W-:Y:S01]  /*93d0*/  IMAD.HI.U32 R5, R4, R14, RZ ;  /* 0x0000000e04057227 */ /* 0x000fe200078e00ff */
[----:B------:R-:W-:-:S02]  /*93e0*/  ISETP.GT.U32.AND P3, PT, R2, R0, PT ;  /* 0x000000000200720c */ /* 0x000fc40003f64070 */
[----:B------:R-:W-:Y:S01]  /*93f0*/  ISETP.GE.AND P4, PT, R247, RZ, PT ;  /* 0x000000fff700720c */ /* 0x000fe20003f86270 */
[----:B0-----:R-:W-:-:S04]  /*9400*/  IMAD.HI.U32 R7, R4, R15, RZ ;  /* 0x0000000f04077227 */ /* 0x001fc800078e00ff */
[----:B------:R-:W-:Y:S02]  /*9410*/  IMAD.MOV R7, RZ, RZ, -R7 ;  /* 0x000000ffff077224 */ /* 0x000fe400078e0a07 */
[----:B------:R-:W-:Y:S01]  /*9420*/  @!P6 IMAD.IADD R9, R9, 0x1, -R2 ;  /* 0x000000010909e824 */ /* 0x000fe200078e0a02 */
[----:B------:R-:W-:Y:S01]  /*9430*/  ISETP.GE.AND P6, PT, R238, RZ, PT ;  /* 0x000000ffee00720c */ /* 0x000fe20003fc6270 */
[C---:B------:R-:W-:Y:S02]  /*9440*/  IMAD R7, R2.reuse, R7, R15 ;  /* 0x0000000702077224 */ /* 0x040fe400078e020f */
[----:B------:R-:W-:Y:S02]  /*9450*/  IMAD.MOV R5, RZ, RZ, -R5 ;  /* 0x000000ffff057224 */ /* 0x000fe400078e0a05 */
[----:B------:R-:W-:Y:S01]  /*9460*/  @!P2 IMAD.MOV R9, RZ, RZ, -R9 ;  /* 0x000000ffff09a224 */ /* 0x000fe200078e0a09 */
[C---:B------:R-:W-:Y:S01]  /*9470*/  ISETP.GT.U32.AND P2, PT, R2.reuse, R7, PT ;  /* 0x000000070200720c */ /* 0x040fe20003f44070 */
[----:B------:R-:W-:-:S02]  /*9480*/  IMAD R5, R2, R5, R14 ;  /* 0x0000000502057224 */ /* 0x000fc400078e020e */
[----:B-1----:R-:W-:Y:S02]  /*9490*/  IMAD.MOV.U32 R8, RZ, RZ, R13 ;  /* 0x000000ffff087224 */ /* 0x002fe400078e000d */
[----:B------:R-:W-:Y:S01]  /*94a0*/  @!P0 IMAD.IADD R10, R10, 0x1, -R2 ;  /* 0x000000010a0a8824 */ /* 0x000fe200078e0a02 */
[----:B------:R-:W-:Y:S01]  /*94b0*/  ISETP.GE.AND P0, PT, R239, RZ, PT ;  /* 0x000000ffef00720c */ /* 0x000fe20003f06270 */
[----:B------:R-:W-:Y:S01]  /*94c0*/  @!P1 IMAD.MOV R8, RZ, RZ, -R8 ;  /* 0x000000ffff089224 */ /* 0x000fe200078e0a08 */
[C---:B------:R-:W-:Y:S01]  /*94d0*/  ISETP.GT.U32.AND P1, PT, R2.reuse, R6, PT ;  /* 0x000000060200720c */ /* 0x040fe20003f24070 */
[----:B------:R-:W-:Y:S01]  /*94e0*/  @!P5 IMAD.IADD R11, R11, 0x1, -R2 ;  /* 0x000000010b0bd824 */ /* 0x000fe200078e0a02 */
[----:B------:R-:W-:Y:S01]  /*94f0*/  ISETP.GT.U32.AND P5, PT, R2, R5, PT ;  /* 0x000000050200720c */ /* 0x000fe20003fa4070 */
[C---:B------:R-:W-:Y:S01]  /*9500*/  VIADD R247, R3.reuse, 0x17e ;  /* 0x0000017e03f77836 */ /* 0x040fe20000000000 */
[----:B------:R0:W-:Y:S01]  /*9510*/  STL [R1+0x498], R8 ;  /* 0x0004980801007387 */ /* 0x0001e20000100800 */
[----:B------:R-:W-:Y:S01]  /*9520*/  @!P6 IMAD.MOV R10, RZ, RZ, -R10 ;  /* 0x000000ffff0ae224 */ /* 0x000fe200078e0a0a */
[----:B------:R-:W-:Y:S01]  /*9530*/  ISETP.GE.AND P6, PT, R246, RZ, PT ;  /* 0x000000fff600720c */ /* 0x000fe20003fc6270 */
[----:B------:R-:W-:Y:S01]  /*9540*/  @!P3 IMAD.IADD R0, R0, 0x1, -R2 ;  /* 0x000000010000b824 */ /* 0x000fe200078e0a02 */
[----:B------:R1:W-:Y:S01]  /*9550*/  STL [R1+0x490], R9 ;  /* 0x0004900901007387 */ /* 0x0003e20000100800 */
[----:B------:R-:W-:-:S02]  /*9560*/  VIADD R246, R3, 0x17d ;  /* 0x0000017d03f67836 */ /* 0x000fc40000000000 */
[--C-:B------:R-:W-:Y:S01]  /*9570*/  @!P2 IMAD.IADD R7, R7, 0x1, -R2.reuse ;  /* 0x000000010707a824 */ /* 0x100fe200078e0a02 */
[----:B------:R-:W-:Y:S01]  /*9580*/  ISETP.GT.U32.AND P3, PT, R2, R0, PT ;  /* 0x000000000200720c */ /* 0x000fe20003f64070 */
[----:B------:R-:W-:Y:S01]  /*9590*/  @!P0 IMAD.MOV R11, RZ, RZ, -R11 ;  /* 0x000000ffff0b8224 */ /* 0x000fe200078e0a0b */
[----:B0-----:R-:W-:Y:S01]  /*95a0*/  IABS R8, R247 ;  /* 0x000000f700087213 */ /* 0x001fe20000000000 */
[----:B------:R0:W-:Y:S01]  /*95b0*/  STL [R1+0x48c], R10 ;  /* 0x00048c0a01007387 */ /* 0x0001e20000100800 */
[--C-:B------:R-:W-:Y:S01]  /*95c0*/  @!P1 IMAD.IADD R6, R6, 0x1, -R2.reuse ;  /* 0x0000000106069824 */ /* 0x100fe200078e0a02 */
[----:B------:R-:W-:Y:S01]  /*95d0*/  ISETP.GT.U32.AND P0, PT, R2, R7, PT ;  /* 0x000000070200720c */ /* 0x000fe20003f04070 */
[----:B------:R-:W-:Y:S01]  /*95e0*/  @!P5 IMAD.IADD R5, R5, 0x1, -R2 ;  /* 0x000000010505d824 */ /* 0x000fe200078e0a02 */
[----:B------:R-:W-:Y:S01]  /*95f0*/  ISETP.GE.AND P2, PT, R247, RZ, PT ;  /* 0x000000fff700720c */ /* 0x000fe20003f46270 */
[----:B-1----:R-:W-:Y:S01]  /*9600*/  IMAD.HI.U32 R9, R4, R8, RZ ;  /* 0x0000000804097227 */ /* 0x002fe200078e00ff */
[----:B------:R1:W-:Y:S01]  /*9610*/  STL [R1+0x488], R11 ;  /* 0x0004880b01007387 */ /* 0x0003e20000100800 */
[----:B------:R-:W-:-:S02]  /*9620*/  ISETP.GE.AND P1, PT, R244, RZ, PT ;  /* 0x000000fff400720c */ /* 0x000fc40003f26270 */
[----:B------:R-:W-:Y:S01]  /*9630*/  IMAD.MOV R12, RZ, RZ, -R9 ;  /* 0x000000ffff0c7224 */ /* 0x000fe200078e0a09 */
[----:B0-----:R-:W-:Y:S01]  /*9640*/  IABS R10, R246 ;  /* 0x000000f6000a7213 */ /* 0x001fe20000000000 */
[----:B------:R-:W-:Y:S01]  /*9650*/  VIADD R247, R3, 0x17c ;  /* 0x0000017c03f77836 */ /* 0x000fe20000000000 */
[C---:B------:R-:W-:Y:S01]  /*9660*/  ISETP.GT.U32.AND P5, PT, R2.reuse, R5, PT ;  /* 0x000000050200720c */ /* 0x040fe20003fa4070 */
[----:B------:R-:W-:Y:S02]  /*9670*/  IMAD R8, R2, R12, R8 ;  /* 0x0000000c02087224 */ /* 0x000fe400078e0208 */
[----:B------:R-:W-:Y:S02]  /*9680*/  IMAD.MOV.U32 R9, RZ, RZ, R10 ;  /* 0x000000ffff097224 */ /* 0x000fe400078e000a */
[----:B-1----:R-:W-:Y:S01]  /*9690*/  IMAD.MOV.U32 R11, RZ, RZ, R6 ;  /* 0x000000ffff0b7224 */ /* 0x002fe200078e0006 */
[----:B------:R-:W-:Y:S01]  /*96a0*/  IABS R6, R247 ;  /* 0x000000f700067213 */ /* 0x000fe20000000000 */
[----:B------:R-:W-:-:S04]  /*96b0*/  IMAD.HI.U32 R10, R4, R9, RZ ;  /* 0x00000009040a7227 */ /* 0x000fc800078e00ff */
[----:B------:R-:W-:Y:S01]  /*96c0*/  @!P4 IMAD.MOV R11, RZ, RZ, -R11 ;  /* 0x000000ffff0bc224 */ /* 0x000fe200078e0a0b */
[----:B------:R-:W-:Y:S01]  /*96d0*/  ISETP.GT.U32.AND P4, PT, R2, R8, PT ;  /* 0x000000080200720c */ /* 0x000fe20003f84070 */
[----:B------:R-:W-:Y:S01]  /*96e0*/  @!P3 IMAD.IADD R0, R0, 0x1, -R2 ;  /* 0x000000010000b824 */ /* 0x000fe200078e0a02 */
[----:B------:R-:W-:Y:S01]  /*96f0*/  ISETP.GE.AND P3, PT, R245, RZ, PT ;  /* 0x000000fff500720c */ /* 0x000fe20003f66270 */
[----:B------:R-:W-:Y:S01]  /*9700*/  IMAD.MOV R10, RZ, RZ, -R10 ;  /* 0x000000ffff0a7224 */ /* 0x000fe200078e0a0a */
[----:B------:R0:W-:Y:S01]  /*9710*/  STL [R1+0x484], R11 ;  /* 0x0004840b01007387 */ /* 0x0001e20000100800 */
[----:B------:R-:W-:Y:S01]  /*9720*/  @!P0 IMAD.IADD R7, R7, 0x1, -R2 ;  /* 0x0000000107078824 */ /* 0x000fe200078e0a02 */
[----:B------:R-:W-:Y:S01]  /*9730*/  ISETP.GE.AND P0, PT, R247, RZ, PT ;  /* 0x000000fff700720c */ /* 0x000fe20003f06270 */
[----:B------:R-:W-:Y:S02]  /*9740*/  IMAD R9, R2, R10, R9 ;  /* 0x0000000a02097224 */ /* 0x000fe400078e0209 */
[----:B------:R-:W-:-:S02]  /*9750*/  IMAD.MOV.U32 R12, RZ, RZ, R7 ;  /* 0x000000ffff0c7224 */ /* 0x000fc400078e0007 */
[--C-:B------:R-:W-:Y:S01]  /*9760*/  @!P5 IMAD.IADD R5, R5, 0x1, -R2.reuse ;  /* 0x000000010505d824 */ /* 0x100fe200078e0a02 */
[----:B------:R-:W-:Y:S01]  /*9770*/  ISETP.GT.U32.AND P5, PT, R2, R9, PT ;  /* 0x000000090200720c */ /* 0x000fe20003fa4070 */
[----:B------:R-:W-:Y:S02]  /*9780*/  @!P4 IMAD.IADD R8, R8, 0x1, -R2 ;  /* 0x000000010808c824 */ /* 0x000fe400078e0a02 */
[----:B0-----:R-:W-:-:S04]  /*9790*/  IMAD.HI.U32 R11, R4, R6, RZ ;  /* 0x00000006040b7227 */ /* 0x001fc800078e00ff */
[----:B------:R-:W-:Y:S02]  /*97a0*/  IMAD.MOV R7, RZ, RZ, -R11 ;  /* 0x000000ffff077224 */ /* 0x000fe400078e0a0b */
[----:B------:R-:W-:Y:S02]  /*97b0*/  IMAD.MOV.U32 R11, RZ, RZ, R5 ;  /* 0x000000ffff0b7224 */ /* 0x000fe400078e0005 */
[----:B------:R-:W-:Y:S02]  /*97c0*/  IMAD R6, R2, R7, R6 ;  /* 0x0000000702067224 */ /* 0x000fe400078e0206 */
[----:B------:R-:W-:Y:S01]  /*97d0*/  @!P6 IMAD.MOV R0, RZ, RZ, -R0 ;  /* 0x000000ffff00e224 */ /* 0x000fe200078e0a00 */
[----:B------:R-:W-:Y:S01]  /*97e0*/  ISETP.GE.AND P6, PT, R246, RZ, PT ;  /* 0x000000fff600720c */ /* 0x000fe20003fc6270 */
[----:B------:R-:W-:Y:S01]  /*97f0*/  @!P3 IMAD.MOV R11, RZ, RZ, -R11 ;  /* 0x000000ffff0bb224 */ /* 0x000fe200078e0a0b */
[C---:B------:R-:W-:Y:S01]  /*9800*/  ISETP.GT.U32.AND P3, PT, R2.reuse, R6, PT ;  /* 0x000000060200720c */ /* 0x040fe20003f64070 */
[C---:B------:R-:W-:Y:S01]  /*9810*/  VIADD R246, R3.reuse, 0x17a ;  /* 0x0000017a03f67836 */ /* 0x040fe20000000000 */
[----:B------:R0:W-:Y:S01]  /*9820*/  STL [R1+0x480], R0 ;  /* 0x0004800001007387 */ /* 0x0001e20000100800 */
[----:B------:R-:W-:Y:S01]  /*9830*/  @!P1 IMAD.MOV R12, RZ, RZ, -R12 ;  /* 0x000000ffff0c9224 */ /* 0x000fe200078e0a0c */
[----:B------:R-:W-:Y:S01]  /*9840*/  ISETP.GT.U32.AND P1, PT, R2, R8, PT ;  /* 0x000000080200720c */ /* 0x000fe20003f24070 */
[----:B------:R-:W-:-:S02]  /*9850*/  VIADD R247, R3, 0x17b ;  /* 0x0000017b03f77836 */ /* 0x000fc40000000000 */
[--C-:B------:R-:W-:Y:S01]  /*9860*/  @!P5 IMAD.IADD R9, R9, 0x1, -R2.reuse ;  /* 0x000000010909d824 */ /* 0x100fe200078e0a02 */
[----:B------:R1:W-:Y:S01]  /*9870*/  STL [R1+0x47c], R12 ;  /* 0x00047c0c01007387 */ /* 0x0003e20000100800 */
[C---:B------:R-:W-:Y:S01]  /*9880*/  VIADD R244, R3.reuse, 0x178 ;  /* 0x0000017803f47836 */ /* 0x040fe20000000000 */
[----:B------:R-:W-:Y:S01]  /*9890*/  IABS R10, R247 ;  /* 0x000000f7000a7213 */ /* 0x000fe20000000000 */
[----:B------:R-:W-:Y:S01]  /*98a0*/  VIADD R245, R3, 0x177 ;  /* 0x0000017703f57836 */ /* 0x000fe20000000000 */
[----:B0-----:R-:W-:Y:S01]  /*98b0*/  IABS R0, R246 ;  /* 0x000000f600007213 */ /* 0x001fe20000000000 */
[----:B------:R-:W-:Y:S01]  /*98c0*/  @!P3 IMAD.IADD R6, R6, 0x1, -R2 ;  /* 0x000000010606b824 */ /* 0x000fe200078e0a02 */
[----:B------:R-:W-:Y:S01]  /*98d0*/  ISETP.GE.AND P4, PT, R247, RZ, PT ;  /* 0x000000fff700720c */ /* 0x000fe20003f86270 */
[----:B------:R-:W-:Y:S01]  /*98e0*/  VIADD R247, R3, 0x179 ;  /* 0x0000017903f77836 */ /* 0x000fe20000000000 */
[----:B------:R-:W-:Y:S01]  /*98f0*/  ISETP.GT.U32.AND P5, PT, R2, R9, PT ;  /* 0x000000090200720c */ /* 0x000fe20003fa4070 */
[----:B------:R-:W-:Y:S01]  /*9900*/  IMAD.HI.U32 R5, R4, R0, RZ ;  /* 0x0000000004057227 */ /* 0x000fe200078e00ff */
[----:B------:R0:W-:Y:S01]  /*9910*/  STL [R1+0x3fc], R11 ;  /* 0x0003fc0b01007387 */ /* 0x0001e20000100800 */
[----:B------:R-:W-:-:S02]  /*9920*/  ISETP.GT.U32.AND P3, PT, R2, R6, PT ;  /* 0x000000060200720c */ /* 0x000fc40003f64070 */
[----:B------:R-:W-:Y:S01]  /*9930*/  IMAD.MOV R5, RZ, RZ, -R5 ;  /* 0x000000ffff057224 */ /* 0x000fe200078e0a05 */
[----:B------:R-:W-:Y:S01]  /*9940*/  IABS R7, R244 ;  /* 0x000000f400077213 */ /* 0x000fe20000000000 */
[----:B------:R-:W-:Y:S01]  /*9950*/  @!P1 IMAD.IADD R8, R8, 0x1, -R2 ;  /* 0x0000000108089824 */ /* 0x000fe200078e0a02 */
[----:B------:R-:W-:Y:S01]  /*9960*/  ISETP.GE.AND P1, PT, R246, RZ, PT ;  /* 0x000000fff600720c */ /* 0x000fe20003f26270 */
[----:B-1----:R-:W-:Y:S01]  /*9970*/  IMAD.HI.U32 R12, R4, R10, RZ ;  /* 0x0000000a040c7227 */ /* 0x002fe200078e00ff */
[----:B0-----:R-:W-:-:S03]  /*9980*/  IABS R11, R247 ;  /* 0x000000f7000b7213 */ /* 0x001fc60000000000 */
[C---:B------:R-:W-:Y:S02]  /*9990*/  IMAD R0, R2.reuse, R5, R0 ;  /* 0x0000000502007224 */ /* 0x040fe400078e0200 */
[----:B------:R-:W-:Y:S02]  /*99a0*/  IMAD.MOV.U32 R14, RZ, RZ, R8 ;  /* 0x000000ffff0e7224 */ /* 0x000fe400078e0008 */
[----:B------:R-:W-:Y:S02]  /*99b0*/  IMAD.MOV R12, RZ, RZ, -R12 ;  /* 0x000000ffff0c7224 */ /* 0x000fe400078e0a0c */
[----:B------:R-:W-:Y:S01]  /*99c0*/  @!P2 IMAD.MOV R14, RZ, RZ, -R14 ;  /* 0x000000ffff0ea224 */ /* 0x000fe200078e0a0e */
[C---:B------:R-:W-:Y:S01]  /*99d0*/  ISETP.GT.U32.AND P2, PT, R2.reuse, R0, PT ;  /* 0x000000000200720c */ /* 0x040fe20003f44070 */
[----:B------:R-:W-:Y:S02]  /*99e0*/  IMAD.MOV.U32 R5, RZ, RZ, R11 ;  /* 0x000000ffff057224 */ /* 0x000fe400078e000b */
[----:B------:R-:W-:Y:S01]  /*99f0*/  IMAD R10, R2, R12, R10 ;  /* 0x0000000c020a7224 */ /* 0x000fe200078e020a */
[----:B------:R-:W-:Y:S01]  /*9a00*/  STL [R1+0x3f8], R14 ;  /* 0x0003f80e01007387 */ /* 0x000fe20000100800 */
[----:B------:R-:W-:-:S02]  /*9a10*/  @!P5 IMAD.IADD R9, R9, 0x1, -R2 ;  /* 0x000000010909d824 */ /* 0x000fc400078e0a02 */
[----:B------:R-:W-:Y:S01]  /*9a20*/  IMAD.HI.U32 R8, R4, R7, RZ ;  /* 0x0000000704087227 */ /* 0x000fe200078e00ff */
[----:B------:R-:W-:-:S03]  /*9a30*/  ISETP.GT.U32.AND P5, PT, R2, R10, PT ;  /* 0x0000000a0200720c */ /* 0x000fc60003fa4070 */
[----:B------:R-:W-:-:S04]  /*9a40*/  IMAD.HI.U32 R11, R4, R5, RZ ;  /* 0x00000005040b7227 */ /* 0x000fc800078e00ff */
[----:B------:R-:W-:Y:S02]  /*9a50*/  IMAD.MOV.U32 R13, RZ, RZ, R9 ;  /* 0x000000ffff0d7224 */ /* 0x000fe400078e0009 */
[----:B------:R-:W-:Y:S02]  /*9a60*/  IMAD.MOV R9, RZ, RZ, -R8 ;  /* 0x000000ffff097224 */ /* 0x000fe400078e0a08 */
[----:B------:R-:W-:Y:S02]  /*9a70*/  @!P3 IMAD.IADD R6, R6, 0x1, -R2 ;  /* 0x000000010606b824 */ /* 0x000fe400078e0a02 */
[----:B------:R-:W-:Y:S02]  /*9a80*/  IMAD.MOV R11, RZ, RZ, -R11 ;  /* 0x000000ffff0b7224 */ /* 0x000fe400078e0a0b */
[----:B------:R-:W-:Y:S02]  /*9a90*/  IMAD R7, R2, R9, R7 ;  /* 0x0000000902077224 */ /* 0x000fe400078e0207 */
[----:B------:R-:W-:-:S02]  /*9aa0*/  IMAD.MOV.U32 R12, RZ, RZ, R6 ;  /* 0x000000ffff0c7224 */ /* 0x000fc400078e0006 */
[----:B------:R-:W-:Y:S01]  /*9ab0*/  IMAD R8, R2, R11, R5 ;  /* 0x0000000b02087224 */ /* 0x000fe200078e0205 */
[----:B------:R-:W-:Y:S01]  /*9ac0*/  IABS R11, R245 ;  /* 0x000000f5000b7213 */ /* 0x000fe20000000000 */
[----:B------:R-:W-:Y:S02]  /*9ad0*/  @!P2 IMAD.IADD R0, R0, 0x1, -R2 ;  /* 0x000000010000a824 */ /* 0x000fe400078e0a02 */
[----:B------:R-:W-:Y:S01]  /*9ae0*/  @!P0 IMAD.MOV R12, RZ, RZ, -R12 ;  /* 0x000000ffff0c8224 */ /* 0x000fe200078e0a0c */
[----:B------:R-:W-:Y:S01]  /*9af0*/  ISETP.GT.U32.AND P0, PT, R2, R7, PT ;  /* 0x000000070200720c */ /* 0x000fe20003f04070 */
[----:B------:R-:W-:Y:S01]  /*9b00*/  IMAD.HI.U32 R6, R4, R11, RZ ;  /* 0x0000000b04067227 */ /* 0x000fe200078e00ff */
[C---:B------:R-:W-:Y:S02]  /*9b10*/  ISETP.GT.U32.AND P2, PT, R2.reuse, R0, PT ;  /* 0x000000000200720c */ /* 0x040fe40003f44070 */
[----:B------:R-:W-:Y:S01]  /*9b20*/  ISETP.GT.U32.AND P3, PT, R2, R8, PT ;  /* 0x000000080200720c */ /* 0x000fe20003f64070 */
[----:B------:R-:W-:-:S02]  /*9b30*/  @!P5 IMAD.IADD R10, R10, 0x1, -R2 ;  /* 0x000000010a0ad824 */ /* 0x000fc400078e0a02 */
[----:B------:R-:W-:Y:S02]  /*9b40*/  IMAD.MOV R6, RZ, RZ, -R6 ;  /* 0x000000ffff067224 */ /* 0x000fe400078e0a06 */
[----:B------:R-:W-:Y:S01]  /*9b50*/  VIADD R246, R3, 0x176 ;  /* 0x0000017603f67836 */ /* 0x000fe20000000000 */
[C---:B------:R-:W-:Y:S01]  /*9b60*/  ISETP.GT.U32.AND P5, PT, R2.reuse, R10, PT ;  /* 0x0000000a0200720c */ /* 0x040fe20003fa4070 */
[----:B------:R-:W-:Y:S02]  /*9b70*/  IMAD R6, R2, R6, R11 ;  /* 0x0000000602067224 */ /* 0x000fe400078e020b */
[--C-:B------:R-:W-:Y:S01]  /*9b80*/  @!P0 IMAD.IADD R7, R7, 0x1, -R2.reuse ;  /* 0x0000000107078824 */ /* 0x100fe200078e0a02 */
[----:B------:R-:W-:Y:S01]  /*9b90*/  IABS R9, R246 ;  /* 0x000000f600097213 */ /* 0x000fe20000000000 */
[----:B------:R-:W-:Y:S01]  /*9ba0*/  @!P2 IMAD.IADD R0, R0, 0x1, -R2 ;  /* 0x000000010000a824 */ /* 0x000fe200078e0a02 */
[C---:B------:R-:W-:Y:S01]  /*9bb0*/  ISETP.GT.U32.AND P2, PT, R2.reuse, R6, PT ;  /* 0x000000060200720c */ /* 0x040fe20003f44070 */
[----:B------:R-:W-:Y:S01]  /*9bc0*/  @!P6 IMAD.MOV R13, RZ, RZ, -R13 ;  /* 0x000000ffff0de224 */ /* 0x000fe200078e0a0d */
[----:B------:R-:W-:Y:S01]  /*9bd0*/  ISETP.GT.U32.AND P0, PT, R2, R7, PT ;  /* 0x000000070200720c */ /* 0x000fe20003f04070 */
[----:B------:R-:W-:Y:S01]  /*9be0*/  IMAD.HI.U32 R11, R4, R9, RZ ;  /* 0x00000009040b7227 */ /* 0x000fe200078e00ff */
[----:B------:R-:W-:-:S02]  /*9bf0*/  ISETP.GE.AND P6, PT, R247, RZ, PT ;  /* 0x000000fff700720c */ /* 0x000fc40003fc6270 */
[----:B------:R0:W-:Y:S01]  /*9c00*/  STL [R1+0x3f4], R13 ;  /* 0x0003f40d01007387 */ /* 0x0001e20000100800 */
[----:B------:R-:W-:Y:S02]  /*9c10*/  VIADD R247, R3, 0x175 ;  /* 0x0000017503f77836 */ /* 0x000fe40000000000 */
[--C-:B------:R-:W-:Y:S01]  /*9c20*/  @!P5 IMAD.IADD R10, R10, 0x1, -R2.reuse ;  /* 0x000000010a0ad824 */ /* 0x100fe200078e0a02 */
[----:B------:R1:W-:Y:S01]  /*9c30*/  STL [R1+0x3f0], R12 ;  /* 0x0003f00c01007387 */ /* 0x0003e20000100800 */
[----:B------:R-:W-:Y:S01]  /*9c40*/  IMAD.MOV R11, RZ, RZ, -R11 ;  /* 0x000000ffff0b7224 */ /* 0x000fe200078e0a0b */
[----:B------:R-:W-:Y:S01]  /*9c50*/  IABS R5, R247 ;  /* 0x000000f700057213 */ /* 0x000fe20000000000 */
[--C-:B------:R-:W-:Y:S01]  /*9c60*/  @!P2 IMAD.IADD R6, R6, 0x1, -R2.reuse ;  /* 0x000000010606a824 */ /* 0x100fe200078e0a02 */
[----:B------:R-:W-:Y:S01]  /*9c70*/  ISETP.GE.AND P5, PT, R244, RZ, PT ;  /* 0x000000fff400720c */ /* 0x000fe20003fa6270 */
[----:B------:R-:W-:Y:S02]  /*9c80*/  @!P3 IMAD.IADD R8, R8, 0x1, -R2 ;  /* 0x000000010808b824 */ /* 0x000fe400078e0a02 */
[----:B0-----:R-:W-:Y:S01]  /*9c90*/  IMAD.MOV.U32 R13, RZ, RZ, R10 ;  /* 0x000000ffff0d7224 */ /* 0x001fe200078e000a */
[C---:B------:R-:W-:Y:S01]  /*9ca0*/  ISETP.GT.U32.AND P2, PT, R2.reuse, R6, PT ;  /* 0x000000060200720c */ /* 0x040fe20003f44070 */
[----:B------:R-:W-:Y:S01]  /*9cb0*/  @!P0 IMAD.IADD R7, R7, 0x1, -R2 ;  /* 0x0000000107078824 */ /* 0x000fe200078e0a02 */
[----:B------:R-:W-:Y:S01]  /*9cc0*/  ISETP.GT.U32.AND P3, PT, R2, R8, PT ;  /* 0x000000080200720c */ /* 0x000fe20003f64070 */
[----:B-1----:R-:W-:-:S02]  /*9cd0*/  IMAD.MOV.U32 R12, RZ, RZ, R0 ;  /* 0x000000ffff0c7224 */ /* 0x002fc400078e0000 */
[----:B------:R-:W-:Y:S02]  /*9ce0*/  IMAD R0, R2, R11, R9 ;  /* 0x0000000b02007224 */ /* 0x000fe400078e0209 */
[----:B------:R-:W-:Y:S01]  /*9cf0*/  @!P1 IMAD.MOV R12, RZ, RZ, -R12 ;  /* 0x000000ffff0c9224 */ /* 0x000fe200078e0a0c */
[----:B------:R-:W-:Y:S01]  /*9d00*/  ISETP.GE.AND P1, PT, R246, RZ, PT ;  /* 0x000000fff600720c */ /* 0x000fe20003f26270 */
[----:B------:R-:W-:Y:S01]  /*9d10*/  VIADD R246, R3, 0x174 ;  /* 0x0000017403f67836 */ /* 0x000fe20000000000 */
[----:B------:R-:W-:Y:S01]  /*9d20*/  ISETP.GT.U32.AND P0, PT, R2, R0, PT ;  /* 0x000000000200720c */ /* 0x000fe20003f04070 */
[----:B------:R-:W-:Y:S01]  /*9d30*/  @!P4 IMAD.MOV R13, RZ, RZ, -R13 ;  /* 0x000000ffff0dc224 */ /* 0x000fe200078e0a0d */
[----:B------:R-:W-:Y:S01]  /*9d40*/  ISETP.GE.AND P4, PT, R245, RZ, PT ;  /* 0x000000fff500720c */ /* 0x000fe20003f86270 */
[----:B------:R-:W-:Y:S01]  /*9d50*/  IMAD.HI.U32 R10, R4, R5, RZ ;  /* 0x00000005040a7227 */ /* 0x000fe200078e00ff */
[----:B------:R-:W-:Y:S02]  /*9d60*/  IABS R9, R246 ;  /* 0x000000f600097213 */ /* 0x000fe40000000000 */
[----:B------:R-:W-:Y:S01]  /*9d70*/  STL [R1+0x3ec], R13 ;  /* 0x0003ec0d01007387 */ /* 0x000fe20000100800 */
[----:B------:R-:W-:-:S02]  /*9d80*/  IMAD.MOV R10, RZ, RZ, -R10 ;  /* 0x000000ffff0a7224 */ /* 0x000fc400078e0a0a */
[--C-:B------:R-:W-:Y:S01]  /*9d90*/  @!P2 IMAD.IADD R6, R6, 0x1, -R2.reuse ;  /* 0x000000010606a824 */ /* 0x100fe200078e0a02 */
[----:B------:R0:W-:Y:S01]  /*9da0*/  STL [R1+0x3e8], R12 ;  /* 0x0003e80c01007387 */ /* 0x0001e20000100800 */
[----:B------:R-:W-:Y:S02]  /*9db0*/  IMAD R5, R2, R10, R5 ;  /* 0x0000000a02057224 */ /* 0x000fe400078e0205 */
[--C-:B------:R-:W-:Y:S02]  /*9dc0*/  @!P0 IMAD.IADD R0, R0, 0x1, -R2.reuse ;  /* 0x0000000100008824 */ /* 0x100fe400078e0a02 */
[----:B------:R-:W-:Y:S01]  /*9dd0*/  @!P3 IMAD.IADD R8, R8, 0x1, -R2 ;  /* 0x000000010808b824 */ /* 0x000fe200078e0a02 */
[----:B------:R-:W-:Y:S01]  /*9de0*/  ISETP.GE.AND P3, PT, R247, RZ, PT ;  /* 0x000000fff700720c */ /* 0x000fe20003f66270 */
[----:B------:R-:W-:Y:S01]  /*9df0*/  @!P4 IMAD.MOV R6, RZ, RZ, -R6 ;  /* 0x000000ffff06c224 */ /* 0x000fe200078e0a06 */
[----:B------:R-:W-:Y:S01]  /*9e00*/  ISETP.GT.U32.AND P0, PT, R2, R0, PT ;  /* 0x000000000200720c */ /* 0x000fe20003f04070 */
[----:B------:R-:W-:Y:S01]  /*9e10*/  @!P6 IMAD.MOV R8, RZ, RZ, -R8 ;  /* 0x000000ffff08e224 */ /* 0x000fe200078e0a08 */
[----:B------:R-:W-:Y:S01]  /*9e20*/  ISETP.GE.AND P6, PT, R246, RZ, PT ;  /* 0x000000fff600720c */ /* 0x000fe20003fc6270 */
[----:B0-----:R-:W-:-:S02]  /*9e30*/  IMAD.MOV.U32 R12, RZ, RZ, R7 ;  /* 0x000000ffff0c7224 */ /* 0x001fc400078e0007 */
[----:B------:R-:W-:Y:S01]  /*9e40*/  IMAD.HI.U32 R7, R4, R9, RZ ;  /* 0x0000000904077227 */ /* 0x000fe200078e00ff */
[----:B------:R0:W-:Y:S03]  /*9e50*/  STL [R1+0x3e4], R8 ;  /* 0x0003e40801007387 */ /* 0x0001e60000100800 */
[----:B------:R-:W-:Y:S02]  /*9e60*/  IMAD.MOV R7, RZ, RZ, -R7 ;  /* 0x000000ffff077224 */ /* 0x000fe400078e0a07 */
[----:B------:R-:W-:Y:S01]  /*9e70*/  @!P5 IMAD.MOV R12, RZ, RZ, -R12 ;  /* 0x000000ffff0cd224 */ /* 0x000fe200078e0a0c */
[C---:B------:R-:W-:Y:S01]  /*9e80*/  ISETP.GT.U32.AND P5, PT, R2.reuse, R5, PT ;  /* 0x000000050200720c */ /* 0x040fe20003fa4070 */
[C---:B------:R-:W-:Y:S02]  /*9e90*/  IMAD R9, R2.reuse, R7, R9 ;  /* 0x0000000702097224 */ /* 0x040fe400078e0209 */
[C---:B------:R-:W-:Y:S01]  /*9ea0*/  VIADD R247, R3.reuse, 0x173 ;  /* 0x0000017303f77836 */ /* 0x040fe20000000000 */
[----:B------:R1:W-:Y:S01]  /*9eb0*/  STL [R1+0x3e0], R12 ;  /* 0x0003e00c01007387 */ /* 0x0003e20000100800 */
[C---:B------:R-:W-:Y:S01]  /*9ec0*/  VIADD R244, R3.reuse, 0x172 ;  /* 0x0000017203f47836 */ /* 0x040fe20000000000 */
[----:B------:R-:W-:Y:S01]  /*9ed0*/  ISETP.GT.U32.AND P4, PT, R2, R9, PT ;  /* 0x000000090200720c */ /* 0x000fe20003f84070 */
[----:B------:R-:W-:Y:S01]  /*9ee0*/  @!P0 IMAD.IADD R0, R0, 0x1, -R2 ;  /* 0x0000000100008824 */ /* 0x000fe200078e0a02 */
[----:B0-----:R-:W-:Y:S01]  /*9ef0*/  IABS R8, R247 ;  /* 0x000000f700087213 */ /* 0x001fe20000000000 */
[----:B------:R-:W-:Y:S01]  /*9f00*/  VIADD R245, R3, 0x170 ;  /* 0x0000017003f57836 */ /* 0x000fe20000000000 */
[----:B------:R-:W-:Y:S01]  /*9f10*/  IABS R10, R244 ;  /* 0x000000f4000a7213 */ /* 0x000fe20000000000 */
[----:B------:R-:W-:Y:S01]  /*9f20*/  IMAD.MOV.U32 R13, RZ, RZ, R0 ;  /* 0x000000ffff0d7224 */ /* 0x000fe200078e0000 */
[----:B------:R-:W-:Y:S01]  /*9f30*/  ISETP.GE.AND P2, PT, R247, RZ, PT ;  /* 0x000000fff700720c */ /* 0x000fe20003f46270 */
[----:B------:R-:W-:Y:S01]  /*9f40*/  @!P5 IMAD.IADD R5, R5, 0x1, -R2 ;  /* 0x000000010505d824 */ /* 0x000fe200078e0a02 */
[----:B------:R0:W-:Y:S01]  /*9f50*/  STL [R1+0x218], R6 ;  /* 0x0002180601007387 */ /* 0x0001e20000100800 */
[----:B-1----:R-:W-:-:S03]  /*9f60*/  IMAD.HI.U32 R12, R4, R8, RZ ;  /* 0x00000008040c7227 */ /* 0x002fc600078e00ff */
[----:B------:R-:W-:Y:S01]  /*9f70*/  ISETP.GT.U32.AND P5, PT, R2, R5, PT ;  /* 0x000000050200720c */ /* 0x000fe20003fa4070 */
[----:B------:R-:W-:Y:S02]  /*9f80*/  VIADD R247, R3, 0x171 ;  /* 0x0000017103f77836 */ /* 0x000fe40000000000 */
[----:B------:R-:W-:-:S03]  /*9f90*/  IMAD.HI.U32 R11, R4, R10, RZ ;  /* 0x0000000a040b7227 */ /* 0x000fc600078e00ff */
[----:B------:R-:W-:Y:S01]  /*9fa0*/  IABS R7, R247 ;  /* 0x000000f700077213 */ /* 0x000fe20000000000 */
[----:B------:R-:W-:Y:S02]  /*9fb0*/  @!P4 IMAD.IADD R9, R9, 0x1, -R2 ;  /* 0x000000010909c824 */ /* 0x000fe400078e0a02 */
[----:B------:R-:W-:Y:S02]  /*9fc0*/  IMAD.MOV R12, RZ, RZ, -R12 ;  /* 0x000000ffff0c7224 */ /* 0x000fe400078e0a0c */
[----:B------:R-:W-:Y:S01]  /*9fd0*/  IMAD.MOV R11, RZ, RZ, -R11 ;  /* 0x000000ffff0b7224 */ /* 0x000fe200078e0a0b */
[C---:B------:R-:W-:Y:S01]  /*9fe0*/  ISETP.GT.U32.AND P4, PT, R2.reuse, R9, PT ;  /* 0x000000090200720c */ /* 0x040fe20003f84070 */
[----:B------:R-:W-:Y:S02]  /*9ff0*/  IMAD R8, R2, R12, R8 ;  /* 0x0000000c02087224 */ /* 0x000fe400078e0208 */
[----:B------:R-:W-:Y:S01]  /*a000*/  @!P1 IMAD.MOV R13, RZ, RZ, -R13 ;  /* 0x000000ffff0d9224 */ /* 0x000fe200078e0a0d */
[----:B------:R-:W-:Y:S01]  /*a010*/  ISETP.GE.AND P1, PT, R244, RZ, PT ;  /* 0x000000fff400720c */ /* 0x000fe20003f26270 */
[----:B0-----:R-:W-:Y:S01]  /*a020*/  IMAD R6, R2, R11, R10 ;  /* 0x0000000b02067224 */ /* 0x001fe200078e020a */
[----:B------:R-:W-:Y:S01]  /*a030*/  IABS R10, R245 ;  /* 0x000000f5000a7213 */ /* 0x000fe20000000000 */
[----:B------:R-:W-:Y:S01]  /*a040*/  IMAD.HI.U32 R11, R4, R7, RZ ;  /* 0x00000007040b7227 */ /* 0x000fe200078e00ff */
[C---:B------:R-:W-:Y:S01]  /*a050*/  ISETP.GT.U32.AND P0, PT, R2.reuse, R8, PT ;  /* 0x000000080200720c */ /* 0x040fe20003f04070 */
[----:B------:R0:W-:Y:S02]  /*a060*/  STL [R1+0x214], R13 ;  /* 0x0002140d01007387 */ /* 0x0001e40000100800 */
[--C-:B------:R-:W-:Y:S01]  /*a070*/  @!P5 IMAD.IADD R5, R5, 0x1, -R2.reuse ;  /* 0x000000010505d824 */ /* 0x100fe200078e0a02 */
[----:B------:R-:W-:Y:S01]  /*a080*/  ISETP.GT.U32.AND P5, PT, R2, R6, PT ;  /* 0x000000060200720c */ /* 0x000fe20003fa4070 */
[----:B------:R-:W-:-:S02]  /*a090*/  @!P4 IMAD.IADD R9, R9, 0x1, -R2 ;  /* 0x000000010909c824 */ /* 0x000fc400078e0a02 */
[----:B------:R-:W-:Y:S02]  /*a0a0*/  @!P3 IMAD.MOV R5, RZ, RZ, -R5 ;  /* 0x000000ffff05b224 */ /* 0x000fe400078e0a05 */
[----:B------:R-:W-:Y:S02]  /*a0b0*/  VIADD R246, R3, 0x16f ;  /* 0x0000016f03f67836 */ /* 0x000fe40000000000 */
[----:B0-----:R-:W-:Y:S01]  /*a0c0*/  IMAD.MOV R13, RZ, RZ, -R11 ;  /* 0x000000ffff0d7224 */ /* 0x001fe200078e0a0b */
[----:B------:R0:W-:Y:S01]  /*a0d0*/  STL [R1+0x210], R5 ;  /* 0x0002100501007387 */ /* 0x0001e20000100800 */
[----:B------:R-:W-:Y:S01]  /*a0e0*/  IMAD.HI.U32 R11, R4, R10, RZ ;  /* 0x0000000a040b7227 */ /* 0x000fe200078e00ff */
[----:B------:R-:W-:-:S03]  /*a0f0*/  IABS R12, R246 ;  /* 0x000000f6000c7213 */ /* 0x000fc60000000000 */
[C---:B------:R-:W-:Y:S02]  /*a100*/  IMAD R7, R2.reuse, R13, R7 ;  /* 0x0000000d02077224 */ /* 0x040fe400078e0207 */
[----:B------:R-:W-:Y:S02]  /*a110*/  IMAD.MOV R11, RZ, RZ, -R11 ;  /* 0x000000ffff0b7224 */ /* 0x000fe400078e0a0b */
[----:B------:R-:W-:Y:S01]  /*a120*/  IMAD.MOV.U32 R13, RZ, RZ, R9 ;  /* 0x000000ffff0d7224 */ /* 0x000fe200078e0009 */
[C---:B------:R-:W-:Y:S01]  /*a130*/  ISETP.GT.U32.AND P4, PT, R2.reuse, R7, PT ;  /* 0x000000070200720c */ /* 0x040fe20003f84070 */
[----:B0-----:R-:W-:Y:S02]  /*a140*/  IMAD R5, R2, R11, R10 ;  /* 0x0000000b02057224 */ /* 0x001fe400078e020a */
[----:B------:R-:W-:Y:S01]  /*a150*/  @!P0 IMAD.IADD R8, R8, 0x1, -R2 ;  /* 0x0000000108088824 */ /* 0x000fe200078e0a02 */
[----:B------:R-:W-:Y:S01]  /*a160*/  ISETP.GE.AND P0, PT, R247, RZ, PT ;  /* 0x000000fff700720c */ /* 0x000fe20003f06270 */
[----:B------:R-:W-:Y:S01]  /*a170*/  @!P6 IMAD.MOV R13, RZ, RZ, -R13 ;  /* 0x000000ffff0de224 */ /* 0x000fe200078e0a0d */
[C---:B------:R-:W-:Y:S01]  /*a180*/  ISETP.GT.U32.AND P6, PT, R2.reuse, R5, PT ;  /* 0x000000050200720c */ /* 0x040fe20003fc4070 */
[----:B------:R-:W-:Y:S01]  /*a190*/  IMAD.MOV.U32 R0, RZ, RZ, R12 ;  /* 0x000000ffff007224 */ /* 0x000fe200078e000c */
[----:B------:R-:W-:Y:S01]  /*a1a0*/  ISETP.GT.U32.AND P3, PT, R2, R8, PT ;  /* 0x000000080200720c */ /* 0x000fe20003f64070 */
[----:B------:R-:W-:Y:S01]  /*a1b0*/  VIADD R247, R3, 0x16e ;  /* 0x0000016e03f77836 */ /* 0x000fe20000000000 */
[----:B------:R0:W-:Y:S01]  /*a1c0*/  STL [R1+0x20c], R13 ;  /* 0x00020c0d01007387 */ /* 0x0001e20000100800 */
[----:B------:R-:W-:-:S03]  /*a1d0*/  IMAD.HI.U32 R12, R4, R0, RZ ;  /* 0x00000000040c7227 */ /* 0x000fc600078e00ff */
[----:B------:R-:W-:Y:S01]  /*a1e0*/  IABS R10, R247 ;  /* 0x000000f7000a7213 */ /* 0x000fe20000000000 */
[----:B------:R-:W-:Y:S01]  /*a1f0*/  @!P4 IMAD.IADD R7, R7, 0x1, -R2 ;  /* 0x000000010707c824 */ /* 0x000fe200078e0a02 */
[----:B------:R-:W-:Y:S01]  /*a200*/  ISETP.GE.AND P4, PT, R246, RZ, PT ;  /* 0x000000fff600720c */ /* 0x000fe20003f86270 */
[----:B------:R-:W-:Y:S02]  /*a210*/  IMAD.MOV R12, RZ, RZ, -R12 ;  /* 0x000000ffff0c7224 */ /* 0x000fe400078e0a0c */
[----:B------:R-:W-:Y:S02]  /*a220*/  VIADD R239, R3, 0x16d ;  /* 0x0000016d03ef7836 */ /* 0x000fe40000000000 */
[----:B------:R-:W-:Y:S01]  /*a230*/  @!P6 IMAD.IADD R5, R5, 0x1, -R2 ;  /* 0x000000010505e824 */ /* 0x000fe200078e0a02 */
[C---:B------:R-:W-:Y:S01]  /*a240*/  ISETP.GT.U32.AND P6, PT, R2.reuse, R7, PT ;  /* 0x000000070200720c */ /* 0x040fe20003fc4070 */
[----:B------:R-:W-:Y:S01]  /*a250*/  IMAD R0, R2, R12, R0 ;  /* 0x0000000c02007224 */ /* 0x000fe200078e0200 */
[----:B------:R-:W-:Y:S01]  /*a260*/  IABS R9, R239 ;  /* 0x000000ef00097213 */ /* 0x000fe20000000000 */
[----:B------:R-:W-:-:S02]  /*a270*/  @!P3 IMAD.IADD R8, R8, 0x1, -R2 ;  /* 0x000000010808b824 */ /* 0x000fc400078e0a02 */
[----:B------:R-:W-:Y:S01]  /*a280*/  IMAD.HI.U32 R12, R4, R10, RZ ;  /* 0x0000000a040c7227 */ /* 0x000fe200078e00ff */
[----:B------:R-:W-:-:S03]  /*a290*/  ISETP.GT.U32.AND P3, PT, R2, R0, PT ;  /* 0x000000000200720c */ /* 0x000fc60003f64070 */
[----:B------:R-:W-:Y:S02]  /*a2a0*/  VIADD R244, R3, 0x16c ;  /* 0x0000016c03f47836 */ /* 0x000fe40000000000 */
[----:B------:R-:W-:Y:S02]  /*a2b0*/  IMAD.MOV R12, RZ, RZ, -R12 ;  /* 0x000000ffff0c7224 */ /* 0x000fe400078e0a0c */
[----:B------:R-:W-:Y:S01]  /*a2c0*/  @!P2 IMAD.MOV R8, RZ, RZ, -R8 ;  /* 0x000000ffff08a224 */ /* 0x000fe200078e0a08 */
[----:B0-----:R-:W-:Y:S01]  /*a2d0*/  IABS R13, R244 ;  /* 0x000000f4000d7213 */ /* 0x001fe20000000000 */
[----:B------:R-:W-:Y:S01]  /*a2e0*/  IMAD.HI.U32 R11, R4, R9, RZ ;  /* 0x00000009040b7227 */ /* 0x000fe200078e00ff */
[----:B------:R-:W-:Y:S02]  /*a2f0*/  ISETP.GT.U32.AND P2, PT, R2, R5, PT ;  /* 0x000000050200720c */ /* 0x000fe40003f44070 */
[----:B------:R0:W-:Y:S01]  /*a300*/  STL [R1+0x208], R8 ;  /* 0x0002080801007387 */ /* 0x0001e20000100800 */
[----:B------:R-:W-:-:S02]  /*a310*/  @!P5 IMAD.IADD R6, R6, 0x1, -R2 ;  /* 0x000000010606d824 */ /* 0x000fc400078e0a02 */
[C---:B------:R-:W-:Y:S02]  /*a320*/  IMAD R10, R2.reuse, R12, R10 ;  /* 0x0000000c020a7224 */ /* 0x040fe400078e020a */
[----:B------:R-:W-:Y:S01]  /*a330*/  IMAD.MOV R11, RZ, RZ, -R11 ;  /* 0x000000ffff0b7224 */ /* 0x000fe200078e0a0b */
[C---:B------:R-:W-:Y:S01]  /*a340*/  ISETP.GT.U32.AND P5, PT, R2.reuse, R6, PT ;  /* 0x000000060200720c */ /* 0x040fe20003fa4070 */
[--C-:B------:R-:W-:Y:S01]  /*a350*/  @!P6 IMAD.IADD R7, R7, 0x1, -R2.reuse ;  /* 0x000000010707e824 */ /* 0x100fe200078e0a02 */
[C---:B------:R-:W-:Y:S01]  /*a360*/  ISETP.GT.U32.AND P6, PT, R2.reuse, R10, PT ;  /* 0x0000000a0200720c */ /* 0x040fe20003fc4070 */
[C---:B------:R-:W-:Y:S02]  /*a370*/  IMAD R9, R2.reuse, R11, R9 ;  /* 0x0000000b02097224 */ /* 0x040fe400078e0209 */
[----:B0-----:R-:W-:Y:S02]  /*a380*/  IMAD.MOV.U32 R8, RZ, RZ, R13 ;  /* 0x000000ffff087224 */ /* 0x001fe400078e000d */
[----:B------:R-:W-:Y:S01]  /*a390*/  @!P2 IMAD.IADD R5, R5, 0x1, -R2 ;  /* 0x000000010505a824 */ /* 0x000fe200078e0a02 */
[----:B------:R-:W-:Y:S01]  /*a3a0*/  ISETP.GT.U32.AND P2, PT, R2, R9, PT ;  /* 0x000000090200720c */ /* 0x000fe20003f44070 */
[----:B------:R-:W-:-:S04]  /*a3b0*/  IMAD.HI.U32 R11, R4, R8, RZ ;  /* 0x00000008040b7227 */ /* 0x000fc800078e00ff */
[----:B------:R-:W-:Y:S02]  /*a3c0*/  IMAD.MOV R11, RZ, RZ, -R11 ;  /* 0x000000ffff0b7224 */ /* 0x000fe400078e0a0b */
[----:B------:R-:W-:Y:S01]  /*a3d0*/  @!P5 IMAD.IADD R6, R6, 0x1, -R2 ;  /* 0x000000010606d824 */ /* 0x000fe200078e0a02 */
[----:B------:R-:W-:Y:S01]  /*a3e0*/  ISETP.GE.AND P5, PT, R245, RZ, PT ;  /* 0x000000fff500720c */ /* 0x000fe20003fa6270 */
[----:B------:R-:W-:Y:S02]  /*a3f0*/  IMAD R8, R2, R11, R8 ;  /* 0x0000000b02087224 */ /* 0x000fe400078e0208 */
[----:B------:R-:W-:Y:S02]  /*a400*/  @!P6 IMAD.IADD R10, R10, 0x1, -R2 ;  /* 0x000000010a0ae824 */ /* 0x000fe400078e0a02 */
[----:B------:R-:W-:Y:S01]  /*a410*/  @!P1 IMAD.MOV R6, RZ, RZ, -R6 ;  /* 0x000000ffff069224 */ /* 0x000fe200078e0a06 */
[----:B------:R-:W-:Y:S01]  /*a420*/  ISETP.GT.U32.AND P6, PT, R2, R8, PT ;  /* 0x000000080200720c */ /* 0x000fe20003fc4070 */
[----:B------:R-:W-:-:S02]  /*a430*/  VIADD R246, R3, 0x16a ;  /* 0x0000016a03f67836 */ /* 0x000fc40000000000 */
[--C-:B------:R-:W-:Y:S01]  /*a440*/  @!P2 IMAD.IADD R9, R9, 0x1, -R2.reuse ;  /* 0x000000010909a824 */ /* 0x100fe200078e0a02 */
[----:B------:R-:W-:Y:S01]  /*a450*/  ISETP.GT.U32.AND P2, PT, R2, R10, PT ;  /* 0x0000000a0200720c */ /* 0x000fe20003f44070 */
[--C-:B------:R-:W-:Y:S01]  /*a460*/  @!P3 IMAD.IADD R0, R0, 0x1, -R2.reuse ;  /* 0x000000010000b824 */ /* 0x100fe200078e0a02 */
[----:B------:R-:W-:Y:S01]  /*a470*/  ISETP.GE.AND P3, PT, R247, RZ, PT ;  /* 0x000000fff700720c */ /* 0x000fe20003f66270 */
[----:B------:R0:W-:Y:S01]  /*a480*/  STL [R1+0x204], R6 ;  /* 0x0002040601007387 */ /* 0x0001e20000100800 */
[C---:B------:R-:W-:Y:S02]  /*a490*/  VIADD R247, R3.reuse, 0x169 ;  /* 0x0000016903f77836 */ /* 0x040fe40000000000 */
[----:B------:R-:W-:Y:S01]  /*a4a0*/  IMAD.MOV.U32 R15, RZ, RZ, R5 ;  /* 0x000000ffff0f7224 */ /* 0x000fe200078e0005 */
[----:B------:R-:W-:Y:S01]  /*a4b0*/  ISETP.GT.U32.AND P1, PT, R2, R0, PT ;  /* 0x000000000200720c */ /* 0x000fe20003f24070 */
[----:B------:R-:W-:Y:S01]  /*a4c0*/  VIADD R245, R3, 0x16b ;  /* 0x0000016b03f57836 */ /* 0x000fe20000000000 */
[----:B------:R-:W-:Y:S01]  /*a4d0*/  IABS R11, R247 ;  /* 0x000000f7000b7213 */ /* 0x000fe20000000000 */
[----:B------:R-:W-:-:S02]  /*a4e0*/  @!P6 IMAD.IADD R8, R8, 0x1, -R2 ;  /* 0x000000010808e824 */ /* 0x000fc400078e0a02 */
[----:B------:R-:W-:Y:S01]  /*a4f0*/  @!P0 IMAD.MOV R7, RZ, RZ, -R7 ;  /* 0x000000ffff078224 */ /* 0x000fe200078e0a07 */
[----:B0-----:R-:W-:Y:S01]  /*a500*/  IABS R6, R246 ;  /* 0x000000f600067213 */ /* 0x001fe20000000000 */
[----:B------:R-:W-:Y:S01]  /*a510*/  IMAD.HI.U32 R5, R4, R11, RZ ;  /* 0x0000000b04057227 */ /* 0x000fe200078e00ff */
[----:B------:R-:W-:Y:S02]  /*a520*/  ISETP.GT.U32.AND P6, PT, R2, R8, PT ;  /* 0x000000080200720c */ /* 0x000fe40003fc4070 */
[----:B------:R-:W-:Y:S01]  /*a530*/  IABS R12, R245 ;  /* 0x000000f5000c7213 */ /* 0x000fe20000000000 */
[----:B------:R-:W-:Y:S01]  /*a540*/  IMAD.HI.U32 R13, R4, R6, RZ ;  /* 0x00000006040d7227 */ /* 0x000fe200078e00ff */
[----:B------:R-:W-:Y:S01]  /*a550*/  ISETP.GE.AND P0, PT, R244, RZ, PT ;  /* 0x000000fff400720c */ /* 0x000fe20003f06270 */
[----:B------:R0:W-:Y:S02]  /*a560*/  STL [R1+0x200], R7 ;  /* 0x0002000701007387 */ /* 0x0001e40000100800 */
[----:B------:R-:W-:-:S02]  /*a570*/  IMAD.MOV R13, RZ, RZ, -R13 ;  /* 0x000000ffff0d7224 */ /* 0x000fc400078e0a0d */
[----:B------:R-:W-:Y:S02]  /*a580*/  @!P2 IMAD.IADD R10, R10, 0x1, -R2 ;  /* 0x000000010a0aa824 */ /* 0x000fe400078e0a02 */
[C---:B------:R-:W-:Y:S02]  /*a590*/  IMAD R6, R2.reuse, R13, R6 ;  /* 0x0000000d02067224 */ /* 0x040fe400078e0206 */
[----:B------:R-:W-:Y:S02]  /*a5a0*/  IMAD.MOV R5, RZ, RZ, -R5 ;  /* 0x000000ffff057224 */ /* 0x000fe400078e0a05 */
[----:B------:R-:W-:Y:S02]  /*a5b0*/  IMAD.MOV.U32 R13, RZ, RZ, R10 ;  /* 0x000000ffff0d7224 */ /* 0x000fe400078e000a */
[C---:B------:R-:W-:Y:S02]  /*a5c0*/  IMAD R5, R2.reuse, R5, R11 ;  /* 0x0000000502057224 */ /* 0x040fe400078e020b */
[----:B------:R-:W-:Y:S01]  /*a5d0*/  @!P3 IMAD.MOV R13, RZ, RZ, -R13 ;  /* 0x000000ffff0db224 */ /* 0x000fe200078e0a0d */
[----:B------:R-:W-:Y:S01]  /*a5e0*/  ISETP.GT.U32.AND P3, PT, R2, R6, PT ;  /* 0x000000060200720c */ /* 0x000fe20003f64070 */
[----:B------:R-:W-:Y:S01]  /*a5f0*/  @!P6 IMAD.IADD R8, R8, 0x1, -R2 ;  /* 0x000000010808e824 */ /* 0x000fe200078e0a02 */
[----:B------:R-:W-:Y:S01]  /*a600*/  ISETP.GT.U32.AND P6, PT, R2, R5, PT ;  /* 0x000000050200720c */ /* 0x000fe20003fc4070 */
[----:B------:R-:W-:-:S04]  /*a610*/  IMAD.HI.U32 R14, R4, R12, RZ ;  /* 0x0000000c040e7227 */ /* 0x000fc800078e00ff */
[----:B------:R-:W-:Y:S01]  /*a620*/  @!P1 IMAD.IADD R0, R0, 0x1, -R2 ;  /* 0x0000000100009824 */ /* 0x000fe200078e0a02 */
[----:B------:R-:W-:Y:S01]  /*a630*/  ISETP.GE.AND P1, PT, R239, RZ, PT ;  /* 0x000000ffef00720c */ /* 0x000fe20003f26270 */
[----:B------:R-:W-:Y:S02]  /*a640*/  IMAD.MOV R14, RZ, RZ, -R14 ;  /* 0x000000ffff0e7224 */ /* 0x000fe400078e0a0e */
[C---:B------:R-:W-:Y:S02]  /*a650*/  VIADD R239, R3.reuse, 0x168 ;  /* 0x0000016803ef7836 */ /* 0x040fe40000000000 */
[----:B------:R-:W-:Y:S02]  /*a660*/  VIADD R244, R3, 0x167 ;  /* 0x0000016703f47836 */ /* 0x000fe40000000000 */
[C---:B0-----:R-:W-:Y:S01]  /*a670*/  IMAD R7, R2.reuse, R14, R12 ;  /* 0x0000000e02077224 */ /* 0x041fe200078e020c */
[----:B------:R-:W-:Y:S01]  /*a680*/  IABS R12, R239 ;  /* 0x000000ef000c7213 */ /* 0x000fe20000000000 */
[----:B------:R-:W-:Y:S01]  /*a690*/  @!P5 IMAD.MOV R15, RZ, RZ, -R15 ;  /* 0x000000ffff0fd224 */ /* 0x000fe200078e0a0f */
[----:B------:R-:W-:Y:S01]  /*a6a0*/  IABS R11, R244 ;  /* 0x000000f4000b7213 */ /* 0x000fe20000000000 */
[----:B------:R-:W-:Y:S01]  /*a6b0*/  @!P4 IMAD.MOV R0, RZ, RZ, -R0 ;  /* 0x000000ffff00c224 */ /* 0x000fe200078e0a00 */
[----:B------:R-:W-:Y:S01]  /*a6c0*/  ISETP.GT.U32.AND P2, PT, R2, R7, PT ;  /* 0x000000070200720c */ /* 0x000fe20003f44070 */
[--C-:B------:R-:W-:Y:S01]  /*a6d0*/  @!P3 IMAD.IADD R6, R6, 0x1, -R2.reuse ;  /* 0x000000010606b824 */ /* 0x100fe200078e0a02 */
[----:B------:R-:W-:Y:S01]  /*a6e0*/  STL [R1+0x1fc], R15 ;  /* 0x0001fc0f01007387 */ /* 0x000fe20000100800 */
[----:B------:R-:W-:Y:S01]  /*a6f0*/  @!P6 IMAD.IADD R5, R5, 0x1, -R2 ;  /* 0x000000010505e824 */ /* 0x000fe200078e0a02 */
[----:B------:R-:W-:Y:S01]  /*a700*/  ISETP.GT.U32.AND P5, PT, R2, R9, PT ;  /* 0x000000090200720c */ /* 0x000fe20003fa4070 */
[----:B------:R-:W-:Y:S01]  /*a710*/  IMAD.HI.U32 R14, R4, R11, RZ ;  /* 0x0000000b040e7227 */ /* 0x000fe200078e00ff */
[----:B------:R0:W-:Y:S01]  /*a720*/  STL [R1+0x1f8], R0 ;  /* 0x0001f80001007387 */ /* 0x0001e20000100800 */
[----:B------:R-:W-:-:S02]  /*a730*/  ISETP.GT.U32.AND P6, PT, R2, R6, PT ;  /* 0x000000060200720c */ /* 0x000fc40003fc4070 */
[----:B------:R-:W-:Y:S01]  /*a740*/  ISETP.GE.AND P4, PT, R245, RZ, PT ;  /* 0x000000fff500720c */ /* 0x000fe20003f86270 */
[----:B------:R-:W-:Y:S01]  /*a750*/  VIADD R245, R3, 0x166 ;  /* 0x0000016603f57836 */ /* 0x000fe20000000000 */
[----:B------:R1:W-:Y:S01]  /*a760*/  STL [R1+0x1f4], R13 ;  /* 0x0001f40d01007387 */ /* 0x0003e20000100800 */
[----:B------:R-:W-:Y:S02]  /*a770*/  IMAD.MOV R14, RZ, RZ, -R14 ;  /* 0x000000ffff0e7224 */ /* 0x000fe400078e0a0e */
[----:B------:R-:W-:Y:S01]  /*a780*/  @!P2 IMAD.IADD R7, R7, 0x1, -R2 ;  /* 0x000000010707a824 */ /* 0x000fe200078e0a02 */
[----:B------:R-:W-:Y:S01]  /*a790*/  ISETP.GE.AND P2, PT, R247, RZ, PT ;  /* 0x000000fff700720c */ /* 0x000fe20003f46270 */
[----:B0-----:R-:W-:-:S03]  /*a7a0*/  IMAD.HI.U32 R0, R4, R12, RZ ;  /* 0x0000000c04007227 */ /* 0x001fc600078e00ff */
[C---:B------:R-:W-:Y:S01]  /*a7b0*/  ISETP.GT.U32.AND P3, PT, R2.reuse, R7, PT ;  /* 0x000000070200720c */ /* 0x040fe20003f64070 */
[----:B------:R-:W-:Y:S02]  /*a7c0*/  IMAD.MOV R0, RZ, RZ, -R0 ;  /* 0x000000ffff007224 */ /* 0x000fe400078e0a00 */
[C---:B------:R-:W-:Y:S02]  /*a7d0*/  IMAD R11, R2.reuse, R14, R11 ;  /* 0x0000000e020b7224 */ /* 0x040fe400078e020b */
[----:B------:R-:W-:Y:S01]  /*a7e0*/  IMAD R0, R2, R0, R12 ;  /* 0x0000000002007224 */ /* 0x000fe200078e020c */
[----:B------:R-:W-:Y:S01]  /*a7f0*/  IABS R12, R245 ;  /* 0x000000f5000c7213 */ /* 0x000fe20000000000 */
[--C-:B------:R-:W-:Y:S01]  /*a800*/  @!P6 IMAD.IADD R6, R6, 0x1, -R2.reuse ;  /* 0x000000010606e824 */ /* 0x100fe200078e0a02 */
[----:B------:R-:W-:Y:S01]  /*a810*/  ISETP.GT.U32.AND P6, PT, R2, R11, PT ;  /* 0x0000000b0200720c */ /* 0x000fe20003fc4070 */
[----:B------:R-:W-:Y:S01]  /*a820*/  @!P5 IMAD.IADD R9, R9, 0x1, -R2 ;  /* 0x000000010909d824 */ /* 0x000fe200078e0a02 */
[----:B------:R-:W-:Y:S01]  /*a830*/  ISETP.GE.AND P5, PT, R246, RZ, PT ;  /* 0x000000fff600720c */ /* 0x000fe20003fa6270 */
[----:B------:R-:W-:-:S04]  /*a840*/  IMAD.HI.U32 R14, R4, R12, RZ ;  /* 0x0000000c040e7227 */ /* 0x000fc800078e00ff */
[----:B------:R-:W-:Y:S01]  /*a850*/  @!P0 IMAD.MOV R8, RZ, RZ, -R8 ;  /* 0x000000ffff088224 */ /* 0x000fe200078e0a08 */
[C---:B------:R-:W-:Y:S01]  /*a860*/  ISETP.GT.U32.AND P0, PT, R2.reuse, R0, PT ;  /* 0x000000000200720c */ /* 0x040fe20003f04070 */
[C---:B------:R-:W-:Y:S02]  /*a870*/  VIADD R247, R3.reuse, 0x164 ;  /* 0x0000016403f77836 */ /* 0x040fe40000000000 */
[----:B------:R-:W-:Y:S02]  /*a880*/  IMAD.MOV R14, RZ, RZ, -R14 ;  /* 0x000000ffff0e7224 */ /* 0x000fe400078e0a0e */
[----:B------:R-:W-:Y:S01]  /*a890*/  @!P1 IMAD.MOV R9, RZ, RZ, -R9 ;  /* 0x000000ffff099224 */ /* 0x000fe200078e0a09 */
[C---:B------:R-:W-:Y:S01]  /*a8a0*/  ISETP.GT.U32.AND P1, PT, R2.reuse, R5, PT ;  /* 0x000000050200720c */ /* 0x040fe20003f24070 */
[----:B------:R-:W-:Y:S01]  /*a8b0*/  VIADD R246, R3, 0x165 ;  /* 0x0000016503f67836 */ /* 0x000fe20000000000 */
[----:B------:R-:W-:Y:S01]  /*a8c0*/  IABS R10, R247 ;  /* 0x000000f7000a7213 */ /* 0x000fe20000000000 */
[C---:B------:R-:W-:Y:S01]  /*a8d0*/  IMAD R12, R2.reuse, R14, R12 ;  /* 0x0000000e020c7224 */ /* 0x040fe200078e020c */
[----:B------:R0:W-:Y:S01]  /*a8e0*/  STL [R1+0x1f0], R9 ;  /* 0x0001f00901007387 */ /* 0x0001e20000100800 */
[--C-:B------:R-:W-:Y:S01]  /*a8f0*/  @!P6 IMAD.IADD R11, R11, 0x1, -R2.reuse ;  /* 0x000000010b0be824 */ /* 0x100fe200078e0a02 */
[----:B-1----:R-:W-:Y:S01]  /*a900*/  IABS R13, R246 ;  /* 0x000000f6000d7213 */ /* 0x002fe20000000000 */
[--C-:B------:R-:W-:Y:S01]  /*a910*/  @!P3 IMAD.IADD R7, R7, 0x1, -R2.reuse ;  /* 0x000000010707b824 */ /* 0x100fe200078e0a02 */
[----:B------:R1:W-:Y:S01]  /*a920*/  STL [R1+0x1ec], R8 ;  /* 0x0001ec0801007387 */ /* 0x0003e20000100800 */
[----:B------:R-:W-:Y:S01]  /*a930*/  ISETP.GT.U32.AND P6, PT, R2, R12, PT ;  /* 0x0000000c0200720c */ /* 0x000fe20003fc4070 */
[--C-:B------:R-:W-:Y:S01]  /*a940*/  @!P0 IMAD.IADD R0, R0, 0x1, -R2.reuse ;  /* 0x0000000100008824 */ /* 0x100fe200078e0a02 */
[----:B------:R-:W-:Y:S01]  /*a950*/  ISETP.GE.AND P3, PT, R239, RZ, PT ;  /* 0x000000ffef00720c */ /* 0x000fe20003f66270 */
[----:B------:R-:W-:Y:S01]  /*a960*/  @!P4 IMAD.MOV R7, RZ, RZ, -R7 ;  /* 0x000000ffff07c224 */ /* 0x000fe200078e0a07 */
[----:B------:R-:W-:Y:S01]  /*a970*/  ISETP.GE.AND P0, PT, R245, RZ, PT ;  /* 0x000000fff500720c */ /* 0x000fe20003f06270 */
[----:B0-----:R-:W-:Y:S01]  /*a980*/  IMAD.MOV.U32 R9, RZ, RZ, R13 ;  /* 0x000000ffff097224 */ /* 0x001fe200078e000d */
[----:B------:R-:W-:Y:S01]  /*a990*/  ISETP.GT.U32.AND P4, PT, R2, R0, PT ;  /* 0x000000000200720c */ /* 0x000fe20003f84070 */
[----:B------:R-:W-:Y:S01]  /*a9a0*/  @!P1 IMAD.IADD R5, R5, 0x1, -R2 ;  /* 0x0000000105059824 */ /* 0x000fe200078e0a02 */
[----:B------:R-:W-:Y:S01]  /*a9b0*/  ISETP.GE.AND P1, PT, R244, RZ, PT ;  /* 0x000000fff400720c */ /* 0x000fe20003f26270 */
[----:B-1----:R-:W-:Y:S01]  /*a9c0*/  IMAD.MOV.U32 R8, RZ, RZ, R10 ;  /* 0x000000ffff087224 */ /* 0x002fe200078e000a */
[----:B------:R-:W-:Y:S01]  /*a9d0*/  STL [R1+0x1e8], R7 ;  /* 0x0001e80701007387 */ /* 0x000fe20000100800 */
[----:B------:R-:W-:Y:S01]  /*a9e0*/  @!P5 IMAD.MOV R6, RZ, RZ, -R6 ;  /* 0x000000ffff06d224 */ /* 0x000fe200078e0a06 */
[----:B------:R-:W-:Y:S01]  /*a9f0*/  ISETP.GT.U32.AND P5, PT, R2, R11, PT ;  /* 0x0000000b0200720c */ /* 0x000fe20003fa4070 */
[----:B------:R-:W-:-:S03]  /*aa00*/  IMAD.HI.U32 R10, R4, R8, RZ ;  /* 0x00000008040a7227 */ /* 0x000fc600078e00ff */
[----:B------:R0:W-:Y:S01]  /*aa10*/  STL [R1+0x1e4], R6 ;  /* 0x0001e40601007387 */ /* 0x0001e20000100800 */
[----:B------:R-:W-:-:S04]  /*aa20*/  IMAD.HI.U32 R13, R4, R9, RZ ;  /* 0x00000009040d7227 */ /* 0x000fc800078e00ff */
[----:B------:R-:W-:Y:S02]  /*aa30*/  IMAD.MOV R10, RZ, RZ, -R10 ;  /* 0x000000ffff0a7224 */ /* 0x000fe400078e0a0a */
[----:B------:R-:W-:Y:S02]  /*aa40*/  VIADD R244, R3, 0x163 ;  /* 0x0000016303f47836 */ /* 0x000fe40000000000 */
[----:B------:R-:W-:Y:S02]  /*aa50*/  IMAD.MOV R13, RZ, RZ, -R13 ;  /* 0x000000ffff0d7224 */ /* 0x000fe400078e0a0d */
[----:B0-----:R-:W-:Y:S01]  /*aa60*/  IMAD R6, R2, R10, R8 ;  /* 0x0000000a02067224 */ /* 0x001fe200078e0208 */
[----:B------:R-:W-:Y:S01]  /*aa70*/  IABS R10, R244 ;  /* 0x000000f4000a7213 */ /* 0x000fe20000000000 */
[----:B------:R-:W-:Y:S02]  /*aa80*/  @!P2 IMAD.MOV R5, RZ, RZ, -R5 ;  /* 0x000000ffff05a224 */ /* 0x000fe400078e0a05 */
[----:B------:R-:W-:-:S02]  /*aa90*/  @!P6 IMAD.IADD R12, R12, 0x1, -R2 ;  /* 0x000000010c0ce824 */ /* 0x000fc400078e0a02 */
[----:B------:R-:W-:Y:S01]  /*aaa0*/  IMAD R9, R2, R13, R9 ;  /* 0x0000000d02097224 */ /* 0x000fe200078e0209 */
[----:B------:R0:W-:Y:S01]  /*aab0*/  STL [R1+0x1e0], R5 ;  /* 0x0001e00501007387 */ /* 0x0001e20000100800 */
[----:B------:R-:W-:Y:S01]  /*aac0*/  @!P4 IMAD.IADD R0, R0, 0x1, -R2 ;  /* 0x000000010000c824 */ /* 0x000fe200078e0a02 */
[C---:B------:R-:W-:Y:S01]  /*aad0*/  ISETP.GT.U32.AND P6, PT, R2.reuse, R12, PT ;  /* 0x0000000c0200720c */ /* 0x040fe20003fc4070 */
[C---:B------:R-:W-:Y:S01]  /*aae0*/  VIADD R239, R3.reuse, 0x161 ;  /* 0x0000016103ef7836 */ /* 0x040fe20000000000 */
[C---:B------:R-:W-:Y:S01]  /*aaf0*/  ISETP.GT.U32.AND P2, PT, R2.reuse, R9, PT ;  /* 0x000000090200720c */ /* 0x040fe20003f44070 */
[----:B------:R-:W-:Y:S01]  /*ab00*/  @!P3 IMAD.MOV R0, RZ, RZ, -R0 ;  /* 0x000000ffff00b224 */ /* 0x000fe200078e0a00 */
[----:B------:R-:W-:Y:S01]  /*ab10*/  ISETP.GT.U32.AND P4, PT, R2, R6, PT ;  /* 0x000000060200720c */ /* 0x000fe20003f84070 */
[----:B------:R-:W-:Y:S01]  /*ab20*/  VIADD R245, R3, 0x162 ;  /* 0x0000016203f57836 */ /* 0x000fe20000000000 */
[----:B------:R-:W-:Y:S01]  /*ab30*/  IABS R13, R239 ;  /* 0x000000ef000d7213 */ /* 0x000fe20000000000 */
[----:B------:R-:W-:Y:S01]  /*ab40*/  @!P5 IMAD.IADD R11, R11, 0x1, -R2 ;  /* 0x000000010b0bd824 */ /* 0x000fe200078e0a02 */
[----:B------:R1:W-:Y:S01]  /*ab50*/  STL [R1+0x1dc], R0 ;  /* 0x0001dc0001007387 */ /* 0x0003e20000100800 */
[----:B0-----:R-:W-:Y:S01]  /*ab60*/  IMAD.HI.U32 R5, R4, R10, RZ ;  /* 0x0000000a04057227 */ /* 0x001fe200078e00ff */
[----:B------:R-:W-:-:S02]  /*ab70*/  IABS R7, R245 ;  /* 0x000000f500077213 */ /* 0x000fc40000000000 */
[----:B------:R-:W-:Y:S01]  /*ab80*/  ISETP.GE.AND P5, PT, R246, RZ, PT ;  /* 0x000000fff600720c */ /* 0x000fe20003fa6270 */
[----:B------:R-:W-:Y:S02]  /*ab90*/  IMAD.MOV R5, RZ, RZ, -R5 ;  /* 0x000000ffff057224 */ /* 0x000fe400078e0a05 */
[----:B------:R-:W-:Y:S02]  /*aba0*/  @!P6 IMAD.IADD R12, R12, 0x1, -R2 ;  /* 0x000000010c0ce824 */ /* 0x000fe400078e0a02 */
[----:B------:R-:W-:Y:S02]  /*abb0*/  IMAD R10, R2, R5, R10 ;  /* 0x00000005020a7224 */ /* 0x000fe400078e020a */
[----:B-1----:R-:W-:-:S03]  /*abc0*/  IMAD.HI.U32 R0, R4, R13, RZ ;  /* 0x0000000d04007227 */ /* 0x002fc600078e00ff */
[----:B------:R-:W-:Y:S01]  /*abd0*/  ISETP.GT.U32.AND P6, PT, R2, R10, PT ;  /* 0x0000000a0200720c */ /* 0x000fe20003fc4070 */
[--C-:B------:R-:W-:Y:S02]  /*abe0*/  @!P2 IMAD.IADD R9, R9, 0x1, -R2.reuse ;  /* 0x000000010909a824 */ /* 0x100fe400078e0a02 */
[----:B------:R-:W-:Y:S01]  /*abf0*/  @!P4 IMAD.IADD R6, R6, 0x1, -R2 ;  /* 0x000000010606c824 */ /* 0x000fe200078e0a02 */
[----:B------:R-:W-:Y:S01]  /*ac00*/  ISETP.GE.AND P4, PT, R247, RZ, PT ;  /* 0x000000fff700720c */ /* 0x000fe20003f86270 */
[----:B------:R-:W-:Y:S01]  /*ac10*/  IMAD.MOV R0, RZ, RZ, -R0 ;  /* 0x000000ffff007224 */ /* 0x000fe200078e0a00 */
[----:B------:R-:W-:Y:S01]  /*ac20*/  ISETP.GT.U32.AND P2, PT, R2, R9, PT ;  /* 0x000000090200720c */ /* 0x000fe20003f44070 */
[----:B------:R-:W-:Y:S01]  /*ac30*/  IMAD.HI.U32 R8, R4, R7, RZ ;  /* 0x0000000704087227 */ /* 0x000fe200078e00ff */
[----:B------:R-:W-:-:S03]  /*ac40*/  ISETP.GT.U32.AND P3, PT, R2, R6, PT ;  /* 0x000000060200720c */ /* 0x000fc60003f64070 */
[----:B------:R-:W-:Y:S02]  /*ac50*/  IMAD R0, R2, R0, R13 ;  /* 0x0000000002007224 */ /* 0x000fe400078e020d */
[----:B------:R-:W-:Y:S02]  /*ac60*/  IMAD.MOV R8, RZ, RZ, -R8 ;  /* 0x000000ffff087224 */ /* 0x000fe400078e0a08 */
[--C-:B------:R-:W-:Y:S01]  /*ac70*/  @!P6 IMAD.IADD R10, R10, 0x1, -R2.reuse ;  /* 0x000000010a0ae824 */ /* 0x100fe200078e0a02 */
[C---:B------:R-:W-:Y:S01]  /*ac80*/  ISETP.GT.U32.AND P6, PT, R2.reuse, R0, PT ;  /* 0x000000000200720c */ /* 0x040fe20003fc4070 */
[----:B------:R-:W-:Y:S02]  /*ac90*/  VIADD R246, R3, 0x160 ;  /* 0x0000016003f67836 */ /* 0x000fe40000000000 */
[----:B------:R-:W-:Y:S02]  /*aca0*/  IMAD R7, R2, R8, R7 ;  /* 0x0000000802077224 */ /* 0x000fe400078e0207 */
[--C-:B------:R-:W-:Y:S01]  /*acb0*/  @!P2 IMAD.IADD R9, R9, 0x1, -R2.reuse ;  /* 0x000000010909a824 */ /* 0x100fe200078e0a02 */
[----:B------:R-:W-:Y:S01]  /*acc0*/  IABS R8, R246 ;  /* 0x000000f600087213 */ /* 0x000fe20000000000 */
[----:B------:R-:W-:Y:S01]  /*acd0*/  @!P3 IMAD.IADD R6, R6, 0x1, -R2 ;  /* 0x000000010606b824 */ /* 0x000fe200078e0a02 */
[----:B------:R-:W-:Y:S01]  /*ace0*/  ISETP.GT.U32.AND P2, PT, R2, R7, PT ;  /* 0x000000070200720c */ /* 0x000fe20003f44070 */
[C---:B------:R-:W-:Y:S01]  /*acf0*/  VIADD R247, R3.reuse, 0x15f ;  /* 0x0000015f03f77836 */ /* 0x040fe20000000000 */
[----:B------:R-:W-:Y:S01]  /*ad00*/  ISETP.GE.AND P3, PT, R244, RZ, PT ;  /* 0x000000fff400720c */ /* 0x000fe20003f66270 */
[----:B------:R-:W-:-:S02]  /*ad10*/  VIADD R244, R3, 0x15e ;  /* 0x0000015e03f47836 */ /* 0x000fc40000000000 */
[----:B------:R-:W-:Y:S01]  /*ad20*/  IMAD.HI.U32 R15, R4, R8, RZ ;  /* 0x00000008040f7227 */ /* 0x000fe200078e00ff */
[----:B------:R-:W-:Y:S02]  /*ad30*/  IABS R5, R247 ;  /* 0x000000f700057213 */ /* 0x000fe40000000000 */
[----:B------:R-:W-:Y:S01]  /*ad40*/  IABS R14, R244 ;  /* 0x000000f4000e7213 */ /* 0x000fe20000000000 */
[----:B------:R-:W-:Y:S02]  /*ad50*/  IMAD.MOV.U32 R16, RZ, RZ, R11 ;  /* 0x000000ffff107224 */ /* 0x000fe400078e000b */
[----:B------:R-:W-:Y:S02]  /*ad60*/  @!P6 IMAD.IADD R0, R0, 0x1, -R2 ;  /* 0x000000010000e824 */ /* 0x000fe400078e0a02 */
[----:B------:R-:W-:Y:S02]  /*ad70*/  IMAD.MOV R15, RZ, RZ, -R15 ;  /* 0x000000ffff0f7224 */ /* 0x000fe400078e0a0f */
[----:B------:R-:W-:Y:S01]  /*ad80*/  @!P1 IMAD.MOV R16, RZ, RZ, -R16 ;  /* 0x000000ffff109224 */ /* 0x000fe200078e0a10 */
[----:B------:R-:W-:Y:S01]  /*ad90*/  ISETP.GT.U32.AND P1, PT, R2, R10, PT ;  /* 0x0000000a0200720c */ /* 0x000fe20003f24070 */
[----:B------:R-:W-:Y:S01]  /*ada0*/  IMAD.HI.U32 R13, R4, R5, RZ ;  /* 0x00000005040d7227 */ /* 0x000fe200078e00ff */
[----:B------:R-:W-:-:S02]  /*adb0*/  ISETP.GT.U32.AND P6, PT, R2, R0, PT ;  /* 0x000000000200720c */ /* 0x000fc40003fc4070 */
[----:B------:R-:W-:Y:S01]  /*adc0*/  STL [R1+0x1d8], R16 ;  /* 0x0001d81001007387 */ /* 0x000fe20000100800 */
[----:B------:R-:W-:-:S04]  /*add0*/  IMAD.HI.U32 R11, R4, R14, RZ ;  /* 0x0000000e040b7227 */ /* 0x000fc800078e00ff */
[----:B------:R-:W-:Y:S02]  /*ade0*/  @!P0 IMAD.MOV R12, RZ, RZ, -R12 ;  /* 0x000000ffff0c8224 */ /* 0x000fe400078e0a0c */
[C---:B------:R-:W-:Y:S02]  /*adf0*/  IMAD R8, R2.reuse, R15, R8 ;  /* 0x0000000f02087224 */ /* 0x040fe400078e0208 */
[----:B------:R-:W-:Y:S01]  /*ae00*/  @!P5 IMAD.MOV R9, RZ, RZ, -R9 ;  /* 0x000000ffff09d224 */ /* 0x000fe200078e0a09 */
[----:B------:R-:W-:Y:S01]  /*ae10*/  STL [R1+0x1d4], R12 ;  /* 0x0001d40c01007387 */ /* 0x000fe20000100800 */
[----:B------:R-:W-:Y:S01]  /*ae20*/  @!P2 IMAD.IADD R7, R7, 0x1, -R2 ;  /* 0x000000010707a824 */ /* 0x000fe200078e0a02 */
[C---:B------:R-:W-:Y:S01]  /*ae30*/  ISETP.GT.U32.AND P5, PT, R2.reuse, R8, PT ;  /* 0x000000080200720c */ /* 0x040fe20003fa4070 */
[----:B------:R-:W-:Y:S01]  /*ae40*/  @!P4 IMAD.MOV R6, RZ, RZ, -R6 ;  /* 0x000000ffff06c224 */ /* 0x000fe200078e0a06 */
[----:B------:R-:W-:Y:S01]  /*ae50*/  STL [R1+0x1d0], R9 ;  /* 0x0001d00901007387 */ /* 0x000fe20000100800 */
[----:B------:R-:W-:Y:S01]  /*ae60*/  IMAD.MOV R13, RZ, RZ, -R13 ;  /* 0x000000ffff0d7224 */ /* 0x000fe200078e0a0d */
[C---:B------:R-:W-:Y:S01]  /*ae70*/  ISETP.GT.U32.AND P0, PT, R2.reuse, R7, PT ;  /* 0x000000070200720c */ /* 0x040fe20003f04070 */
[----:B------:R-:W-:Y:S01]  /*ae80*/  IMAD.MOV R11, RZ, RZ, -R11 ;  /* 0x000000ffff0b7224 */ /* 0x000fe200078e0a0b */
[----:B------:R0:W-:Y:S01]  /*ae90*/  STL [R1+0x1cc], R6 ;  /* 0x0001cc0601007387 */ /* 0x0001e20000100800 */
[----:B------:R-:W-:Y:S01]  /*aea0*/  IMAD R5, R2, R13, R5 ;  /* 0x0000000d02057224 */ /* 0x000fe200078e0205 */
[----:B------:R-:W-:Y:S01]  /*aeb0*/  ISETP.GE.AND P2, PT, R245, RZ, PT ;  /* 0x000000fff500720c */ /* 0x000fe20003f46270 */
[--C-:B------:R-:W-:Y:S01]  /*aec0*/  @!P1 IMAD.IADD R10, R10, 0x1, -R2.reuse ;  /* 0x000000010a0a9824 */ /* 0x100fe200078e0a02 */
[----:B------:R-:W-:Y:S01]  /*aed0*/  ISETP.GE.AND P4, PT, R239, RZ, PT ;  /* 0x000000ffef00720c */ /* 0x000fe20003f86270 */
[----:B------:R-:W-:Y:S01]  /*aee0*/  @!P6 IMAD.IADD R0, R0, 0x1, -R2 ;  /* 0x000000010000e824 */ /* 0x000fe200078e0a02 */
[----:B------:R-:W-:Y:S01]  /*aef0*/  ISETP.GT.U32.AND P1, PT, R2, R5, PT ;  /* 0x000000050200720c */ /* 0x000fe20003f24070 */
[----:B------:R-:W-:-:S02]  /*af00*/  VIADD R245, R3, 0x15d ;  /* 0x0000015d03f57836 */ /* 0x000fc40000000000 */
[----:B------:R-:W-:Y:S01]  /*af10*/  @!P5 IMAD.IADD R8, R8, 0x1, -R2 ;  /* 0x000000010808d824 */ /* 0x000fe200078e0a02 */
[----:B------:R-:W-:Y:S01]  /*af20*/  ISETP.GE.AND P5, PT, R247, RZ, PT ;  /* 0x000000fff700720c */ /* 0x000fe20003fa6270 */
[----:B0-----:R-:W-:Y:S01]  /*af30*/  IMAD R6, R2, R11, R14 ;  /* 0x0000000b02067224 */ /* 0x001fe200078e020e */
[----:B------:R-:W-:Y:S01]  /*af40*/  IABS R13, R245 ;  /* 0x000000f5000d7213 */ /* 0x000fe20000000000 */
[----:B------:R-:W-:Y:S01]  /*af50*/  @!P0 IMAD.IADD R7, R7, 0x1, -R2 ;  /* 0x0000000107078824 */ /* 0x000fe200078e0a02 */
[----:B------:R-:W-:Y:S01]  /*af60*/  ISETP.GE.AND P0, PT, R246, RZ, PT ;  /* 0x000000fff600720c */ /* 0x000fe20003f06270 */
[----:B------:R-:W-:Y:S01]  /*af70*/  @!P3 IMAD.MOV R10, RZ, RZ, -R10 ;  /* 0x000000ffff0ab224 */ /* 0x000fe200078e0a0a */
[C---:B------:R-:W-:Y:S01]  /*af80*/  ISETP.GT.U32.AND P6, PT, R2.reuse, R6, PT ;  /* 0x000000060200720c */ /* 0x040fe20003fc4070 */
[----:B------:R-:W-:Y:S01]  /*af90*/  VIADD R246, R3, 0x15c ;  /* 0x0000015c03f67836 */ /* 0x000fe20000000000 */
[----:B------:R-:W-:Y:S01]  /*afa0*/  ISETP.GT.U32.AND P3, PT, R2, R8, PT ;  /* 0x000000080200720c */ /* 0x000fe20003f64070 */
[----:B------:R-:W-:Y:S01]  /*afb0*/  @!P1 IMAD.IADD R5, R5, 0x1, -R2 ;  /* 0x0000000105059824 */ /* 0x000fe200078e0a02 */
[----:B------:R0:W-:Y:S01]  /*afc0*/  STL [R1+0x1c8], R10 ;  /* 0x0001c80a01007387 */ /* 0x0001e20000100800 */
[----:B------:R-:W-:Y:S01]  /*afd0*/  IMAD.MOV.U32 R12, RZ, RZ, R7 ;  /* 0x000000ffff0c7224 */ /* 0x000fe200078e0007 */
[----:B------:R-:W-:Y:S01]  /*afe0*/  ISETP.GE.AND P1, PT, R244, RZ, PT ;  /* 0x000000fff400720c */ /* 0x000fe20003f26270 */
[----:B------:R-:W-:-:S04]  /*aff0*/  IMAD.HI.U32 R9, R4, R13, RZ ;  /* 0x0000000d04097227 */ /* 0x000fc800078e00ff */
[----:B------:R-:W-:Y:S01]  /*b000*/  @!P2 IMAD.MOV R12, RZ, RZ, -R12 ;  /* 0x000000ffff0ca224 */ /* 0x000fe200078e0a0c */
[----:B------:R-:W-:Y:S01]  /*b010*/  ISETP.GT.U32.AND P2, PT, R2, R5, PT ;  /* 0x000000050200720c */ /* 0x000fe20003f44070 */
[----:B------:R-:W-:Y:S01]  /*b020*/  @!P6 IMAD.IADD R6, R6, 0x1, -R2 ;  /* 0x000000010606e824 */ /* 0x000fe200078e0a02 */
[----:B0-----:R-:W-:Y:S01]  /*b030*/  IABS R10, R246 ;  /* 0x000000f6000a7213 */ /* 0x001fe20000000000 */
[----:B------:R-:W-:Y:S01]  /*b040*/  IMAD.MOV R9, RZ, RZ, -R9 ;  /* 0x000000ffff097224 */ /* 0x000fe200078e0a09 */
[----:B------:R0:W-:Y:S01]  /*b050*/  STL [R1+0x1c4], R12 ;  /* 0x0001c40c01007387 */ /* 0x0001e20000100800 */
[----:B------:R-:W-:Y:S01]  /*b060*/  VIADD R247, R3, 0x15b ;  /* 0x0000015b03f77836 */ /* 0x000fe20000000000 */
[----:B------:R-:W-:Y:S01]  /*b070*/  ISETP.GT.U32.AND P6, PT, R2, R6, PT ;  /* 0x000000060200720c */ /* 0x000fe20003fc4070 */
[----:B------:R-:W-:-:S03]  /*b080*/  IMAD.HI.U32 R7, R4, R10, RZ ;  /* 0x0000000a04077227 */ /* 0x000fc600078e00ff */
[----:B------:R-:W-:Y:S01]  /*b090*/  IABS R11, R247 ;  /* 0x000000f7000b7213 */ /* 0x000fe20000000000 */
[----:B------:R-:W-:Y:S02]  /*b0a0*/  IMAD R9, R2, R9, R13 ;  /* 0x0000000902097224 */ /* 0x000fe400078e020d */
[----:B------:R-:W-:Y:S02]  /*b0b0*/  IMAD.MOV R7, RZ, RZ, -R7 ;  /* 0x000000ffff077224 */ /* 0x000fe400078e0a07 */
[----:B------:R-:W-:Y:S01]  /*b0c0*/  @!P3 IMAD.IADD R8, R8, 0x1, -R2 ;  /* 0x000000010808b824 */ /* 0x000fe200078e0a02 */
[C---:B------:R-:W-:Y:S01]  /*b0d0*/  ISETP.GT.U32.AND P3, PT, R2.reuse, R9, PT ;  /* 0x000000090200720c */ /* 0x040fe20003f64070 */
[----:B------:R-:W-:Y:S02]  /*b0e0*/  IMAD R7, R2, R7, R10 ;  /* 0x0000000702077224 */ /* 0x000fe400078e020a */
[----:B0-----:R-:W-:Y:S02]  /*b0f0*/  IMAD.MOV.U32 R12, RZ, RZ, R8 ;  /* 0x000000ffff0c7224 */ /* 0x001fe400078e0008 */
[----:B------:R-:W-:Y:S01]  /*b100*/  @!P4 IMAD.MOV R0, RZ, RZ, -R0 ;  /* 0x000000ffff00c224 */ /* 0x000fe200078e0a00 */
[----:B------:R-:W-:Y:S01]  /*b110*/  ISETP.GE.AND P4, PT, R245, RZ, PT ;  /* 0x000000fff500720c */ /* 0x000fe20003f86270 */
[--C-:B------:R-:W-:Y:S01]  /*b120*/  @!P2 IMAD.IADD R5, R5, 0x1, -R2.reuse ;  /* 0x000000010505a824 */ /* 0x100fe200078e0a02 */
[----:B------:R-:W-:Y:S01]  /*b130*/  ISETP.GE.AND P2, PT, R247, RZ, PT ;  /* 0x000000fff700720c */ /* 0x000fe20003f46270 */
[----:B------:R-:W-:Y:S01]  /*b140*/  @!P6 IMAD.IADD R6, R6, 0x1, -R2 ;  /* 0x000000010606e824 */ /* 0x000fe200078e0a02 */
[----:B------:R-:W-:Y:S01]  /*b150*/  ISETP.GT.U32.AND P6, PT, R2, R7, PT ;  /* 0x000000070200720c */ /* 0x000fe20003fc4070 */
[----:B------:R-:W-:Y:S01]  /*b160*/  @!P0 IMAD.MOV R12, RZ, RZ, -R12 ;  /* 0x000000ffff0c8224 */ /* 0x000fe200078e0a0c */
[----:B------:R0:W-:Y:S01]  /*b170*/  STL [R1+0x1c0], R0 ;  /* 0x0001c00001007387 */ /* 0x0001e20000100800 */
[----:B------:R-:W-:Y:S01]  /*b180*/  VIADD R247, R3, 0x15a ;  /* 0x0000015a03f77836 */ /* 0x000fe20000000000 */
[----:B------:R-:W-:Y:S01]  /*b190*/  ISETP.GE.AND P0, PT, R246, RZ, PT ;  /* 0x000000fff600720c */ /* 0x000fe20003f06270 */
[----:B------:R-:W-:Y:S01]  /*b1a0*/  @!P3 IMAD.IADD R9, R9, 0x1, -R2 ;  /* 0x000000010909b824 */ /* 0x000fe200078e0a02 */
[----:B------:R1:W-:Y:S01]  /*b1b0*/  STL [R1+0x1bc], R12 ;  /* 0x0001bc0c01007387 */ /* 0x0003e20000100800 */
[----:B------:R-:W-:Y:S01]  /*b1c0*/  VIADD R244, R3, 0x159 ;  /* 0x0000015903f47836 */ /* 0x000fe20000000000 */
[----:B------:R-:W-:Y:S01]  /*b1d0*/  ISETP.GE.AND P3, PT, R247, RZ, PT ;  /* 0x000000fff700720c */ /* 0x000fe20003f66270 */
[----:B------:R-:W-:-:S02]  /*b1e0*/  IMAD.MOV.U32 R14, RZ, RZ, R5 ;  /* 0x000000ffff0e7224 */ /* 0x000fc400078e0005 */
[----:B------:R-:W-:Y:S02]  /*b1f0*/  VIADD R245, R3, 0x158 ;  /* 0x0000015803f57836 */ /* 0x000fe40000000000 */
[----:B0-----:R-:W-:Y:S01]  /*b200*/  IMAD.HI.U32 R0, R4, R11, RZ ;  /* 0x0000000b04007227 */ /* 0x001fe200078e00ff */
[----:B-1----:R-:W-:-:S03]  /*b210*/  IABS R12, R247 ;  /* 0x000000f7000c7213 */ /* 0x002fc60000000000 */
[----:B------:R-:W-:Y:S01]  /*b220*/  IMAD.MOV R0, RZ, RZ, -R0 ;  /* 0x000000ffff007224 */ /* 0x000fe200078e0a00 */
[----:B------:R-:W-:Y:S01]  /*b230*/  IABS R8, R245 ;  /* 0x000000f500087213 */ /* 0x000fe20000000000 */
[----:B------:R-:W-:Y:S02]  /*b240*/  @!P6 IMAD.IADD R7, R7, 0x1, -R2 ;  /* 0x000000010707e824 */ /* 0x000fe400078e0a02 */
[C---:B------:R-:W-:Y:S01]  /*b250*/  IMAD R10, R2.reuse, R0, R11 ;  /* 0x00000000020a7224 */ /* 0x040fe200078e020b */
[----:B------:R-:W-:Y:S01]  /*b260*/  IABS R0, R244 ;  /* 0x000000f400007213 */ /* 0x000fe20000000000 */
[----:B------:R-:W-:Y:S01]  /*b270*/  IMAD.MOV.U32 R11, RZ, RZ, R12 ;  /* 0x000000ffff0b7224 */ /* 0x000fe200078e000c */
[C---:B------:R-:W-:Y:S01]  /*b280*/  ISETP.GT.U32.AND P6, PT, R2.reuse, R7, PT ;  /* 0x000000070200720c */ /* 0x040fe20003fc4070 */
[----:B------:R-:W-:Y:S01]  /*b290*/  @!P5 IMAD.MOV R14, RZ, RZ, -R14 ;  /* 0x000000ffff0ed224 */ /* 0x000fe200078e0a0e */
[----:B------:R-:W-:Y:S01]  /*b2a0*/  ISETP.GT.U32.AND P5, PT, R2, R9, PT ;  /* 0x000000090200720c */ /* 0x000fe20003fa4070 */
[----:B------:R-:W-:-:S03]  /*b2b0*/  IMAD.HI.U32 R13, R4, R11, RZ ;  /* 0x0000000b040d7227 */ /* 0x000fc600078e00ff */
[----:B------:R0:W-:Y:S01]  /*b2c0*/  STL [R1+0x1b8], R14 ;  /* 0x0001b80e01007387 */ /* 0x0001e20000100800 */
[----:B------:R-:W-:-:S04]  /*b2d0*/  IMAD.HI.U32 R5, R4, R0, RZ ;  /* 0x0000000004057227 */ /* 0x000fc800078e00ff */
[----:B------:R-:W-:Y:S02]  /*b2e0*/  IMAD.MOV R13, RZ, RZ, -R13 ;  /* 0x000000ffff0d7224 */ /* 0x000fe400078e0a0d */
[----:B------:R-:W-:Y:S02]  /*b2f0*/  IMAD.MOV R5, RZ, RZ, -R5 ;  /* 0x000000ffff057224 */ /* 0x000fe400078e0a05 */
[C---:B------:R-:W-:Y:S02]  /*b300*/  IMAD R11, R2.reuse, R13, R11 ;  /* 0x0000000d020b7224 */ /* 0x040fe400078e020b */
[----:B0-----:R-:W-:Y:S02]  /*b310*/  IMAD.MOV.U32 R14, RZ, RZ, R6 ;  /* 0x000000ffff0e7224 */ /* 0x001fe400078e0006 */
[C---:B------:R-:W-:Y:S02]  /*b320*/  IMAD R0, R2.reuse, R5, R0 ;  /* 0x0000000502007224 */ /* 0x040fe400078e0200 */
[----:B------:R-:W-:Y:S01]  /*b330*/  @!P1 IMAD.MOV R14, RZ, RZ, -R14 ;  /* 0x000000ffff0e9224 */ /* 0x000fe200078e0a0e */
[C---:B------:R-:W-:Y:S01]  /*b340*/  ISETP.GT.U32.AND P1, PT, R2.reuse, R10, PT ;  /* 0x0000000a0200720c */ /* 0x040fe20003f24070 */
[--C-:B------:R-:W-:Y:S01]  /*b350*/  @!P5 IMAD.IADD R9, R9, 0x1, -R2.reuse ;  /* 0x000000010909d824 */ /* 0x100fe200078e0a02 */
[C---:B------:R-:W-:Y:S01]  /*b360*/  ISETP.GT.U32.AND P5, PT, R2.reuse, R11, PT ;  /* 0x0000000b0200720c */ /* 0x040fe20003fa4070 */
[----:B------:R-:W-:Y:S01]  /*b370*/  VIADD R239, R3, 0x157 ;  /* 0x0000015703ef7836 */ /* 0x000fe20000000000 */
[----:B------:R-:W-:Y:S01]  /*b380*/  STL [R1+0x1b4], R14 ;  /* 0x0001b40e01007387 */ /* 0x000fe20000100800 */
[----:B------:R-:W-:Y:S01]  /*b390*/  @!P6 IMAD.IADD R7, R7, 0x1, -R2 ;  /* 0x000000010707e824 */ /* 0x000fe200078e0a02 */
[----:B------:R-:W-:Y:S01]  /*b3a0*/  ISETP.GT.U32.AND P6, PT, R2, R0, PT ;  /* 0x000000000200720c */ /* 0x000fe20003fc4070 */
[----:B------:R-:W-:Y:S01]  /*b3b0*/  VIADD R246, R3, 0x156 ;  /* 0x0000015603f67836 */ /* 0x000fe20000000000 */
[----:B------:R-:W-:Y:S01]  /*b3c0*/  IABS R12, R239 ;  /* 0x000000ef000c7213 */ /* 0x000fe20000000000 */
[----:B------:R-:W-:-:S03]  /*b3d0*/  IMAD.HI.U32 R13, R4, R8, RZ ;  /* 0x00000008040d7227 */ /* 0x000fc600078e00ff */
[----:B------:R-:W-:Y:S01]  /*b3e0*/  IABS R5, R246 ;  /* 0x000000f600057213 */ /* 0x000fe20000000000 */
[----:B------:R-:W-:Y:S01]  /*b3f0*/  @!P1 IMAD.IADD R10, R10, 0x1, -R2 ;  /* 0x000000010a0a9824 */ /* 0x000fe200078e0a02 */
[----:B------:R-:W-:Y:S01]  /*b400*/  ISETP.GE.AND P1, PT, R244, RZ, PT ;  /* 0x000000fff400720c */ /* 0x000fe20003f26270 */
[----:B------:R-:W-:Y:S02]  /*b410*/  IMAD.MOV.U32 R6, RZ, RZ, R12 ;  /* 0x000000ffff067224 */ /* 0x000fe400078e000c */
[----:B------:R-:W-:Y:S01]  /*b420*/  @!P5 IMAD.IADD R11, R11, 0x1, -R2 ;  /* 0x000000010b0bd824 */ /* 0x000fe200078e0a02 */
[----:B------:R-:W-:Y:S01]  /*b430*/  ISETP.GT.U32.AND P5, PT, R2, R10, PT ;  /* 0x0000000a0200720c */ /* 0x000fe20003fa4070 */
[----:B------:R-:W-:Y:S02]  /*b440*/  IMAD.MOV R13, RZ, RZ, -R13 ;  /* 0x000000ffff0d7224 */ /* 0x000fe400078e0a0d */
[----:B------:R-:W-:-:S04]  /*b450*/  IMAD.HI.U32 R12, R4, R6, RZ ;  /* 0x00000006040c7227 */ /* 0x000fc800078e00ff */
[----:B------:R-:W-:Y:S01]  /*b460*/  @!P6 IMAD.IADD R0, R0, 0x1, -R2 ;  /* 0x000000010000e824 */ /* 0x000fe200078e0a02 */
[C---:B------:R-:W-:Y:S01]  /*b470*/  ISETP.GT.U32.AND P6, PT, R2.reuse, R11, PT ;  /* 0x0000000b0200720c */ /* 0x040fe20003fc4070 */
[----:B------:R-:W-:Y:S02]  /*b480*/  IMAD R8, R2, R13, R8 ;  /* 0x0000000d02087224 */ /* 0x000fe400078e0208 */
[----:B------:R-:W-:Y:S02]  /*b490*/  IMAD.MOV R12, RZ, RZ, -R12 ;  /* 0x000000ffff0c7224 */ /* 0x000fe400078e0a0c */
[----:B------:R-:W-:-:S04]  /*b4a0*/  IMAD.HI.U32 R13, R4, R5, RZ ;  /* 0x00000005040d7227 */ /* 0x000fc800078e00ff */
[----:B------:R-:W-:Y:S01]  /*b4b0*/  @!P4 IMAD.MOV R9, RZ, RZ, -R9 ;  /* 0x000000ffff09c224 */ /* 0x000fe200078e0a09 */
[C---:B------:R-:W-:Y:S01]  /*b4c0*/  ISETP.GT.U32.AND P4, PT, R2.reuse, R0, PT ;  /* 0x000000000200720c */ /* 0x040fe20003f84070 */
[----:B------:R-:W-:Y:S01]  /*b4d0*/  @!P0 IMAD.MOV R7, RZ, RZ, -R7 ;  /* 0x000000ffff078224 */ /* 0x000fe200078e0a07 */
[C---:B------:R-:W-:Y:S01]  /*b4e0*/  ISETP.GT.U32.AND P0, PT, R2.reuse, R8, PT ;  /* 0x000000080200720c */ /* 0x040fe20003f04070 */
[----:B------:R-:W-:Y:S01]  /*b4f0*/  IMAD R6, R2, R12, R6 ;  /* 0x0000000c02067224 */ /* 0x000fe200078e0206 */
[----:B------:R-:W-:Y:S01]  /*b500*/  STL [R1+0x1b0], R9 ;  /* 0x0001b00901007387 */ /* 0x000fe20000100800 */
[----:B------:R-:W-:Y:S02]  /*b510*/  IMAD.MOV R13, RZ, RZ, -R13 ;  /* 0x000000ffff0d7224 */ /* 0x000fe400078e0a0d */
[----:B------:R-:W-:Y:S01]  /*b520*/  @!P5 IMAD.IADD R10, R10, 0x1, -R2 ;  /* 0x000000010a0ad824 */ /* 0x000fe200078e0a02 */
[----:B------:R0:W-:Y:S01]  /*b530*/  STL [R1+0x1ac], R7 ;  /* 0x0001ac0701007387 */ /* 0x0001e20000100800 */
[----:B------:R-:W-:Y:S01]  /*b540*/  ISETP.GT.U32.AND P5, PT, R2, R6, PT ;  /* 0x000000060200720c */ /* 0x000fe20003fa4070 */
[----:B------:R-:W-:-:S02]  /*b550*/  VIADD R247, R3, 0x155 ;  /* 0x0000015503f77836 */ /* 0x000fc40000000000 */
[--C-:B------:R-:W-:Y:S02]  /*b560*/  @!P6 IMAD.IADD R11, R11, 0x1, -R2.reuse ;  /* 0x000000010b0be824 */ /* 0x100fe400078e0a02 */
[----:B------:R-:W-:Y:S01]  /*b570*/  VIADD R244, R3, 0x154 ;  /* 0x0000015403f47836 */ /* 0x000fe20000000000 */
[----:B------:R-:W-:Y:S01]  /*b580*/  IABS R12, R247 ;  /* 0x000000f7000c7213 */ /* 0x000fe20000000000 */
[----:B------:R-:W-:Y:S01]  /*b590*/  @!P0 IMAD.IADD R8, R8, 0x1, -R2 ;  /* 0x0000000108088824 */ /* 0x000fe200078e0a02 */
[----:B------:R-:W-:Y:S01]  /*b5a0*/  ISETP.GE.AND P0, PT, R239, RZ, PT ;  /* 0x000000ffef00720c */ /* 0x000fe20003f06270 */
[----:B0-----:R-:W-:Y:S01]  /*b5b0*/  IMAD R7, R2, R13, R5 ;  /* 0x0000000d02077224 */ /* 0x001fe200078e0205 */
[----:B------:R-:W-:Y:S01]  /*b5c0*/  IABS R9, R244 ;  /* 0x000000f400097213 */ /* 0x000fe20000000000 */
[----:B------:R-:W-:-:S03]  /*b5d0*/  IMAD.HI.U32 R5, R4, R12, RZ ;  /* 0x0000000c04057227 */ /* 0x000fc600078e00ff */
[----:B------:R-:W-:Y:S01]  /*b5e0*/  ISETP.GT.U32.AND P6, PT, R2, R7, PT ;  /* 0x000000070200720c */ /* 0x000fe20003fc4070 */
[--C-:B------:R-:W-:Y:S01]  /*b5f0*/  @!P5 IMAD.IADD R6, R6, 0x1, -R2.reuse ;  /* 0x000000010606d824 */ /* 0x100fe200078e0a02 */
[----:B------:R-:W-:Y:S01]  /*b600*/  ISETP.GT.U32.AND P5, PT, R2, R8, PT ;  /* 0x000000080200720c */ /* 0x000fe20003fa4070 */
[----:B------:R-:W-:Y:S02]  /*b610*/  IMAD.MOV R5, RZ, RZ, -R5 ;  /* 0x000000ffff057224 */ /* 0x000fe400078e0a05 */
[----:B------:R-:W-:Y:S01]  /*b620*/  @!P4 IMAD.IADD R0, R0, 0x1, -R2 ;  /* 0x000000010000c824 */ /* 0x000fe200078e0a02 */
[----:B------:R-:W-:Y:S01]  /*b630*/  ISETP.GE.AND P4, PT, R245, RZ, PT ;  /* 0x000000fff500720c */ /* 0x000fe20003f86270 */
[----:B------:R-:W-:-:S04]  /*b640*/  IMAD.HI.U32 R13, R4, R9, RZ ;  /* 0x00000009040d7227 */ /* 0x000fc800078e00ff */
[C---:B------:R-:W-:Y:S02]  /*b650*/  IMAD R5, R2.reuse, R5, R12 ;  /* 0x0000000502057224 */ /* 0x040fe400078e020c */
[----:B------:R-:W-:Y:S01]  /*b660*/  @!P6 IMAD.IADD R7, R7, 0x1, -R2 ;  /* 0x000000010707e824 */ /* 0x000fe200078e0a02 */
[C---:B------:R-:W-:Y:S01]  /*b670*/  ISETP.GT.U32.AND P6, PT, R2.reuse, R6, PT ;  /* 0x000000060200720c */ /* 0x040fe20003fc4070 */
[----:B------:R-:W-:Y:S02]  /*b680*/  @!P2 IMAD.MOV R10, RZ, RZ, -R10 ;  /* 0x000000ffff0aa224 */ /* 0x000fe400078e0a0a */
[----:B------:R-:W-:Y:S01]  /*b690*/  @!P3 IMAD.MOV R11, RZ, RZ, -R11 ;  /* 0x000000ffff0bb224 */ /* 0x000fe200078e0a0b */
[C---:B------:R-:W-:Y:S01]  /*b6a0*/  ISETP.GT.U32.AND P2, PT, R2.reuse, R7, PT ;  /* 0x000000070200720c */ /* 0x040fe20003f44070 */
[----:B------:R-:W-:Y:S01]  /*b6b0*/  @!P1 IMAD.MOV R0, RZ, RZ, -R0 ;  /* 0x000000ffff009224 */ /* 0x000fe200078e0a00 */
[----:B------:R-:W-:Y:S01]  /*b6c0*/  STL [R1+0x1a8], R10 ;  /* 0x0001a80a01007387 */ /* 0x000fe20000100800 */
[C---:B------:R-:W-:Y:S01]  /*b6d0*/  VIADD R245, R3.reuse, 0x153 ;  /* 0x0000015303f57836 */ /* 0x040fe20000000000 */
[----:B------:R-:W-:Y:S01]  /*b6e0*/  ISETP.GT.U32.AND P1, PT, R2, R5, PT ;  /* 0x000000050200720c */ /* 0x000fe20003f24070 */
[----:B------:R-:W-:Y:S01]  /*b6f0*/  IMAD.MOV R13, RZ, RZ, -R13 ;  /* 0x000000ffff0d7224 */ /* 0x000fe200078e0a0d */
[----:B------:R0:W-:Y:S01]  /*b700*/  STL [R1+0x1a4], R11 ;  /* 0x0001a40b01007387 */ /* 0x0001e20000100800 */
[----:B------:R-:W-:Y:S01]  /*b710*/  ISETP.GE.AND P3, PT, R246, RZ, PT ;  /* 0x000000fff600720c */ /* 0x000fe20003f66270 */
[----:B------:R-:W-:Y:S01]  /*b720*/  VIADD R246, R3, 0x152 ;  /* 0x0000015203f67836 */ /* 0x000fe20000000000 */
[----:B------:R-:W-:Y:S01]  /*b730*/  IABS R12, R245 ;  /* 0x000000f5000c7213 */ /* 0x000fe20000000000 */
[----:B------:R1:W-:Y:S01]  /*b740*/  STL [R1+0x1a0], R0 ;  /* 0x0001a00001007387 */ /* 0x0003e20000100800 */
[----:B------:R-:W-:-:S02]  /*b750*/  @!P6 IMAD.IADD R6, R6, 0x1, -R2 ;  /* 0x000000010606e824 */ /* 0x000fc400078e0a02 */
[--C-:B------:R-:W-:Y:S01]  /*b760*/  @!P5 IMAD.IADD R8, R8, 0x1, -R2.reuse ;  /* 0x000000010808d824 */ /* 0x100fe200078e0a02 */
[----:B------:R-:W-:Y:S01]  /*b770*/  ISETP.GE.AND P5, PT, R247, RZ, PT ;  /* 0x000000fff700720c */ /* 0x000fe20003fa6270 */
[----:B------:R-:W-:Y:S01]  /*b780*/  VIADD R247, R3, 0x151 ;  /* 0x0000015103f77836 */ /* 0x000fe20000000000 */
[----:B0-----:R-:W-:Y:S01]  /*b790*/  IABS R11, R246 ;  /* 0x000000f6000b7213 */ /* 0x001fe20000000000 */
[----:B------:R-:W-:Y:S01]  /*b7a0*/  @!P1 IMAD.IADD R5, R5, 0x1, -R2 ;  /* 0x0000000105059824 */ /* 0x000fe200078e0a02 */
[----:B------:R-:W-:Y:S01]  /*b7b0*/  ISETP.GE.AND P1, PT, R245, RZ, PT ;  /* 0x000000fff500720c */ /* 0x000fe20003f26270 */
[----:B------:R-:W-:Y:S01]  /*b7c0*/  @!P4 IMAD.MOV R8, RZ, RZ, -R8 ;  /* 0x000000ffff08c224 */ /* 0x000fe200078e0a08 */
[----:B------:R-:W-:Y:S01]  /*b7d0*/  IABS R10, R247 ;  /* 0x000000f7000a7213 */ /* 0x000fe20000000000 */
[C---:B-1----:R-:W-:Y:S01]  /*b7e0*/  IMAD R0, R2.reuse, R13, R9 ;  /* 0x0000000d02007224 */ /* 0x042fe200078e0209 */
[----:B------:R-:W-:Y:S01]  /*b7f0*/  ISETP.GT.U32.AND P4, PT, R2, R5, PT ;  /* 0x000000050200720c */ /* 0x000fe20003f84070 */
[----:B------:R-:W-:Y:S01]  /*b800*/  IMAD.HI.U32 R9, R4, R12, RZ ;  /* 0x0000000c04097227 */ /* 0x000fe200078e00ff */
[----:B------:R-:W-:Y:S02]  /*b810*/  STL [R1+0x19c], R8 ;  /* 0x00019c0801007387 */ /* 0x000fe40000100800 */
[----:B------:R-:W-:Y:S01]  /*b820*/  ISETP.GT.U32.AND P6, PT, R2, R0, PT ;  /* 0x000000000200720c */ /* 0x000fe20003fc4070 */
[----:B------:R-:W-:-:S02]  /*b830*/  IMAD.MOV R9, RZ, RZ, -R9 ;  /* 0x000000ffff097224 */ /* 0x000fc400078e0a09 */
[----:B------:R-:W-:Y:S02]  /*b840*/  @!P0 IMAD.MOV R6, RZ, RZ, -R6 ;  /* 0x000000ffff068224 */ /* 0x000fe400078e0a06 */
[----:B------:R-:W-:Y:S01]  /*b850*/  @!P2 IMAD.IADD R7, R7, 0x1, -R2 ;  /* 0x000000010707a824 */ /* 0x000fe200078e0a02 */
[----:B------:R-:W-:Y:S01]  /*b860*/  ISETP.GE.AND P2, PT, R244, RZ, PT ;  /* 0x000000fff400720c */ /* 0x000fe20003f46270 */
[----:B------:R-:W-:Y:S01]  /*b870*/  IMAD R9, R2, R9, R12 ;  /* 0x0000000902097224 */ /* 0x000fe200078e020c */
[----:B------:R0:W-:Y:S01]  /*b880*/  STL [R1+0x198], R6 ;  /* 0x0001980601007387 */ /* 0x0001e20000100800 */
[----:B------:R-:W-:-:S04]  /*b890*/  IMAD.HI.U32 R14, R4, R11, RZ ;  /* 0x0000000b040e7227 */ /* 0x000fc800078e00ff */
[----:B------:R-:W-:Y:S01]  /*b8a0*/  @!P6 IMAD.IADD R0, R0, 0x1, -R2 ;  /* 0x000000010000e824 */ /* 0x000fe200078e0a02 */
[----:B------:R-:W-:Y:S01]  /*b8b0*/  ISETP.GT.U32.AND P6, PT, R2, R9, PT ;  /* 0x000000090200720c */ /* 0x000fe20003fc4070 */
[----:B------:R-:W-:-:S03]  /*b8c0*/  IMAD.HI.U32 R12, R4, R10, RZ ;  /* 0x0000000a040c7227 */ /* 0x000fc600078e00ff */
[----:B------:R-:W-:Y:S01]  /*b8d0*/  ISETP.GT.U32.AND P0, PT, R2, R0, PT ;  /* 0x000000000200720c */ /* 0x000fe20003f04070 */
[----:B0-----:R-:W-:Y:S02]  /*b8e0*/  IMAD.MOV.U32 R6, RZ, RZ, R7 ;  /* 0x000000ffff067224 */ /* 0x001fe400078e0007 */
[----:B------:R-:W-:Y:S02]  /*b8f0*/  IMAD.MOV R14, RZ, RZ, -R14 ;  /* 0x000000ffff0e7224 */ /* 0x000fe400078e0a0e */
[----:B------:R-:W-:Y:S02]  /*b900*/  VIADD R244, R3, 0x150 ;  /* 0x0000015003f47836 */ /* 0x000fe40000000000 */
[----:B------:R-:W-:Y:S01]  /*b910*/  @!P3 IMAD.MOV R6, RZ, RZ, -R6 ;  /* 0x000000ffff06b224 */ /* 0x000fe200078e0a06 */
[----:B------:R-:W-:Y:S01]  /*b920*/  ISETP.GE.AND P3, PT, R246, RZ, PT ;  /* 0x000000fff600720c */ /* 0x000fe20003f66270 */
[----:B------:R-:W-:Y:S01]  /*b930*/  IMAD.MOV R12, RZ, RZ, -R12 ;  /* 0x000000ffff0c7224 */ /* 0x000fe200078e0a0c */
[----:B------:R-:W-:Y:S01]  /*b940*/  IABS R13, R244 ;  /* 0x000000f4000d7213 */ /* 0x000fe20000000000 */
[----:B------:R-:W-:Y:S01]  /*b950*/  IMAD R7, R2, R14, R11 ;  /* 0x0000000e02077224 */ /* 0x000fe200078e020b */
[----:B------:R0:W-:Y:S01]  /*b960*/  STL [R1+0x190], R6 ;  /* 0x0001900601007387 */ /* 0x0001e20000100800 */
[----:B------:R-:W-:-:S02]  /*b970*/  @!P4 IMAD.IADD R5, R5, 0x1, -R2 ;  /* 0x000000010505c824 */ /* 0x000fc400078e0a02 */
[----:B------:R-:W-:Y:S01]  /*b980*/  IMAD.MOV.U32 R8, RZ, RZ, R13 ;  /* 0x000000ffff087224 */ /* 0x000fe200078e000d */
[----:B------:R-:W-:Y:S01]  /*b990*/  ISETP.GT.U32.AND P4, PT, R2, R7, PT ;  /* 0x000000070200720c */ /* 0x000fe20003f84070 */
[----:B------:R-:W-:Y:S02]  /*b9a0*/  @!P6 IMAD.IADD R9, R9, 0x1, -R2 ;  /* 0x000000010909e824 */ /* 0x000fe400078e0a02 */
[----:B------:R-:W-:Y:S02]  /*b9b0*/  IMAD.MOV.U32 R15, RZ, RZ, R5 ;  /* 0x000000ffff0f7224 */ /* 0x000fe400078e0005 */
[----:B------:R-:W-:-:S04]  /*b9c0*/  IMAD.HI.U32 R11, R4, R8, RZ ;  /* 0x00000008040b7227 */ /* 0x000fc800078e00ff */
[C---:B0-----:R-:W-:Y:S02]  /*b9d0*/  IMAD R6, R2.reuse, R12, R10 ;  /* 0x0000000c02067224 */ /* 0x041fe400078e020a */
[C---:B------:R-:W-:Y:S02]  /*b9e0*/  VIADD R239, R3.reuse, 0x14f ;  /* 0x0000014f03ef7836 */ /* 0x040fe40000000000 */
[----:B------:R-:W-:Y:S01]  /*b9f0*/  @!P5 IMAD.MOV R15, RZ, RZ, -R15 ;  /* 0x000000ffff0fd224 */ /* 0x000fe200078e0a0f */
[----:B------:R-:W-:Y:S01]  /*ba00*/  ISETP.GT.U32.AND P6, PT, R2, R6, PT ;  /* 0x000000060200720c */ /* 0x000fe20003fc4070 */
[----:B------:R-:W-:Y:S01]  /*ba10*/  IMAD.MOV R11, RZ, RZ, -R11 ;  /* 0x000000ffff0b7224 */ /* 0x000fe200078e0a0b */
[----:B------:R-:W-:Y:S01]  /*ba20*/  IABS R13, R239 ;  /* 0x000000ef000d7213 */ /* 0x000fe20000000000 */
[--C-:B------:R-:W-:Y:S01]  /*ba30*/  @!P0 IMAD.IADD R0, R0, 0x1, -R2.reuse ;  /* 0x0000000100008824 */ /* 0x100fe200078e0a02 */
[----:B------:R0:W-:Y:S01]  /*ba40*/  STL [R1+0x188], R15 ;  /* 0x0001880f01007387 */ /* 0x0001e20000100800 */
[----:B------:R-:W-:Y:S01]  /*ba50*/  VIADD R245, R3, 0x14e ;  /* 0x0000014e03f57836 */ /* 0x000fe20000000000 */
[----:B------:R-:W-:Y:S01]  /*ba60*/  ISETP.GE.AND P0, PT, R247, RZ, PT ;  /* 0x000000fff700720c */ /* 0x000fe20003f06270 */
[----:B------:R-:W-:Y:S01]  /*ba70*/  @!P4 IMAD.IADD R7, R7, 0x1, -R2 ;  /* 0x000000010707c824 */ /* 0x000fe200078e0a02 */
[C---:B------:R-:W-:Y:S01]  /*ba80*/  ISETP.GT.U32.AND P4, PT, R2.reuse, R9, PT ;  /* 0x000000090200720c */ /* 0x040fe20003f84070 */
[----:B------:R-:W-:Y:S01]  /*ba90*/  IMAD R8, R2, R11, R8 ;  /* 0x0000000b02087224 */ /* 0x000fe200078e0208 */
[----:B------:R-:W-:Y:S01]  /*baa0*/  IABS R10, R245 ;  /* 0x000000f5000a7213 */ /* 0x000fe20000000000 */
[----:B------:R-:W-:-:S04]  /*bab0*/  IMAD.HI.U32 R14, R4, R13, RZ ;  /* 0x0000000d040e7227 */ /* 0x000fc800078e00ff */
[----:B0-----:R-:W-:Y:S02]  /*bac0*/  IMAD.MOV.U32 R15, RZ, RZ, R0 ;  /* 0x000000ffff0f7224 */ /* 0x001fe400078e0000 */
[----:B------:R-:W-:Y:S01]  /*bad0*/  @!P6 IMAD.IADD R6, R6, 0x1, -R2 ;  /* 0x000000010606e824 */ /* 0x000fe200078e0a02 */
[C---:B------:R-:W-:Y:S01]  /*bae0*/  ISETP.GT.U32.AND P6, PT, R2.reuse, R7, PT ;  /* 0x000000070200720c */ /* 0x040fe20003fc4070 */
[----:B------:R-:W-:Y:S01]  /*baf0*/  @!P2 IMAD.MOV R15, RZ, RZ, -R15 ;  /* 0x000000ffff0fa224 */ /* 0x000fe200078e0a0f */
[----:B------:R-:W-:Y:S01]  /*bb00*/  ISETP.GT.U32.AND P2, PT, R2, R8, PT ;  /* 0x000000080200720c */ /* 0x000fe20003f44070 */
[----:B------:R-:W-:Y:S01]  /*bb10*/  IMAD.HI.U32 R5, R4, R10, RZ ;  /* 0x0000000a04057227 */ /* 0x000fe200078e00ff */
[----:B------:R-:W-:Y:S02]  /*bb20*/  ISETP.GT.U32.AND P5, PT, R2, R6, PT ;  /* 0x000000060200720c */ /* 0x000fe40003fa4070 */
[----:B------:R-:W-:Y:S01]  /*bb30*/  STL [R1+0x184], R15 ;  /* 0x0001840f01007387 */ /* 0x000fe20000100800 */
[----:B------:R-:W-:-:S02]  /*bb40*/  IMAD.MOV R14, RZ, RZ, -R14 ;  /* 0x000000ffff0e7224 */ /* 0x000fc400078e0a0e */
[----:B------:R-:W-:Y:S02]  /*bb50*/  IMAD.MOV R0, RZ, RZ, -R5 ;  /* 0x000000ffff007224 */ /* 0x000fe400078e0a05 */
[----:B------:R-:W-:Y:S02]  /*bb60*/  IMAD R5, R2, R14, R13 ;  /* 0x0000000e02057224 */ /* 0x000fe400078e020d */
[--C-:B------:R-:W-:Y:S02]  /*bb70*/  @!P6 IMAD.IADD R7, R7, 0x1, -R2.reuse ;  /* 0x000000010707e824 */ /* 0x100fe400078e0a02 */
[--C-:B------:R-:W-:Y:S01]  /*bb80*/  @!P2 IMAD.IADD R8, R8, 0x1, -R2.reuse ;  /* 0x000000010808a824 */ /* 0x100fe200078e0a02 */
[C---:B------:R-:W-:Y:S01]  /*bb90*/  ISETP.GT.U32.AND P6, PT, R2.reuse, R5, PT ;  /* 0x000000050200720c */ /* 0x040fe20003fc4070 */
[----:B------:R-:W-:Y:S02]  /*bba0*/  VIADD R247, R3, 0x14c ;  /* 0x0000014c03f77836 */ /* 0x000fe40000000000 */
[----:B------:R-:W-:Y:S01]  /*bbb0*/  @!P4 IMAD.IADD R9, R9, 0x1, -R2 ;  /* 0x000000010909c824 */ /* 0x000fe200078e0a02 */
[C---:B------:R-:W-:Y:S01]  /*bbc0*/  ISETP.GT.U32.AND P2, PT, R2.reuse, R8, PT ;  /* 0x000000080200720c */ /* 0x040fe20003f44070 */
[----:B------:R-:W-:Y:S01]  /*bbd0*/  IMAD R0, R2, R0, R10 ;  /* 0x0000000002007224 */ /* 0x000fe200078e020a */
[----:B------:R-:W-:Y:S01]  /*bbe0*/  ISETP.GE.AND P4, PT, R244, RZ, PT ;  /* 0x000000fff400720c */ /* 0x000fe20003f86270 */
[----:B------:R-:W-:Y:S01]  /*bbf0*/  @!P1 IMAD.MOV R9, RZ, RZ, -R9 ;  /* 0x000000ffff099224 */ /* 0x000fe200078e0a09 */
[----:B------:R-:W-:Y:S01]  /*bc00*/  IABS R11, R247 ;  /* 0x000000f7000b7213 */ /* 0x000fe20000000000 */
[----:B------:R-:W-:Y:S01]  /*bc10*/  VIADD R244, R3, 0x14b ;  /* 0x0000014b03f47836 */ /* 0x000fe20000000000 */
[----:B------:R-:W-:Y:S01]  /*bc20*/  ISETP.GE.AND P1, PT, R239, RZ, PT ;  /* 0x000000ffef00720c */ /* 0x000fe20003f26270 */
[----:B------:R-:W-:Y:S01]  /*bc30*/  IMAD.MOV.U32 R14, RZ, RZ, R7 ;  /* 0x000000ffff0e7224 */ /* 0x000fe200078e0007 */
[----:B------:R0:W-:Y:S01]  /*bc40*/  STL [R1+0x134], R9 ;  /* 0x0001340901007387 */ /* 0x0001e20000100800 */
[----:B------:R-:W-:Y:S01]  /*bc50*/  @!P6 IMAD.IADD R5, R5, 0x1, -R2 ;  /* 0x000000010505e824 */ /* 0x000fe200078e0a02 */
[----:B------:R-:W-:Y:S01]  /*bc60*/  ISETP.GE.AND P6, PT, R245, RZ, PT ;  /* 0x000000fff500720c */ /* 0x000fe20003fc6270 */
[----:B------:R-:W-:-:S04]  /*bc70*/  IMAD.HI.U32 R10, R4, R11, RZ ;  /* 0x0000000b040a7227 */ /* 0x000fc800078e00ff */
[----:B------:R-:W-:Y:S02]  /*bc80*/  VIADD R246, R3, 0x14d ;  /* 0x0000014d03f67836 */ /* 0x000fe40000000000 */
[----:B------:R-:W-:Y:S01]  /*bc90*/  @!P3 IMAD.MOV R14, RZ, RZ, -R14 ;  /* 0x000000ffff0eb224 */ /* 0x000fe200078e0a0e */
[----:B0-----:R-:W-:Y:S01]  /*bca0*/  IABS R9, R244 ;  /* 0x000000f400097213 */ /* 0x001fe20000000000 */
[----:B------:R-:W-:Y:S01]  /*bcb0*/  IMAD.MOV R10, RZ, RZ, -R10 ;  /* 0x000000ffff0a7224 */ /* 0x000fe200078e0a0a */
[----:B------:R-:W-:Y:S01]  /*bcc0*/  ISETP.GT.U32.AND P3, PT, R2, R5, PT ;  /* 0x000000050200720c */ /* 0x000fe20003f64070 */
[--C-:B------:R-:W-:Y:S01]  /*bcd0*/  @!P5 IMAD.IADD R6, R6, 0x1, -R2.reuse ;  /* 0x000000010606d824 */ /* 0x100fe200078e0a02 */
[----:B------:R-:W-:Y:S01]  /*bce0*/  IABS R12, R246 ;  /* 0x000000f6000c7213 */ /* 0x000fe20000000000 */
[----:B------:R-:W-:Y:S01]  /*bcf0*/  IMAD.HI.U32 R7, R4, R9, RZ ;  /* 0x0000000904077227 */ /* 0x000fe200078e00ff */
[----:B------:R-:W-:Y:S01]  /*bd00*/  ISETP.GT.U32.AND P5, PT, R2, R0, PT ;  /* 0x000000000200720c */ /* 0x000fe20003fa4070 */
[----:B------:R-:W-:Y:S02]  /*bd10*/  STL [R1+0x130], R14 ;  /* 0x0001300e01007387 */ /* 0x000fe40000100800 */
[----:B------:R-:W-:-:S02]  /*bd20*/  @!P2 IMAD.IADD R8, R8, 0x1, -R2 ;  /* 0x000000010808a824 */ /* 0x000fc400078e0a02 */
[----:B------:R-:W-:Y:S02]  /*bd30*/  IMAD R11, R2, R10, R11 ;  /* 0x0000000a020b7224 */ /* 0x000fe400078e020b */
[----:B------:R-:W-:Y:S02]  /*bd40*/  IMAD.MOV R7, RZ, RZ, -R7 ;  /* 0x000000ffff077224 */ /* 0x000fe400078e0a07 */
[----:B------:R-:W-:Y:S02]  /*bd50*/  IMAD.MOV.U32 R10, RZ, RZ, R8 ;  /* 0x000000ffff0a7224 */ /* 0x000fe400078e0008 */
[----:B------:R-:W-:-:S04]  /*bd60*/  IMAD.HI.U32 R13, R4, R12, RZ ;  /* 0x0000000c040d7227 */ /* 0x000fc800078e00ff */
[C---:B------:R-:W-:Y:S02]  /*bd70*/  IMAD R9, R2.reuse, R7, R9 ;  /* 0x0000000702097224 */ /* 0x040fe400078e0209 */
[----:B------:R-:W-:Y:S01]  /*bd80*/  @!P4 IMAD.MOV R10, RZ, RZ, -R10 ;  /* 0x000000ffff0ac224 */ /* 0x000fe200078e0a0a */
[C---:B------:R-:W-:Y:S01]  /*bd90*/  ISETP.GT.U32.AND P4, PT, R2.reuse, R11, PT ;  /* 0x0000000b0200720c */ /* 0x040fe20003f84070 */
[----:B------:R-:W-:Y:S02]  /*bda0*/  IMAD.MOV R13, RZ, RZ, -R13 ;  /* 0x000000ffff0d7224 */ /* 0x000fe400078e0a0d */
[----:B------:R-:W-:Y:S01]  /*bdb0*/  @!P3 IMAD.IADD R5, R5, 0x1, -R2 ;  /* 0x000000010505b824 */ /* 0x000fe200078e0a02 */
[C---:B------:R-:W-:Y:S01]  /*bdc0*/  ISETP.GT.U32.AND P3, PT, R2.reuse, R9, PT ;  /* 0x000000090200720c */ /* 0x040fe20003f64070 */
[----:B------:R-:W-:Y:S02]  /*bdd0*/  IMAD R12, R2, R13, R12 ;  /* 0x0000000d020c7224 */ /* 0x000fe400078e020c */
[----:B------:R-:W-:-:S02]  /*bde0*/  @!P5 IMAD.IADD R0, R0, 0x1, -R2 ;  /* 0x000000010000d824 */ /* 0x000fc400078e0a02 */
[----:B------:R-:W-:Y:S01]  /*bdf0*/  @!P0 IMAD.MOV R6, RZ, RZ, -R6 ;  /* 0x000000ffff068224 */ /* 0x000fe200078e0a06 */
[C---:B------:R-:W-:Y:S01]  /*be00*/  ISETP.GT.U32.AND P2, PT, R2.reuse, R12, PT ;  /* 0x0000000c0200720c */ /* 0x040fe20003f44070 */
[----:B------:R-:W-:Y:S01]  /*be10*/  VIADD R245, R3, 0x14a ;  /* 0x0000014a03f57836 */ /* 0x000fe20000000000 */
[----:B------:R-:W-:Y:S01]  /*be20*/  ISETP.GT.U32.AND P5, PT, R2, R0, PT ;  /* 0x000000000200720c */ /* 0x000fe20003fa4070 */
[--C-:B------:R-:W-:Y:S01]  /*be30*/  @!P4 IMAD.IADD R11, R11, 0x1, -R2.reuse ;  /* 0x000000010b0bc824 */ /* 0x100fe200078e0a02 */
[----:B------:R0:W-:Y:S01]  /*be40*/  STL [R1+0x12c], R6 ;  /* 0x00012c0601007387 */ /* 0x0001e20000100800 */
[----:B------:R-:W-:Y:S01]  /*be50*/  @!P1 IMAD.MOV R5, RZ, RZ, -R5 ;  /* 0x000000ffff059224 */ /* 0x000fe200078e0a05 */
[----:B------:R-:W-:Y:S01]  /*be60*/  ISETP.GE.AND P0, PT, R246, RZ, PT ;  /* 0x000000fff600720c */ /* 0x000fe20003f06270 */
[----:B------:R-:W-:Y:S01]  /*be70*/  @!P3 IMAD.IADD R9, R9, 0x1, -R2 ;  /* 0x000000010909b824 */ /* 0x000fe200078e0a02 */
[----:B------:R-:W-:Y:S01]  /*be80*/  ISETP.GT.U32.AND P3, PT, R2, R11, PT ;  /* 0x0000000b0200720c */ /* 0x000fe20003f64070 */
[----:B------:R1:W-:Y:S01]  /*be90*/  STL [R1+0x128], R10 ;  /* 0x0001280a01007387 */ /* 0x0003e20000100800 */
[----:B------:R-:W-:-:S02]  /*bea0*/  VIADD R246, R3, 0x149 ;  /* 0x0000014903f67836 */ /* 0x000fc40000000000 */
[----:B------:R-:W-:Y:S01]  /*beb0*/  ISETP.GT.U32.AND P1, PT, R2, R9, PT ;  /* 0x000000090200720c */ /* 0x000fe20003f24070 */
[--C-:B------:R-:W-:Y:S01]  /*bec0*/  @!P2 IMAD.IADD R12, R12, 0x1, -R2.reuse ;  /* 0x000000010c0ca824 */ /* 0x100fe200078e0a02 */
[----:B0-----:R-:W-:Y:S01]  /*bed0*/  IABS R6, R245 ;  /* 0x000000f500067213 */ /* 0x001fe20000000000 */
[----:B------:R-:W-:Y:S01]  /*bee0*/  @!P5 IMAD.IADD R0, R0, 0x1, -R2 ;  /* 0x000000010000d824 */ /* 0x000fe200078e0a02 */
[----:B------:R0:W-:Y:S01]  /*bef0*/  STL [R1+0x124], R5 ;  /* 0x0001240501007387 */ /* 0x0001e20000100800 */
[----:B------:R-:W-:Y:S01]  /*bf00*/  ISETP.GE.AND P5, PT, R247, RZ, PT ;  /* 0x000000fff700720c */ /* 0x000fe20003fa6270 */
[----:B------:R-:W-:Y:S01]  /*bf10*/  VIADD R247, R3, 0x148 ;  /* 0x0000014803f77836 */ /* 0x000fe20000000000 */
[----:B------:R-:W-:Y:S01]  /*bf20*/  ISETP.GT.U32.AND P4, PT, R2, R12, PT ;  /* 0x0000000c0200720c */ /* 0x000fe20003f84070 */
[----:B------:R-:W-:Y:S01]  /*bf30*/  IMAD.HI.U32 R8, R4, R6, RZ ;  /* 0x0000000604087227 */ /* 0x000fe200078e00ff */
[----:B------:R-:W-:Y:S02]  /*bf40*/  IABS R7, R246 ;  /* 0x000000f600077213 */ /* 0x000fe40000000000 */
[----:B-1----:R-:W-:Y:S01]  /*bf50*/  IABS R10, R247 ;  /* 0x000000f7000a7213 */ /* 0x002fe20000000000 */
[----:B------:R-:W-:Y:S01]  /*bf60*/  IMAD.MOV R8, RZ, RZ, -R8 ;  /* 0x000000ffff087224 */ /* 0x000fe200078e0a08 */
[----:B------:R-:W-:Y:S01]  /*bf70*/  ISETP.GE.AND P2, PT, R244, RZ, PT ;  /* 0x000000fff400720c */ /* 0x000fe20003f46270 */
[----:B0-----:R-:W-:-:S02]  /*bf80*/  IMAD.MOV.U32 R5, RZ, RZ, R0 ;  /* 0x000000ffff057224 */ /* 0x001fc400078e0000 */
[C---:B------:R-:W-:Y:S02]  /*bf90*/  IMAD R6, R2.reuse, R8, R6 ;  /* 0x0000000802067224 */ /* 0x040fe400078e0206 */
[----:B------:R-:W-:Y:S01]  /*bfa0*/  @!P6 IMAD.MOV R5, RZ, RZ, -R5 ;  /* 0x000000ffff05e224 */ /* 0x000fe200078e0a05 */
[----:B------:R-:W-:Y:S01]  /*bfb0*/  ISETP.GE.AND P6, PT, R245, RZ, PT ;  /* 0x000000fff500720c */ /* 0x000fe20003fc6270 */
[----:B------:R-:W-:Y:S01]  /*bfc0*/  @!P3 IMAD.IADD R11, R11, 0x1, -R2 ;  /* 0x000000010b0bb824 */ /* 0x000fe200078e0a02 */
[----:B------:R-:W-:Y:S01]  /*bfd0*/  ISETP.GT.U32.AND P3, PT, R2, R6, PT ;  /* 0x000000060200720c */ /* 0x000fe20003f64070 */
[----:B------:R-:W-:Y:S01]  /*bfe0*/  IMAD.MOV.U32 R0, RZ, RZ, R10 ;  /* 0x000000ffff007224 */ /* 0x000fe200078e000a */
[----:B------:R0:W-:Y:S01]  /*bff0*/  STL [R1+0x120], R5 ;  /* 0x0001200501007387 */ /* 0x0001e20000100800 */
[----:B------:R-:W-:Y:S01]  /*c000*/  @!P4 IMAD.IADD R12, R12, 0x1, -R2 ;  /* 0x000000010c0cc824 */ /* 0x000fe200078e0a02 */
[----:B------:R-:W-:Y:S01]  /*c010*/  ISETP.GE.AND P4, PT, R246, RZ, PT ;  /* 0x000000fff600720c */ /* 0x000fe20003f86270 */
[----:B------:R-:W-:-:S04]  /*c020*/  IMAD.HI.U32 R10, R4, R0, RZ ;  /* 0x00000000040a7227 */ /* 0x000fc800078e00ff */
[----:B------:R-:W-:Y:S02]  /*c030*/  IMAD.MOV.U32 R15, RZ, RZ, R12 ;  /* 0x000000ffff0f7224 */ /* 0x000fe400078e000c */
[----:B------:R-:W-:Y:S02]  /*c040*/  IMAD.MOV R10, RZ, RZ, -R10 ;  /* 0x000000ffff0a7224 */ /* 0x000fe400078e0a0a */
[----:B0-----:R-:W-:-:S04]  /*c050*/  IMAD.HI.U32 R5, R4, R7, RZ ;  /* 0x0000000704057227 */ /* 0x001fc800078e00ff */
[----:B------:R-:W-:Y:S02]  /*c060*/  IMAD.MOV R5, RZ, RZ, -R5 ;  /* 0x000000ffff057224 */ /* 0x000fe400078e0a05 */
[--C-:B------:R-:W-:Y:S02]  /*c070*/  @!P3 IMAD.IADD R6, R6, 0x1, -R2.reuse ;  /* 0x000000010606b824 */ /* 0x100fe400078e0a02 */
[C---:B------:R-:W-:Y:S02]  /*c080*/  IMAD R5, R2.reuse, R5, R7 ;  /* 0x0000000502057224 */ /* 0x040fe400078e0207 */
[----:B------:R-:W-:Y:S01]  /*c090*/  VIADD R239, R3, 0x146 ;  /* 0x0000014603ef7836 */ /* 0x000fe20000000000 */
[C---:B------:R-:W-:Y:S01]  /*c0a0*/  ISETP.GT.U32.AND P3, PT, R2.reuse, R6, PT ;  /* 0x000000060200720c */ /* 0x040fe20003f64070 */
[----:B------:R-:W-:Y:S01]  /*c0b0*/  @!P0 IMAD.MOV R15, RZ, RZ, -R15 ;  /* 0x000000ffff0f8224 */ /* 0x000fe200078e0a0f */
[C---:B------:R-:W-:Y:S01]  /*c0c0*/  ISETP.GT.U32.AND P0, PT, R2.reuse, R5, PT ;  /* 0x000000050200720c */ /* 0x040fe20003f04070 */
[----:B------:R-:W-:Y:S01]  /*c0d0*/  @!P1 IMAD.IADD R9, R9, 0x1, -R2 ;  /* 0x0000000109099824 */ /* 0x000fe200078e0a02 */
[----:B------:R-:W-:Y:S01]  /*c0e0*/  ISETP.GE.AND P1, PT, R247, RZ, PT ;  /* 0x000000fff700720c */ /* 0x000fe20003f26270 */
[C---:B------:R-:W-:Y:S01]  /*c0f0*/  VIADD R247, R3.reuse, 0x144 ;  /* 0x0000014403f77836 */ /* 0x040fe20000000000 */
[----:B------:R0:W-:Y:S01]  /*c100*/  STL [R1+0x11c], R15 ;  /* 0x00011c0f01007387 */ /* 0x0001e20000100800 */
[C---:B------:R-:W-:Y:S01]  /*c110*/  IMAD R0, R2.reuse, R10, R0 ;  /* 0x0000000a02007224 */ /* 0x040fe200078e0200 */
[----:B------:R-:W-:Y:S01]  /*c120*/  IABS R10, R239 ;  /* 0x000000ef000a7213 */ /* 0x000fe20000000000 */
[----:B------:R-:W-:Y:S01]  /*c130*/  @!P5 IMAD.MOV R11, RZ, RZ, -R11 ;  /* 0x000000ffff0bd224 */ /* 0x000fe200078e0a0b */
[----:B------:R-:W-:Y:S01]  /*c140*/  IABS R8, R247 ;  /* 0x000000f700087213 */ /* 0x000fe20000000000 */
[----:B------:R-:W-:Y:S01]  /*c150*/  VIADD R245, R3, 0x147 ;  /* 0x0000014703f57836 */ /* 0x000fe20000000000 */
[----:B------:R-:W-:Y:S01]  /*c160*/  ISETP.GT.U32.AND P5, PT, R2, R0, PT ;  /* 0x000000000200720c */ /* 0x000fe20003fa4070 */
[----:B------:R-:W-:Y:S01]  /*c170*/  IMAD.HI.U32 R12, R4, R10, RZ ;  /* 0x0000000a040c7227 */ /* 0x000fe200078e00ff */
[----:B------:R1:W-:Y:S02]  /*c180*/  STL [R1+0x118], R11 ;  /* 0x0001180b01007387 */ /* 0x0003e40000100800 */
[----:B------:R-:W-:Y:S01]  /*c190*/  IABS R13, R245 ;  /* 0x000000f5000d7213 */ /* 0x000fe20000000000 */
[----:B------:R-:W-:-:S02]  /*c1a0*/  @!P3 IMAD.IADD R6, R6, 0x1, -R2 ;  /* 0x000000010606b824 */ /* 0x000fc400078e0a02 */
[----:B------:R-:W-:Y:S02]  /*c1b0*/  @!P0 IMAD.IADD R5, R5, 0x1, -R2 ;  /* 0x0000000105058824 */ /* 0x000fe400078e0a02 */
[----:B------:R-:W-:Y:S02]  /*c1c0*/  VIADD R246, R3, 0x145 ;  /* 0x0000014503f67836 */ /* 0x000fe40000000000 */
[----:B0-----:R-:W-:Y:S01]  /*c1d0*/  IMAD.MOV.U32 R15, RZ, RZ, R6 ;  /* 0x000000ffff0f7224 */ /* 0x001fe200078e0006 */
[----:B------:R-:W-:Y:S01]  /*c1e0*/  ISETP.GT.U32.AND P0, PT, R2, R5, PT ;  /* 0x000000050200720c */ /* 0x000fe20003f04070 */
[----:B-1----:R-:W-:Y:S01]  /*c1f0*/  IMAD.MOV.U32 R11, RZ, RZ, R8 ;  /* 0x000000ffff0b7224 */ /* 0x002fe200078e0008 */
[----:B------:R-:W-:Y:S01]  /*c200*/  IABS R7, R246 ;  /* 0x000000f600077213 */ /* 0x000fe20000000000 */
[----:B------:R-:W-:Y:S02]  /*c210*/  IMAD.MOV R8, RZ, RZ, -R12 ;  /* 0x000000ffff087224 */ /* 0x000fe400078e0a0c */
[----:B------:R-:W-:-:S04]  /*c220*/  IMAD.HI.U32 R14, R4, R13, RZ ;  /* 0x0000000d040e7227 */ /* 0x000fc800078e00ff */
[C---:B------:R-:W-:Y:S02]  /*c230*/  IMAD R8, R2.reuse, R8, R10 ;  /* 0x0000000802087224 */ /* 0x040fe400078e020a */
[----:B------:R-:W-:Y:S01]  /*c240*/  @!P2 IMAD.MOV R9, RZ, RZ, -R9 ;  /* 0x000000ffff09a224 */ /* 0x000fe200078e0a09 */
[----:B------:R-:W-:Y:S01]  /*c250*/  ISETP.GE.AND P2, PT, R245, RZ, PT ;  /* 0x000000fff500720c */ /* 0x000fe20003f46270 */
[----:B------:R-:W-:Y:S01]  /*c260*/  @!P6 IMAD.MOV R15, RZ, RZ, -R15 ;  /* 0x000000ffff0fe224 */ /* 0x000fe200078e0a0f */
[----:B------:R-:W-:Y:S01]  /*c270*/  ISETP.GT.U32.AND P6, PT, R2, R8, PT ;  /* 0x000000080200720c */ /* 0x000fe20003fc4070 */
[----:B------:R-:W-:Y:S01]  /*c280*/  IMAD.MOV R14, RZ, RZ, -R14 ;  /* 0x000000ffff0e7224 */ /* 0x000fe200078e0a0e */
[----:B------:R0:W-:Y:S01]  /*c290*/  STL [R1+0x114], R9 ;  /* 0x0001140901007387 */ /* 0x0001e20000100800 */
[----:B------:R-:W-:Y:S02]  /*c2a0*/  @!P5 IMAD.IADD R0, R0, 0x1, -R2 ;  /* 0x000000010000d824 */ /* 0x000fe400078e0a02 */
[----:B------:R-:W-:Y:S01]  /*c2b0*/  IMAD.HI.U32 R12, R4, R7, RZ ;  /* 0x00000007040c7227 */ /* 0x000fe200078e00ff */
[----:B------:R-:W-:Y:S02]  /*c2c0*/  STL [R1+0x110], R15 ;  /* 0x0001100f01007387 */ /* 0x000fe40000100800 */
[----:B------:R-:W-:Y:S01]  /*c2d0*/  ISETP.GT.U32.AND P5, PT, R2, R0, PT ;  /* 0x000000000200720c */ /* 0x000fe20003fa4070 */
[----:B------:R-:W-:-:S02]  /*c2e0*/  IMAD.MOV R12, RZ, RZ, -R12 ;  /* 0x000000ffff0c7224 */ /* 0x000fc400078e0a0c */
[----:B------:R-:W-:-:S04]  /*c2f0*/  IMAD.HI.U32 R10, R4, R11, RZ ;  /* 0x0000000b040a7227 */ /* 0x000fc800078e00ff */
[C---:B0-----:R-:W-:Y:S02]  /*c300*/  IMAD R9, R2.reuse, R14, R13 ;  /* 0x0000000e02097224 */ /* 0x041fe400078e020d */
[----:B------:R-:W-:Y:S02]  /*c310*/  @!P0 IMAD.IADD R5, R5, 0x1, -R2 ;  /* 0x0000000105058824 */ /* 0x000fe400078e0a02 */
[C---:B------:R-:W-:Y:S01]  /*c320*/  IMAD R7, R2.reuse, R12, R7 ;  /* 0x0000000c02077224 */ /* 0x040fe200078e0207 */
[C---:B------:R-:W-:Y:S01]  /*c330*/  ISETP.GT.U32.AND P3, PT, R2.reuse, R9, PT ;  /* 0x000000090200720c */ /* 0x040fe20003f64070 */
[----:B------:R-:W-:Y:S02]  /*c340*/  IMAD.MOV R10, RZ, RZ, -R10 ;  /* 0x000000ffff0a7224 */ /* 0x000fe400078e0a0a */
[----:B------:R-:W-:Y:S01]  /*c350*/  VIADD R244, R3, 0x143 ;  /* 0x0000014303f47836 */ /* 0x000fe20000000000 */
[----:B------:R-:W-:Y:S01]  /*c360*/  ISETP.GT.U32.AND P0, PT, R2, R7, PT ;  /* 0x000000070200720c */ /* 0x000fe20003f04070 */
[----:B------:R-:W-:-:S02]  /*c370*/  IMAD.MOV.U32 R12, RZ, RZ, R5 ;  /* 0x000000ffff0c7224 */ /* 0x000fc400078e0005 */
[----:B------:R-:W-:Y:S01]  /*c380*/  @!P6 IMAD.IADD R8, R8, 0x1, -R2 ;  /* 0x000000010808e824 */ /* 0x000fe200078e0a02 */
[----:B------:R-:W-:Y:S01]  /*c390*/  ISETP.GE.AND P6, PT, R239, RZ, PT ;  /* 0x000000ffef00720c */ /* 0x000fe20003fc6270 */
[----:B------:R-:W-:Y:S02]  /*c3a0*/  VIADD R245, R3, 0x142 ;  /* 0x0000014203f57836 */ /* 0x000fe40000000000 */
[C---:B------:R-:W-:Y:S01]  /*c3b0*/  IMAD R6, R2.reuse, R10, R11 ;  /* 0x0000000a02067224 */ /* 0x040fe200078e020b */
[----:B------:R-:W-:Y:S01]  /*c3c0*/  IABS R11, R244 ;  /* 0x000000f4000b7213 */ /* 0x000fe20000000000 */
[----:B------:R-:W-:Y:S01]  /*c3d0*/  @!P4 IMAD.MOV R12, RZ, RZ, -R12 ;  /* 0x000000ffff0cc224 */ /* 0x000fe200078e0a0c */
[----:B------:R-:W-:Y:S01]  /*c3e0*/  ISETP.GT.U32.AND P4, PT, R2, R8, PT ;  /* 0x000000080200720c */ /* 0x000fe20003f84070 */
[--C-:B------:R-:W-:Y:S01]  /*c3f0*/  @!P5 IMAD.IADD R0, R0, 0x1, -R2.reuse ;  /* 0x000000010000d824 */ /* 0x100fe200078e0a02 */
[----:B------:R-:W-:Y:S01]  /*c400*/  IABS R10, R245 ;  /* 0x000000f5000a7213 */ /* 0x000fe20000000000 */
[----:B------:R-:W-:Y:S01]  /*c410*/  @!P3 IMAD.IADD R9, R9, 0x1, -R2 ;  /* 0x000000010909b824 */ /* 0x000fe200078e0a02 */
[----:B------:R-:W-:Y:S01]  /*c420*/  ISETP.GT.U32.AND P5, PT, R2, R6, PT ;  /* 0x000000060200720c */ /* 0x000fe20003fa4070 */
[----:B------:R-:W-:Y:S01]  /*c430*/  IMAD.HI.U32 R5, R4, R11, RZ ;  /* 0x0000000b04057227 */ /* 0x000fe200078e00ff */
[----:B------:R0:W-:Y:S02]  /*c440*/  STL [R1+0x10c], R12 ;  /* 0x00010c0c01007387 */ /* 0x0001e40000100800 */
[----:B------:R-:W-:Y:S01]  /*c450*/  ISETP.GT.U32.AND P3, PT, R2, R9, PT ;  /* 0x000000090200720c */ /* 0x000fe20003f64070 */
[----:B------:R-:W-:-:S02]  /*c460*/  IMAD.MOV R5, RZ, RZ, -R5 ;  /* 0x000000ffff057224 */ /* 0x000fc400078e0a05 */
[----:B------:R-:W-:Y:S02]  /*c470*/  IMAD.MOV.U32 R13, RZ, RZ, R0 ;  /* 0x000000ffff0d7224 */ /* 0x000fe400078e0000 */
[----:B------:R-:W-:Y:S02]  /*c480*/  IMAD R5, R2, R5, R11 ;  /* 0x0000000502057224 */ /* 0x000fe400078e020b */
[----:B------:R-:W-:Y:S02]  /*c490*/  @!P4 IMAD.IADD R8, R8, 0x1, -R2 ;  /* 0x000000010808c824 */ /* 0x000fe400078e0a02 */
[----:B0-----:R-:W-:Y:S01]  /*c4a0*/  IMAD.HI.U32 R12, R4, R10, RZ ;  /* 0x0000000a040c7227 */ /* 0x001fe200078e00ff */
[----:B------:R-:W-:-:S03]  /*c4b0*/  ISETP.GT.U32.AND P4, PT, R2, R5, PT ;  /* 0x000000050200720c */ /* 0x000fc60003f84070 */
[----:B------:R-:W-:Y:S02]  /*c4c0*/  IMAD.MOV R12, RZ, RZ, -R12 ;  /* 0x000000ffff0c7224 */ /* 0x000fe400078e0a0c */
[----:B------:R-:W-:Y:S02]  /*c4d0*/  @!P5 IMAD.IADD R6, R6, 0x1, -R2 ;  /* 0x000000010606d824 */ /* 0x000fe400078e0a02 */
[C---:B------:R-:W-:Y:S02]  /*c4e0*/  IMAD R0, R2.reuse, R12, R10 ;  /* 0x0000000c02007224 */ /* 0x040fe400078e020a */
[----:B------:R-:W-:Y:S01]  /*c4f0*/  IMAD.MOV.U32 R11, RZ, RZ, R8 ;  /* 0x000000ffff0b7224 */ /* 0x000fe200078e0008 */
[C---:B------:R-:W-:Y:S01]  /*c500*/  ISETP.GT.U32.AND P5, PT, R2.reuse, R6, PT ;  /* 0x000000060200720c */ /* 0x040fe20003fa4070 */
[--C-:B------:R-:W-:Y:S01]  /*c510*/  @!P0 IMAD.IADD R7, R7, 0x1, -R2.reuse ;  /* 0x0000000107078824 */ /* 0x100fe200078e0a02 */
[----:B------:R-:W-:Y:S01]  /*c520*/  ISETP.GE.AND P0, PT, R247, RZ, PT ;  /* 0x000000fff700720c */ /* 0x000fe20003f06270 */
[----:B------:R-:W-:Y:S01]  /*c530*/  @!P6 IMAD.MOV R11, RZ, RZ, -R11 ;  /* 0x000000ffff0be224 */ /* 0x000fe200078e0a0b */
[----:B------:R-:W-:Y:S01]  /*c540*/  ISETP.GT.U32.AND P6, PT, R2, R0, PT ;  /* 0x000000000200720c */ /* 0x000fe20003fc4070 */
[----:B------:R-:W-:Y:S01]  /*c550*/  @!P3 IMAD.IADD R9, R9, 0x1, -R2 ;  /* 0x000000010909b824 */ /* 0x000fe200078e0a02 */
[----:B------:R-:W-:Y:S01]  /*c560*/  ISETP.GE.AND P3, PT, R246, RZ, PT ;  /* 0x000000fff600720c */ /* 0x000fe20003f66270 */
[----:B------:R-:W-:Y:S01]  /*c570*/  @!P1 IMAD.MOV R13, RZ, RZ, -R13 ;  /* 0x000000ffff0d9224 */ /* 0x000fe200078e0a0d */
[----:B------:R-:W-:Y:S01]  /*c580*/  ISETP.GT.U32.AND P1, PT, R2, R7, PT ;  /* 0x000000070200720c */ /* 0x000fe20003f24070 */
[----:B------:R-:W-:-:S02]  /*c590*/  VIADD R247, R3, 0x141 ;  /* 0x0000014103f77836 */ /* 0x000fc40000000000 */
[----:B------:R-:W-:Y:S01]  /*c5a0*/  IMAD.MOV.U32 R10, RZ, RZ, R9 ;  /* 0x000000ffff0a7224 */ /* 0x000fe200078e0009 */
[----:B------:R-:W-:Y:S01]  /*c5b0*/  STL [R1+0x108], R13 ;  /* 0x0001080d01007387 */ /* 0x000fe20000100800 */
[----:B------:R-:W-:Y:S01]  /*c5c0*/  VIADD R246, R3, 0x140 ;  /* 0x0000014003f67836 */ /* 0x000fe20000000000 */
[----:B------:R-:W-:Y:S01]  /*c5d0*/  IABS R9, R247 ;  /* 0x000000f700097213 */ /* 0x000fe20000000000 */
[----:B------:R-:W-:Y:S01]  /*c5e0*/  @!P2 IMAD.MOV R10, RZ, RZ, -R10 ;  /* 0x000000ffff0aa224 */ /* 0x000fe200078e0a0a */
[----:B------:R-:W-:Y:S01]  /*c5f0*/  ISETP.GE.AND P2, PT, R244, RZ, PT ;  /* 0x000000fff400720c */ /* 0x000fe20003f46270 */
[--C-:B------:R-:W-:Y:S01]  /*c600*/  @!P4 IMAD.IADD R5, R5, 0x1, -R2.reuse ;  /* 0x000000010505c824 */ /* 0x100fe200078e0a02 */
[----:B------:R-:W-:Y:S01]  /*c610*/  ISETP.GE.AND P4, PT, R246, RZ, PT ;  /* 0x000000fff600720c */ /* 0x000fe20003f86270 */
[----:B------:R-:W-:Y:S01]  /*c620*/  IMAD.MOV.U32 R8, RZ, RZ, R9 ;  /* 0x000000ffff087224 */ /* 0x000fe200078e0009 */
[----:B------:R0:W-:Y:S01]  /*c630*/  STL [R1+0x104], R10 ;  /* 0x0001040a01007387 */ /* 0x0001e20000100800 */
[--C-:B------:R-:W-:Y:S01]  /*c640*/  @!P5 IMAD.IADD R6, R6, 0x1, -R2.reuse ;  /* 0x000000010606d824 */ /* 0x100fe200078e0a02 */
[----:B------:R-:W-:Y:S01]  /*c650*/  ISETP.GE.AND P5, PT, R247, RZ, PT ;  /* 0x000000fff700720c */ /* 0x000fe20003fa6270 */
[--C-:B------:R-:W-:Y:S01]  /*c660*/  @!P6 IMAD.IADD R0, R0, 0x1, -R2.reuse ;  /* 0x000000010000e824 */ /* 0x100fe200078e0a02 */
[----:B------:R-:W-:Y:S01]  /*c670*/  ISETP.GT.U32.AND P6, PT, R2, R5, PT ;  /* 0x000000050200720c */ /* 0x000fe20003fc4070 */
[----:B------:R-:W-:Y:S01]  /*c680*/  @!P1 IMAD.IADD R7, R7, 0x1, -R2 ;  /* 0x0000000107079824 */ /* 0x000fe200078e0a02 */
[----:B------:R1:W-:Y:S01]  /*c690*/  STL [R1+0x100], R11 ;  /* 0x0001000b01007387 */ /* 0x0003e20000100800 */
[----:B------:R-:W-:Y:S01]  /*c6a0*/  VIADD R247, R3, 0x13f ;  /* 0x0000013f03f77836 */ /* 0x000fe20000000000 */
[----:B------:R-:W-:Y:S01]  /*c6b0*/  ISETP.GE.AND P1, PT, R245, RZ, PT ;  /* 0x000000fff500720c */ /* 0x000fe20003f26270 */
[----:B------:R-:W-:Y:S01]  /*c6c0*/  IMAD.HI.U32 R12, R4, R8, RZ ;  /* 0x00000008040c7227 */ /* 0x000fe200078e00ff */
[----:B0-----:R-:W-:-:S03]  /*c6d0*/  IABS R10, R246 ;  /* 0x000000f6000a7213 */ /* 0x001fc60000000000 */
[----:B------:R-:W-:Y:S01]  /*c6e0*/  @!P3 IMAD.MOV R7, RZ, RZ, -R7 ;  /* 0x000000ffff07b224 */ /* 0x000fe200078e0a07 */
[C---:B------:R-:W-:Y:S01]  /*c6f0*/  ISETP.GT.U32.AND P3, PT, R2.reuse, R0, PT ;  /* 0x000000000200720c */ /* 0x040fe20003f64070 */
[----:B------:R-:W-:Y:S01]  /*c700*/  IMAD.MOV.U32 R9, RZ, RZ, R10 ;  /* 0x000000ffff097224 */ /* 0x000fe200078e000a */
[----:B------:R-:W-:Y:S01]  /*c710*/  IABS R10, R247 ;  /* 0x000000f7000a7213 */ /* 0x000fe20000000000 */
[----:B------:R-:W-:Y:S01]  /*c720*/  IMAD.MOV R12, RZ, RZ, -R12 ;  /* 0x000000ffff0c7224 */ /* 0x000fe200078e0a0c */
[----:B------:R0:W-:Y:S01]  /*c730*/  STL [R1+0xfc], R7 ;  /* 0x0000fc0701007387 */ /* 0x0001e20000100800 */
[----:B------:R-:W-:Y:S01]  /*c740*/  @!P0 IMAD.MOV R6, RZ, RZ, -R6 ;  /* 0x000000ffff068224 */ /* 0x000fe200078e0a06 */
[----:B------:R-:W-:Y:S01]  /*c750*/  ISETP.GE.AND P0, PT, R247, RZ, PT ;  /* 0x000000fff700720c */ /* 0x000fe20003f06270 */
[----:B------:R-:W-:Y:S02]  /*c760*/  IMAD R8, R2, R12, R8 ;  /* 0x0000000c02087224 */ /* 0x000fe400078e0208 */
[----:B------:R-:W-:Y:S01]  /*c770*/  @!P6 IMAD.IADD R5, R5, 0x1, -R2 ;  /* 0x000000010505e824 */ /* 0x000fe200078e0a02 */
[----:B------:R2:W-:Y:S01]  /*c780*/  STL [R1+0xf8], R6 ;  /* 0x0000f80601007387 */ /* 0x0005e20000100800 */
[----:B-1----:R-:W-:Y:S01]  /*c790*/  IMAD.HI.U32 R11, R4, R9, RZ ;  /* 0x00000009040b7227 */ /* 0x002fe200078e00ff */
[----:B------:R-:W-:-:S03]  /*c7a0*/  ISETP.GT.U32.AND P6, PT, R2, R8, PT ;  /* 0x000000080200720c */ /* 0x000fc60003fc4070 */
[----:B------:R-:W-:Y:S02]  /*c7b0*/  IMAD.MOV R11, RZ, RZ, -R11 ;  /* 0x000000ffff0b7224 */ /* 0x000fe400078e0a0b */
[----:B------:R-:W-:Y:S02]  /*c7c0*/  @!P3 IMAD.IADD R0, R0, 0x1, -R2 ;  /* 0x000000010000b824 */ /* 0x000fe400078e0a02 */
[C---:B0-----:R-:W-:Y:S02]  /*c7d0*/  IMAD R7, R2.reuse, R11, R9 ;  /* 0x0000000b02077224 */ /* 0x041fe400078e0209 */
[----:B--2---:R-:W-:Y:S02]  /*c7e0*/  IMAD.MOV.U32 R6, RZ, RZ, R10 ;  /* 0x000000ffff067224 */ /* 0x004fe400078e000a */
[----:B------:R-:W-:Y:S01]  /*c7f0*/  IMAD.MOV.U32 R18, RZ, RZ, R5 ;  /* 0x000000ffff127224 */ /* 0x000fe200078e0005 */
[----:B------:R-:W-:Y:S01]  /*c800*/  ISETP.GT.U32.AND P3, PT, R2, R7, PT ;  /* 0x000000070200720c */ /* 0x000fe20003f64070 */
[----:B------:R-:W-:-:S04]  /*c810*/  IMAD.HI.U32 R13, R4, R6, RZ ;  /* 0x00000006040d7227 */ /* 0x000fc800078e00ff */
[----:B------:R-:W-:Y:S02]  /*c820*/  IMAD.MOV R13, RZ, RZ, -R13 ;  /* 0x000000ffff0d7224 */ /* 0x000fe400078e0a0d */
[----:B------:R-:W-:Y:S02]  /*c830*/  @!P6 IMAD.IADD R8, R8, 0x1, -R2 ;  /* 0x000000010808e824 */ /* 0x000fe400078e0a02 */
[C---:B------:R-:W-:Y:S02]  /*c840*/  IMAD R6, R2.reuse, R13, R6 ;  /* 0x0000000d02067224 */ /* 0x040fe400078e0206 */
[C---:B------:R-:W-:Y:S02]  /*c850*/  VIADD R246, R3.reuse, 0x13c ;  /* 0x0000013c03f67836 */ /* 0x040fe40000000000 */
[----:B------:R-:W-:Y:S01]  /*c860*/  @!P2 IMAD.MOV R18, RZ, RZ, -R18 ;  /* 0x000000ffff12a224 */ /* 0x000fe200078e0a12 */
[C---:B------:R-:W-:Y:S01]  /*c870*/  ISETP.GT.U32.AND P6, PT, R2.reuse, R6, PT ;  /* 0x000000060200720c */ /* 0x040fe20003fc4070 */
[C---:B------:R-:W-:Y:S01]  /*c880*/  VIADD R247, R3.reuse, 0x13b ;  /* 0x0000013b03f77836 */ /* 0x040fe20000000000 */
[----:B------:R-:W-:Y:S01]  /*c890*/  ISETP.GT.U32.AND P2, PT, R2, R8, PT ;  /* 0x000000080200720c */ /* 0x000fe20003f44070 */
[----:B------:R-:W-:Y:S01]  /*c8a0*/  VIADD R245, R3, 0x13d ;  /* 0x0000013d03f57836 */ /* 0x000fe20000000000 */
[----:B------:R-:W-:Y:S01]  /*c8b0*/  IABS R11, R246 ;  /* 0x000000f6000b7213 */ /* 0x000fe20000000000 */
[----:B------:R-:W-:Y:S01]  /*c8c0*/  IMAD.MOV.U32 R17, RZ, RZ, R0 ;  /* 0x000000ffff117224 */ /* 0x000fe200078e0000 */
[----:B------:R-:W-:Y:S01]  /*c8d0*/  IABS R9, R247 ;  /* 0x000000f700097213 */ /* 0x000fe20000000000 */
[--C-:B------:R-:W-:Y:S01]  /*c8e0*/  @!P3 IMAD.IADD R7, R7, 0x1, -R2.reuse ;  /* 0x000000010707b824 */ /* 0x100fe200078e0a02 */
[----:B------:R-:W-:Y:S01]  /*c8f0*/  IABS R10, R245 ;  /* 0x000000f5000a7213 */ /* 0x000fe20000000000 */
[----:B------:R-:W-:Y:S01]  /*c900*/  IMAD.HI.U32 R14, R4, R11, RZ ;  /* 0x0000000b040e7227 */ /* 0x000fe200078e00ff */
[----:B------:R-:W-:Y:S02]  /*c910*/  STL [R1+0xf4], R18 ;  /* 0x0000f41201007387 */ /* 0x000fe40000100800 */
[----:B------:R-:W-:Y:S01]  /*c920*/  ISETP.GT.U32.AND P3, PT, R2, R7, PT ;  /* 0x000000070200720c */ /* 0x000fe20003f64070 */
[----:B------:R-:W-:-:S02]  /*c930*/  @!P6 IMAD.IADD R6, R6, 0x1, -R2 ;  /* 0x000000010606e824 */ /* 0x000fc400078e0a02 */
[----:B------:R-:W-:Y:S02]  /*c940*/  @!P1 IMAD.MOV R17, RZ, RZ, -R17 ;  /* 0x000000ffff119224 */ /* 0x000fe400078e0a11 */
[----:B------:R-:W-:Y:S01]  /*c950*/  IMAD.HI.U32 R13, R4, R9, RZ ;  /* 0x00000009040d7227 */ /* 0x000fe200078e00ff */
[----:B------:R-:W-:Y:S02]  /*c960*/  ISETP.GT.U32.AND P6, PT, R2, R6, PT ;  /* 0x000000060200720c */ /* 0x000fe40003fc4070 */
[----:B------:R0:W-:Y:S01]  /*c970*/  STL [R1+0xec], R17 ;  /* 0x0000ec1101007387 */ /* 0x0001e20000100800 */
[----:B------:R-:W-:Y:S02]  /*c980*/  IMAD.MOV R14, RZ, RZ, -R14 ;  /* 0x000000ffff0e7224 */ /* 0x000fe400078e0a0e */
[----:B------:R-:W-:Y:S02]  /*c990*/  @!P2 IMAD.IADD R8, R8, 0x1, -R2 ;  /* 0x000000010808a824 */ /* 0x000fe400078e0a02 */
[----:B------:R-:W-:-:S02]  /*c9a0*/  VIADD R244, R3, 0x13e ;  /* 0x0000013e03f47836 */ /* 0x000fc40000000000 */
        /* <DEDUP_REMOVED lines=11> */
[----:B------:R-:W-:Y:S01]  /*ca60*/  IMAD.HI.U32 R16, R4, R12, RZ ;  /* 0x0000000c04107227 */ /* 0x000fe200078e00ff */
[----:B------:R-:W-:Y:S03]  /*ca70*/  STL [R1+0xdc], R17 ;  /* 0x0000dc1101007387 */ /* 0x000fe60000100800 */
[--C-:B------:R-:W-:Y:S01]  /*ca80*/  @!P6 IMAD.IADD R6, R6, 0x1, -R2.reuse ;  /* 0x000000010606e824 */ /* 0x100fe200078e0a02 */
[C---:B------:R-:W-:Y:S01]  /*ca90*/  ISETP.GT.U32.AND P6, PT, R2.reuse, R9, PT ;  /* 0x000000090200720c */ /* 0x040fe20003fc4070 */
[----:B------:R-:W-:Y:S01]  /*caa0*/  @!P3 IMAD.IADD R7, R7, 0x1, -R2 ;  /* 0x000000010707b824 */ /* 0x000fe200078e0a02 */
[----:B------:R-:W-:Y:S01]  /*cab0*/  ISETP.GT.U32.AND P3, PT, R2, R10, PT ;  /* 0x0000000a0200720c */ /* 0x000fe20003f64070 */
[----:B------:R-:W-:Y:S02]  /*cac0*/  IMAD.MOV R5, RZ, RZ, -R16 ;  /* 0x000000ffff057224 */ /* 0x000fe400078e0a10 */
[----:B------:R-:W-:-:S02]  /*cad0*/  VIADD R244, R3, 0x139 ;  /* 0x0000013903f47836 */ /* 0x000fc40000000000 */
[C---:B------:R-:W-:Y:S02]  /*cae0*/  IMAD R5, R2.reuse, R5, R12 ;  /* 0x0000000502057224 */ /* 0x040fe400078e020c */
[--C-:B------:R-:W-:Y:S01]  /*caf0*/  @!P5 IMAD.IADD R11, R11, 0x1, -R2.reuse ;  /* 0x000000010b0bd824 */ /* 0x100fe200078e0a02 */
[----:B------:R-:W-:Y:S01]  /*cb00*/  IABS R8, R244 ;  /* 0x000000f400087213 */ /* 0x000fe20000000000 */
[----:B------:R-:W-:Y:S01]  /*cb10*/  VIADD R239, R3, 0x13a ;  /* 0x0000013a03ef7836 */ /* 0x000fe20000000000 */
[C---:B------:R-:W-:Y:S01]  /*cb20*/  ISETP.GT.U32.AND P2, PT, R2.reuse, R5, PT ;  /* 0x000000050200720c */ /* 0x040fe20003f44070 */
[--C-:B------:R-:W-:Y:S01]  /*cb30*/  @!P6 IMAD.IADD R9, R9, 0x1, -R2.reuse ;  /* 0x000000010909e824 */ /* 0x100fe200078e0a02 */
[----:B------:R-:W-:Y:S01]  /*cb40*/  ISETP.GT.U32.AND P6, PT, R2, R11, PT ;  /* 0x0000000b0200720c */ /* 0x000fe20003fc4070 */
[----:B------:R-:W-:Y:S01]  /*cb50*/  @!P3 IMAD.IADD R10, R10, 0x1, -R2 ;  /* 0x000000010a0ab824 */ /* 0x000fe200078e0a02 */
[----:B------:R-:W-:Y:S01]  /*cb60*/  IABS R0, R239 ;  /* 0x000000ef00007213 */ /* 0x000fe20000000000 */
[----:B------:R-:W-:-:S02]  /*cb70*/  IMAD.MOV.U32 R12, RZ, RZ, R6 ;  /* 0x000000ffff0c7224 */ /* 0x000fc400078e0006 */
[----:B------:R-:W-:Y:S01]  /*cb80*/  IMAD.HI.U32 R6, R4, R8, RZ ;  /* 0x0000000804067227 */ /* 0x000fe200078e00ff */
[----:B------:R-:W-:-:S03]  /*cb90*/  ISETP.GT.U32.AND P5, PT, R2, R10, PT ;  /* 0x0000000a0200720c */ /* 0x000fc60003fa4070 */
[----:B------:R-:W-:Y:S02]  /*cba0*/  IMAD.MOV.U32 R16, RZ, RZ, R7 ;  /* 0x000000ffff107224 */ /* 0x000fe400078e0007 */
[----:B------:R-:W-:Y:S02]  /*cbb0*/  IMAD.MOV R6, RZ, RZ, -R6 ;  /* 0x000000ffff067224 */ /* 0x000fe400078e0a06 */
[----:B------:R-:W-:-:S04]  /*cbc0*/  IMAD.HI.U32 R7, R4, R0, RZ ;  /* 0x0000000004077227 */ /* 0x000fc800078e00ff */
[----:B------:R-:W-:Y:S02]  /*cbd0*/  IMAD R6, R2, R6, R8 ;  /* 0x0000000602067224 */ /* 0x000fe400078e0208 */
[--C-:B------:R-:W-:Y:S01]  /*cbe0*/  @!P2 IMAD.IADD R5, R5, 0x1, -R2.reuse ;  /* 0x000000010505a824 */ /* 0x100fe200078e0a02 */
[----:B------:R-:W-:Y:S01]  /*cbf0*/  ISETP.GE.AND P2, PT, R246, RZ, PT ;  /* 0x000000fff600720c */ /* 0x000fe20003f46270 */
[----:B------:R-:W-:Y:S02]  /*cc00*/  IMAD.MOV R7, RZ, RZ, -R7 ;  /* 0x000000ffff077224 */ /* 0x000fe400078e0a07 */
[----:B------:R-:W-:Y:S01]  /*cc10*/  @!P6 IMAD.IADD R11, R11, 0x1, -R2 ;  /* 0x000000010b0be824 */ /* 0x000fe200078e0a02 */
[C---:B------:R-:W-:Y:S01]  /*cc20*/  ISETP.GT.U32.AND P6, PT, R2.reuse, R6, PT ;  /* 0x000000060200720c */ /* 0x040fe20003fc4070 */
[C---:B------:R-:W-:Y:S01]  /*cc30*/  IMAD R7, R2.reuse, R7, R0 ;  /* 0x0000000702077224 */ /* 0x040fe200078e0200 */
[----:B------:R-:W-:Y:S01]  /*cc40*/  ISETP.GT.U32.AND P3, PT, R2, R5, PT ;  /* 0x000000050200720c */ /* 0x000fe20003f64070 */
[----:B------:R-:W-:Y:S01]  /*cc50*/  @!P4 IMAD.MOV R16, RZ, RZ, -R16 ;  /* 0x000000ffff10c224 */ /* 0x000fe200078e0a10 */
[----:B------:R-:W-:Y:S01]  /*cc60*/  ISETP.GE.AND P4, PT, R245, RZ, PT ;  /* 0x000000fff500720c */ /* 0x000fe20003f86270 */
[----:B------:R-:W-:Y:S01]  /*cc70*/  @!P5 IMAD.IADD R10, R10, 0x1, -R2 ;  /* 0x000000010a0ad824 */ /* 0x000fe200078e0a02 */
[C---:B------:R-:W-:Y:S01]  /*cc80*/  ISETP.GT.U32.AND P5, PT, R2.reuse, R7, PT ;  /* 0x000000070200720c */ /* 0x040fe20003fa4070 */
[C---:B------:R-:W-:Y:S01]  /*cc90*/  VIADD R245, R3.reuse, 0x138 ;  /* 0x0000013803f57836 */ /* 0x040fe20000000000 */
[----:B------:R-:W-:Y:S01]  /*cca0*/  STL [R1+0xd8], R16 ;  /* 0x0000d81001007387 */ /* 0x000fe20000100800 */
[----:B------:R-:W-:Y:S01]  /*ccb0*/  @!P0 IMAD.MOV R12, RZ, RZ, -R12 ;  /* 0x000000ffff0c8224 */ /* 0x000fe200078e0a0c */
[----:B------:R-:W-:Y:S01]  /*ccc0*/  ISETP.GT.U32.AND P0, PT, R2, R9, PT ;  /* 0x000000090200720c */ /* 0x000fe20003f04070 */
[----:B------:R-:W-:Y:S01]  /*ccd0*/  VIADD R246, R3, 0x137 ;  /* 0x0000013703f67836 */ /* 0x000fe20000000000 */
[----:B------:R-:W-:Y:S01]  /*cce0*/  IABS R0, R245 ;  /* 0x000000f500007213 */ /* 0x000fe20000000000 */
[--C-:B------:R-:W-:Y:S01]  /*ccf0*/  @!P6 IMAD.IADD R6, R6, 0x1, -R2.reuse ;  /* 0x000000010606e824 */ /* 0x100fe200078e0a02 */
[----:B------:R0:W-:Y:S01]  /*cd00*/  STL [R1+0xd4], R12 ;  /* 0x0000d40c01007387 */ /* 0x0001e20000100800 */
[----:B------:R-:W-:Y:S01]  /*cd10*/  @!P3 IMAD.IADD R5, R5, 0x1, -R2 ;  /* 0x000000010505b824 */ /* 0x000fe200078e0a02 */
[----:B------:R-:W-:Y:S01]  /*cd20*/  ISETP.GE.AND P3, PT, R247, RZ, PT ;  /* 0x000000fff700720c */ /* 0x000fe20003f66270 */
[----:B------:R-:W-:Y:S01]  /*cd30*/  IMAD.HI.U32 R13, R4, R0, RZ ;  /* 0x00000000040d7227 */ /* 0x000fe200078e00ff */
[----:B------:R-:W-:-:S03]  /*cd40*/  ISETP.GT.U32.AND P6, PT, R2, R6, PT ;  /* 0x000000060200720c */ /* 0x000fc60003fc4070 */
[----:B------:R-:W-:Y:S01]  /*cd50*/  @!P5 IMAD.IADD R7, R7, 0x1, -R2 ;  /* 0x000000010707d824 */ /* 0x000fe200078e0a02 */
[----:B------:R-:W-:Y:S01]  /*cd60*/  ISETP.GE.AND P5, PT, R244, RZ, PT ;  /* 0x000000fff400720c */ /* 0x000fe20003fa6270 */
[----:B------:R-:W-:Y:S01]  /*cd70*/  IMAD.MOV.U32 R15, RZ, RZ, R5 ;  /* 0x000000ffff0f7224 */ /* 0x000fe200078e0005 */
[----:B0-----:R-:W-:Y:S01]  /*cd80*/  IABS R12, R246 ;  /* 0x000000f6000c7213 */ /* 0x001fe20000000000 */
[----:B------:R-:W-:Y:S02]  /*cd90*/  IMAD.MOV R13, RZ, RZ, -R13 ;  /* 0x000000ffff0d7224 */ /* 0x000fe400078e0a0d */
[----:B------:R-:W-:Y:S01]  /*cda0*/  @!P1 IMAD.MOV R15, RZ, RZ, -R15 ;  /* 0x000000ffff0f9224 */ /* 0x000fe200078e0a0f */
[----:B------:R-:W-:Y:S01]  /*cdb0*/  ISETP.GT.U32.AND P1, PT, R2, R7, PT ;  /* 0x000000070200720c */ /* 0x000fe20003f24070 */
[----:B------:R-:W-:-:S03]  /*cdc0*/  IMAD.HI.U32 R14, R4, R12, RZ ;  /* 0x0000000c040e7227 */ /* 0x000fc600078e00ff */
[----:B------:R-:W-:Y:S01]  /*cdd0*/  STL [R1+0xd0], R15 ;  /* 0x0000d00f01007387 */ /* 0x000fe20000100800 */
[C---:B------:R-:W-:Y:S02]  /*cde0*/  IMAD R0, R2.reuse, R13, R0 ;  /* 0x0000000d02007224 */ /* 0x040fe400078e0200 */
[----:B------:R-:W-:Y:S02]  /*cdf0*/  IMAD.MOV R5, RZ, RZ, -R14 ;  /* 0x000000ffff057224 */ /* 0x000fe400078e0a0e */
[----:B------:R-:W-:Y:S01]  /*ce00*/  @!P0 IMAD.IADD R9, R9, 0x1, -R2 ;  /* 0x0000000109098824 */ /* 0x000fe200078e0a02 */
[----:B------:R-:W-:Y:S01]  /*ce10*/  ISETP.GE.AND P0, PT, R239, RZ, PT ;  /* 0x000000ffef00720c */ /* 0x000fe20003f06270 */
[----:B------:R-:W-:Y:S01]  /*ce20*/  @!P4 IMAD.MOV R10, RZ, RZ, -R10 ;  /* 0x000000ffff0ac224 */ /* 0x000fe200078e0a0a */
[C---:B------:R-:W-:Y:S01]  /*ce30*/  ISETP.GT.U32.AND P4, PT, R2.reuse, R0, PT ;  /* 0x000000000200720c */ /* 0x040fe20003f84070 */
[----:B------:R-:W-:Y:S02]  /*ce40*/  IMAD R5, R2, R5, R12 ;  /* 0x0000000502057224 */ /* 0x000fe400078e020c */
[--C-:B------:R-:W-:Y:S01]  /*ce50*/  @!P6 IMAD.IADD R6, R6, 0x1, -R2.reuse ;  /* 0x000000010606e824 */ /* 0x100fe200078e0a02 */
[----:B------:R0:W-:Y:S01]  /*ce60*/  STL [R1+0xcc], R10 ;  /* 0x0000cc0a01007387 */ /* 0x0001e20000100800 */
[----:B------:R-:W-:Y:S01]  /*ce70*/  VIADD R247, R3, 0x136 ;  /* 0x0000013603f77836 */ /* 0x000fe20000000000 */
[----:B------:R-:W-:Y:S01]  /*ce80*/  ISETP.GT.U32.AND P6, PT, R2, R5, PT ;  /* 0x000000050200720c */ /* 0x000fe20003fc4070 */
[----:B------:R-:W-:-:S02]  /*ce90*/  @!P1 IMAD.IADD R7, R7, 0x1, -R2 ;  /* 0x0000000107079824 */ /* 0x000fc400078e0a02 */
[----:B------:R-:W-:Y:S01]  /*cea0*/  @!P2 IMAD.MOV R11, RZ, RZ, -R11 ;  /* 0x000000ffff0ba224 */ /* 0x000fe200078e0a0b */
[----:B------:R-:W-:Y:S01]  /*ceb0*/  IABS R8, R247 ;  /* 0x000000f700087213 */ /* 0x000fe20000000000 */
[----:B------:R-:W-:Y:S01]  /*cec0*/  @!P3 IMAD.MOV R9, RZ, RZ, -R9 ;  /* 0x000000ffff09b224 */ /* 0x000fe200078e0a09 */
[----:B------:R-:W-:Y:S01]  /*ced0*/  ISETP.GE.AND P1, PT, R247, RZ, PT ;  /* 0x000000fff700720c */ /* 0x000fe20003f26270 */
[----:B------:R-:W-:Y:S01]  /*cee0*/  @!P0 IMAD.MOV R7, RZ, RZ, -R7 ;  /* 0x000000ffff078224 */ /* 0x000fe200078e0a07 */
[----:B------:R-:W-:Y:S01]  /*cef0*/  STL [R1+0xc8], R11 ;  /* 0x0000c80b01007387 */ /* 0x000fe20000100800 */
[----:B------:R-:W-:Y:S01]  /*cf00*/  VIADD R247, R3, 0x135 ;  /* 0x0000013503f77836 */ /* 0x000fe20000000000 */
[----:B------:R-:W-:Y:S01]  /*cf10*/  ISETP.GE.AND P3, PT, R246, RZ, PT ;  /* 0x000000fff600720c */ /* 0x000fe20003f66270 */
[--C-:B------:R-:W-:Y:S01]  /*cf20*/  @!P4 IMAD.IADD R0, R0, 0x1, -R2.reuse ;  /* 0x000000010000c824 */ /* 0x100fe200078e0a02 */
[----:B------:R1:W-:Y:S01]  /*cf30*/  STL [R1+0xb8], R9 ;  /* 0x0000b80901007387 */ /* 0x0003e20000100800 */
[----:B------:R-:W-:Y:S01]  /*cf40*/  @!P6 IMAD.IADD R5, R5, 0x1, -R2 ;  /* 0x000000010505e824 */ /* 0x000fe200078e0a02 */
[----:B------:R-:W-:Y:S01]  /*cf50*/  ISETP.GE.AND P0, PT, R247, RZ, PT ;  /* 0x000000fff700720c */ /* 0x000fe20003f06270 */
[----:B------:R-:W-:Y:S01]  /*cf60*/  IMAD.HI.U32 R13, R4, R8, RZ ;  /* 0x00000008040d7227 */ /* 0x000fe200078e00ff */
[----:B------:R2:W-:Y:S01]  /*cf70*/  STL [R1+0xb4], R7 ;  /* 0x0000b40701007387 */ /* 0x0005e20000100800 */
[----:B------:R-:W-:-:S02]  /*cf80*/  ISETP.GT.U32.AND P4, PT, R2, R0, PT ;  /* 0x000000000200720c */ /* 0x000fc40003f84070 */
[----:B0-----:R-:W-:Y:S01]  /*cf90*/  IMAD.MOV.U32 R10, RZ, RZ, R6 ;  /* 0x000000ffff0a7224 */ /* 0x001fe200078e0006 */
[C---:B------:R-:W-:Y:S01]  /*cfa0*/  ISETP.GT.U32.AND P6, PT, R2.reuse, R5, PT ;  /* 0x000000050200720c */ /* 0x040fe20003fc4070 */
[----:B------:R-:W-:Y:S01]  /*cfb0*/  IMAD.MOV R13, RZ, RZ, -R13 ;  /* 0x000000ffff0d7224 */ /* 0x000fe200078e0a0d */
[----:B------:R-:W-:Y:S01]  /*cfc0*/  ISETP.GE.AND P2, PT, R245, RZ, PT ;  /* 0x000000fff500720c */ /* 0x000fe20003f46270 */
[C---:B------:R-:W-:Y:S02]  /*cfd0*/  VIADD R246, R3.reuse, 0x134 ;  /* 0x0000013403f67836 */ /* 0x040fe40000000000 */
[----:B-1----:R-:W-:Y:S01]  /*cfe0*/  IMAD R9, R2, R13, R8 ;  /* 0x0000000d02097224 */ /* 0x002fe200078e0208 */
[----:B--2---:R-:W-:Y:S01]  /*cff0*/  IABS R7, R247 ;  /* 0x000000f700077213 */ /* 0x004fe20000000000 */
[C---:B------:R-:W-:Y:S01]  /*d000*/  VIADD R247, R3.reuse, 0x133 ;  /* 0x0000013303f77836 */ /* 0x040fe20000000000 */
[----:B------:R-:W-:Y:S01]  /*d010*/  IABS R12, R246 ;  /* 0x000000f6000c7213 */ /* 0x000fe20000000000 */
[----:B------:R-:W-:-:S02]  /*d020*/  VIADD R236, R3, 0x132 ;  /* 0x0000013203ec7836 */ /* 0x000fc40000000000 */
[----:B------:R-:W-:Y:S01]  /*d030*/  IMAD.HI.U32 R6, R4, R7, RZ ;  /* 0x0000000704067227 */ /* 0x000fe200078e00ff */
[----:B------:R-:W-:Y:S02]  /*d040*/  IABS R13, R247 ;  /* 0x000000f7000d7213 */ /* 0x000fe40000000000 */
[----:B------:R-:W-:Y:S01]  /*d050*/  IABS R11, R236 ;  /* 0x000000ec000b7213 */ /* 0x000fe20000000000 */
[----:B------:R-:W-:Y:S02]  /*d060*/  IMAD.MOV R6, RZ, RZ, -R6 ;  /* 0x000000ffff067224 */ /* 0x000fe400078e0a06 */
[--C-:B------:R-:W-:Y:S01]  /*d070*/  @!P4 IMAD.IADD R0, R0, 0x1, -R2.reuse ;  /* 0x000000010000c824 */ /* 0x100fe200078e0a02 */
[C---:B------:R-:W-:Y:S01]  /*d080*/  ISETP.GT.U32.AND P4, PT, R2.reuse, R9, PT ;  /* 0x000000090200720c */ /* 0x040fe20003f84070 */
[----:B------:R-:W-:Y:S02]  /*d090*/  IMAD R7, R2, R6, R7 ;  /* 0x0000000602077224 */ /* 0x000fe400078e0207 */
[----:B------:R-:W-:-:S02]  /*d0a0*/  @!P6 IMAD.IADD R5, R5, 0x1, -R2 ;  /* 0x000000010505e824 */ /* 0x000fc400078e0a02 */
[----:B------:R-:W-:Y:S01]  /*d0b0*/  IMAD.HI.U32 R15, R4, R12, RZ ;  /* 0x0000000c040f7227 */ /* 0x000fe200078e00ff */
[----:B------:R-:W-:-:S03]  /*d0c0*/  ISETP.GT.U32.AND P6, PT, R2, R7, PT ;  /* 0x000000070200720c */ /* 0x000fc60003fc4070 */
[----:B------:R-:W-:Y:S01]  /*d0d0*/  @!P5 IMAD.MOV R10, RZ, RZ, -R10 ;  /* 0x000000ffff0ad224 */ /* 0x000fe200078e0a0a */
[----:B------:R-:W-:Y:S01]  /*d0e0*/  ISETP.GE.AND P5, PT, R246, RZ, PT ;  /* 0x000000fff600720c */ /* 0x000fe20003fa6270 */
[----:B------:R-:W-:-:S03]  /*d0f0*/  IMAD.HI.U32 R14, R4, R13, RZ ;  /* 0x0000000d040e7227 */ /* 0x000fc600078e00ff */
[----:B------:R0:W-:Y:S01]  /*d100*/  STL [R1+0xb0], R10 ;  /* 0x0000b00a01007387 */ /* 0x0001e20000100800 */
[--C-:B------:R-:W-:Y:S01]  /*d110*/  @!P4 IMAD.IADD R9, R9, 0x1, -R2.reuse ;  /* 0x000000010909c824 */ /* 0x100fe200078e0a02 */
[----:B------:R-:W-:Y:S01]  /*d120*/  ISETP.GE.AND P4, PT, R247, RZ, PT ;  /* 0x000000fff700720c */ /* 0x000fe20003f86270 */
[----:B------:R-:W-:Y:S02]  /*d130*/  VIADD R237, R3, 0x131 ;  /* 0x0000013103ed7836 */ /* 0x000fe40000000000 */
[----:B------:R-:W-:Y:S01]  /*d140*/  @!P6 IMAD.IADD R7, R7, 0x1, -R2 ;  /* 0x000000010707e824 */ /* 0x000fe200078e0a02 */
[----:B------:R-:W-:Y:S01]  /*d150*/  ISETP.GT.U32.AND P6, PT, R2, R9, PT ;  /* 0x000000090200720c */ /* 0x000fe20003fc4070 */
[----:B------:R-:W-:Y:S01]  /*d160*/  IMAD.HI.U32 R8, R4, R11, RZ ;  /* 0x0000000b04087227 */ /* 0x000fe200078e00ff */
[----:B0-----:R-:W-:-:S03]  /*d170*/  IABS R10, R237 ;  /* 0x000000ed000a7213 */ /* 0x001fc60000000000 */
[----:B------:R-:W-:Y:S02]  /*d180*/  IMAD.MOV R15, RZ, RZ, -R15 ;  /* 0x000000ffff0f7224 */ /* 0x000fe400078e0a0f */
[----:B------:R-:W-:Y:S02]  /*d190*/  IMAD.MOV R14, RZ, RZ, -R14 ;  /* 0x000000ffff0e7224 */ /* 0x000fe400078e0a0e */
[C---:B------:R-:W-:Y:S02]  /*d1a0*/  VIADD R239, R3.reuse, 0x12e ;  /* 0x0000012e03ef7836 */ /* 0x040fe40000000000 */
        /* <DEDUP_REMOVED lines=61> */
[----:B------:R-:W-:Y:S01]  /*d580*/  VIADD R246, R3, 0x12b ;  /* 0x0000012b03f67836 */ /* 0x000fe20000000000 */
[----:B------:R-:W-:Y:S01]  /*d590*/  ISETP.GT.U32.AND P6, PT, R2, R0, PT ;  /* 0x000000000200720c */ /* 0x000fe20003fc4070 */
[--C-:B------:R-:W-:Y:S01]  /*d5a0*/  @!P3 IMAD.IADD R11, R11, 0x1, -R2.reuse ;  /* 0x000000010b0bb824 */ /* 0x100fe200078e0a02 */
[----:B------:R-:W-:Y:S01]  /*d5b0*/  ISETP.GE.AND P3, PT, R236, RZ, PT ;  /* 0x000000ffec00720c */ /* 0x000fe20003f66270 */
[----:B------:R-:W-:Y:S01]  /*d5c0*/  @!P0 IMAD.IADD R8, R8, 0x1, -R2 ;  /* 0x0000000108088824 */ /* 0x000fe200078e0a02 */
[----:B------:R-:W-:Y:S01]  /*d5d0*/  ISETP.GE.AND P0, PT, R237, RZ, PT ;  /* 0x000000ffed00720c */ /* 0x000fe20003f06270 */
[----:B------:R-:W-:Y:S01]  /*d5e0*/  IMAD.HI.U32 R15, R4, R9, RZ ;  /* 0x00000009040f7227 */ /* 0x000fe200078e00ff */
[----:B0-----:R-:W-:-:S03]  /*d5f0*/  IABS R7, R246 ;  /* 0x000000f600077213 */ /* 0x001fc60000000000 */
[--C-:B------:R-:W-:Y:S01]  /*d600*/  @!P2 IMAD.IADD R6, R6, 0x1, -R2.reuse ;  /* 0x000000010606a824 */ /* 0x100fe200078e0a02 */
[----:B------:R-:W-:Y:S01]  /*d610*/  ISETP.GE.AND P2, PT, R247, RZ, PT ;  /* 0x000000fff700720c */ /* 0x000fe20003f46270 */
[----:B------:R-:W-:Y:S02]  /*d620*/  IMAD.MOV R15, RZ, RZ, -R15 ;  /* 0x000000ffff0f7224 */ /* 0x000fe400078e0a0f */
[----:B------:R-:W-:Y:S01]  /*d630*/  @!P1 IMAD.IADD R5, R5, 0x1, -R2 ;  /* 0x0000000105059824 */ /* 0x000fe200078e0a02 */
[----:B------:R-:W-:Y:S01]  /*d640*/  ISETP.GE.AND P1, PT, R238, RZ, PT ;  /* 0x000000ffee00720c */ /* 0x000fe20003f26270 */
[----:B------:R-:W-:Y:S02]  /*d650*/  IMAD.MOV.U32 R18, RZ, RZ, R12 ;  /* 0x000000ffff127224 */ /* 0x000fe400078e000c */
[----:B------:R-:W-:-:S04]  /*d660*/  IMAD.HI.U32 R14, R4, R7, RZ ;  /* 0x00000007040e7227 */ /* 0x000fc800078e00ff */
[----:B------:R-:W-:Y:S02]  /*d670*/  IMAD.MOV.U32 R17, RZ, RZ, R13 ;  /* 0x000000ffff117224 */ /* 0x000fe400078e000d */
[----:B------:R-:W-:Y:S02]  /*d680*/  IMAD R9, R2, R15, R9 ;  /* 0x0000000f02097224 */ /* 0x000fe400078e0209 */
[----:B------:R-:W-:Y:S01]  /*d690*/  @!P6 IMAD.IADD R0, R0, 0x1, -R2 ;  /* 0x000000010000e824 */ /* 0x000fe200078e0a02 */
[C---:B------:R-:W-:Y:S01]  /*d6a0*/  ISETP.GT.U32.AND P6, PT, R2.reuse, R6, PT ;  /* 0x000000060200720c */ /* 0x040fe20003fc4070 */
[----:B------:R-:W-:Y:S02]  /*d6b0*/  IMAD.MOV.U32 R13, RZ, RZ, R11 ;  /* 0x000000ffff0d7224 */ /* 0x000fe400078e000b */
[----:B------:R-:W-:Y:S01]  /*d6c0*/  @!P5 IMAD.MOV R18, RZ, RZ, -R18 ;  /* 0x000000ffff12d224 */ /* 0x000fe200078e0a12 */
[----:B------:R-:W-:Y:S01]  /*d6d0*/  ISETP.GT.U32.AND P5, PT, R2, R5, PT ;  /* 0x000000050200720c */ /* 0x000fe20003fa4070 */
[----:B------:R-:W-:-:S02]  /*d6e0*/  IMAD.MOV.U32 R11, RZ, RZ, R10 ;  /* 0x000000ffff0b7224 */ /* 0x000fc400078e000a */
[----:B------:R-:W-:Y:S01]  /*d6f0*/  VIADD R247, R3, 0x12a ;  /* 0x0000012a03f77836 */ /* 0x000fe20000000000 */
[----:B------:R-:W-:Y:S01]  /*d700*/  STL [R1+0x9c], R18 ;  /* 0x00009c1201007387 */ /* 0x000fe20000100800 */
[----:B------:R-:W-:Y:S02]  /*d710*/  IMAD.MOV R16, RZ, RZ, -R14 ;  /* 0x000000ffff107224 */ /* 0x000fe400078e0a0e */
[----:B------:R-:W-:Y:S01]  /*d720*/  @!P4 IMAD.MOV R17, RZ, RZ, -R17 ;  /* 0x000000ffff11c224 */ /* 0x000fe200078e0a11 */
[C---:B------:R-:W-:Y:S01]  /*d730*/  ISETP.GT.U32.AND P4, PT, R2.reuse, R9, PT ;  /* 0x000000090200720c */ /* 0x040fe20003f84070 */
[----:B------:R-:W-:Y:S01]  /*d740*/  @!P3 IMAD.MOV R13, RZ, RZ, -R13 ;  /* 0x000000ffff0db224 */ /* 0x000fe200078e0a0d */
[C---:B------:R-:W-:Y:S01]  /*d750*/  ISETP.GT.U32.AND P3, PT, R2.reuse, R0, PT ;  /* 0x000000000200720c */ /* 0x040fe20003f64070 */
[----:B------:R-:W-:Y:S01]  /*d760*/  @!P0 IMAD.MOV R11, RZ, RZ, -R11 ;  /* 0x000000ffff0b8224 */ /* 0x000fe200078e0a0b */
[----:B------:R-:W-:Y:S01]  /*d770*/  ISETP.GE.AND P0, PT, R239, RZ, PT ;  /* 0x000000ffef00720c */ /* 0x000fe20003f06270 */
[----:B------:R-:W-:Y:S01]  /*d780*/  IMAD R7, R2, R16, R7 ;  /* 0x0000001002077224 */ /* 0x000fe200078e0207 */
[----:B------:R-:W-:Y:S01]  /*d790*/  IABS R14, R247 ;  /* 0x000000f7000e7213 */ /* 0x000fe20000000000 */
[----:B------:R-:W-:Y:S01]  /*d7a0*/  IMAD.MOV.U32 R10, RZ, RZ, R8 ;  /* 0x000000ffff0a7224 */ /* 0x000fe200078e0008 */
[----:B------:R-:W-:Y:S01]  /*d7b0*/  STL [R1+0x98], R17 ;  /* 0x0000981101007387 */ /* 0x000fe20000100800 */
[----:B------:R-:W-:Y:S01]  /*d7c0*/  @!P6 IMAD.IADD R6, R6, 0x1, -R2 ;  /* 0x000000010606e824 */ /* 0x000fe200078e0a02 */
[----:B------:R-:W-:Y:S01]  /*d7d0*/  ISETP.GE.AND P6, PT, R244, RZ, PT ;  /* 0x000000fff400720c */ /* 0x000fe20003fc6270 */
[----:B------:R-:W-:Y:S01]  /*d7e0*/  @!P2 IMAD.MOV R10, RZ, RZ, -R10 ;  /* 0x000000ffff0aa224 */ /* 0x000fe200078e0a0a */
[----:B------:R-:W-:Y:S01]  /*d7f0*/  ISETP.GT.U32.AND P2, PT, R2, R7, PT ;  /* 0x000000070200720c */ /* 0x000fe20003f44070 */
[----:B------:R-:W-:Y:S01]  /*d800*/  IMAD.MOV.U32 R12, RZ, RZ, R14 ;  /* 0x000000ffff0c7224 */ /* 0x000fe200078e000e */
[----:B------:R0:W-:Y:S01]  /*d810*/  STL [R1+0x94], R13 ;  /* 0x0000940d01007387 */ /* 0x0001e20000100800 */
[--C-:B------:R-:W-:Y:S01]  /*d820*/  @!P5 IMAD.IADD R5, R5, 0x1, -R2.reuse ;  /* 0x000000010505d824 */ /* 0x100fe200078e0a02 */
[----:B------:R-:W-:Y:S01]  /*d830*/  ISETP.GE.AND P5, PT, R245, RZ, PT ;  /* 0x000000fff500720c */ /* 0x000fe20003fa6270 */
[----:B------:R-:W-:Y:S01]  /*d840*/  IMAD.HI.U32 R8, R4, R12, RZ ;  /* 0x0000000c04087227 */ /* 0x000fe200078e00ff */
[----:B------:R-:W-:Y:S03]  /*d850*/  STL [R1+0x90], R11 ;  /* 0x0000900b01007387 */ /* 0x000fe60000100800 */
[--C-:B------:R-:W-:Y:S01]  /*d860*/  @!P3 IMAD.IADD R0, R0, 0x1, -R2.reuse ;  /* 0x000000010000b824 */ /* 0x100fe200078e0a02 */
[----:B------:R-:W-:Y:S01]  /*d870*/  ISETP.GE.AND P3, PT, R246, RZ, PT ;  /* 0x000000fff600720c */ /* 0x000fe20003f66270 */
[----:B------:R-:W-:Y:S01]  /*d880*/  @!P4 IMAD.IADD R9, R9, 0x1, -R2 ;  /* 0x000000010909c824 */ /* 0x000fe200078e0a02 */
[----:B------:R-:W-:Y:S01]  /*d890*/  ISETP.GE.AND P4, PT, R247, RZ, PT ;  /* 0x000000fff700720c */ /* 0x000fe20003f86270 */
[----:B------:R-:W-:Y:S01]  /*d8a0*/  @!P1 IMAD.MOV R6, RZ, RZ, -R6 ;  /* 0x000000ffff069224 */ /* 0x000fe200078e0a06 */
[----:B------:R-:W-:Y:S01]  /*d8b0*/  STL [R1+0x8c], R10 ;  /* 0x00008c0a01007387 */ /* 0x000fe20000100800 */
[----:B------:R-:W-:-:S02]  /*d8c0*/  @!P0 IMAD.MOV R5, RZ, RZ, -R5 ;  /* 0x000000ffff058224 */ /* 0x000fc400078e0a05 */
[----:B------:R-:W-:Y:S01]  /*d8d0*/  IMAD.MOV R8, RZ, RZ, -R8 ;  /* 0x000000ffff087224 */ /* 0x000fe200078e0a08 */
[----:B------:R-:W-:Y:S01]  /*d8e0*/  STL [R1+0x88], R6 ;  /* 0x0000880601007387 */ /* 0x000fe20000100800 */
[C---:B------:R-:W-:Y:S02]  /*d8f0*/  VIADD R247, R3.reuse, 0x129 ;  /* 0x0000012903f77836 */ /* 0x040fe40000000000 */
[----:B------:R-:W-:Y:S01]  /*d900*/  VIADD R246, R3, 0x128 ;  /* 0x0000012803f67836 */ /* 0x000fe20000000000 */
[----:B------:R1:W-:Y:S01]  /*d910*/  STL [R1+0x84], R5 ;  /* 0x0000840501007387 */ /* 0x0003e20000100800 */
[C---:B------:R-:W-:Y:S01]  /*d920*/  IMAD R12, R2.reuse, R8, R12 ;  /* 0x00000008020c7224 */ /* 0x040fe200078e020c */
[----:B------:R-:W-:Y:S01]  /*d930*/  ISETP.GE.AND P0, PT, R247, RZ, PT ;  /* 0x000000fff700720c */ /* 0x000fe20003f06270 */
[----:B------:R-:W-:Y:S01]  /*d940*/  @!P2 IMAD.IADD R7, R7, 0x1, -R2 ;  /* 0x000000010707a824 */ /* 0x000fe200078e0a02 */
[----:B0-----:R-:W-:Y:S01]  /*d950*/  IABS R13, R247 ;  /* 0x000000f7000d7213 */ /* 0x001fe20000000000 */
[----:B------:R-:W-:Y:S01]  /*d960*/  IMAD.MOV.U32 R8, RZ, RZ, R0 ;  /* 0x000000ffff087224 */ /* 0x000fe200078e0000 */
[C---:B------:R-:W-:Y:S01]  /*d970*/  ISETP.GT.U32.AND P2, PT, R2.reuse, R9, PT ;  /* 0x000000090200720c */ /* 0x040fe20003f44070 */
[C---:B------:R-:W-:Y:S01]  /*d980*/  VIADD R247, R3.reuse, 0x127 ;  /* 0x0000012703f77836 */ /* 0x040fe20000000000 */
[C---:B------:R-:W-:Y:S01]  /*d990*/  ISETP.GT.U32.AND P1, PT, R2.reuse, R7, PT ;  /* 0x000000070200720c */ /* 0x040fe20003f24070 */
[----:B------:R-:W-:Y:S01]  /*d9a0*/  @!P6 IMAD.MOV R8, RZ, RZ, -R8 ;  /* 0x000000ffff08e224 */ /* 0x000fe200078e0a08 */
[----:B-1----:R-:W-:Y:S01]  /*d9b0*/  IABS R5, R246 ;  /* 0x000000f600057213 */ /* 0x002fe20000000000 */
[C---:B------:R-:W-:Y:S01]  /*d9c0*/  VIADD R237, R3.reuse, 0x126 ;  /* 0x0000012603ed7836 */ /* 0x040fe20000000000 */
[----:B------:R-:W-:Y:S01]  /*d9d0*/  ISETP.GT.U32.AND P6, PT, R2, R12, PT ;  /* 0x0000000c0200720c */ /* 0x000fe20003fc4070 */
[----:B------:R-:W-:Y:S01]  /*d9e0*/  VIADD R239, R3, 0x124 ;  /* 0x0000012403ef7836 */ /* 0x000fe20000000000 */
[----:B------:R-:W-:Y:S01]  /*d9f0*/  IABS R6, R247 ;  /* 0x000000f700067213 */ /* 0x000fe20000000000 */
[----:B------:R-:W-:Y:S01]  /*da00*/  IMAD.MOV.U32 R0, RZ, RZ, R5 ;  /* 0x000000ffff007224 */ /* 0x000fe200078e0005 */
[----:B------:R0:W-:Y:S01]  /*da10*/  STL [R1+0x80], R8 ;  /* 0x0000800801007387 */ /* 0x0001e20000100800 */
[----:B------:R-:W-:Y:S01]  /*da20*/  IMAD.HI.U32 R5, R4, R13, RZ ;  /* 0x0000000d04057227 */ /* 0x000fe200078e00ff */
[----:B------:R-:W-:-:S03]  /*da30*/  IABS R10, R237 ;  /* 0x000000ed000a7213 */ /* 0x000fc60000000000 */
[----:B------:R-:W-:Y:S02]  /*da40*/  IMAD.MOV R5, RZ, RZ, -R5 ;  /* 0x000000ffff057224 */ /* 0x000fe400078e0a05 */
[----:B------:R-:W-:-:S04]  /*da50*/  IMAD.HI.U32 R11, R4, R6, RZ ;  /* 0x00000006040b7227 */ /* 0x000fc800078e00ff */
[----:B------:R-:W-:Y:S01]  /*da60*/  @!P2 IMAD.IADD R9, R9, 0x1, -R2 ;  /* 0x000000010909a824 */ /* 0x000fe200078e0a02 */
[----:B------:R-:W-:Y:S01]  /*da70*/  ISETP.GE.AND P2, PT, R246, RZ, PT ;  /* 0x000000fff600720c */ /* 0x000fe20003f46270 */
        /* <DEDUP_REMOVED lines=17> */
[----:B------:R-:W-:Y:S02]  /*db90*/  IMAD R10, R2, R5, R10 ;  /* 0x00000005020a7224 */ /* 0x000fe400078e020a */
[--C-:B------:R-:W-:Y:S01]  /*dba0*/  @!P5 IMAD.IADD R13, R13, 0x1, -R2.reuse ;  /* 0x000000010d0dd824 */ /* 0x100fe200078e0a02 */
[----:B------:R0:W-:Y:S01]  /*dbb0*/  STL [R1+0x78], R7 ;  /* 0x0000780701007387 */ /* 0x0001e20000100800 */
[----:B------:R-:W-:Y:S01]  /*dbc0*/  @!P6 IMAD.IADD R12, R12, 0x1, -R2 ;  /* 0x000000010c0ce824 */ /* 0x000fe200078e0a02 */
[C---:B------:R-:W-:Y:S01]  /*dbd0*/  ISETP.GT.U32.AND P5, PT, R2.reuse, R10, PT ;  /* 0x0000000a0200720c */ /* 0x040fe20003fa4070 */
[----:B------:R-:W-:Y:S01]  /*dbe0*/  VIADD R245, R3, 0x123 ;  /* 0x0000012303f57836 */ /* 0x000fe20000000000 */
[----:B------:R-:W-:Y:S01]  /*dbf0*/  ISETP.GT.U32.AND P6, PT, R2, R6, PT ;  /* 0x000000060200720c */ /* 0x000fe20003fc4070 */
[----:B------:R-:W-:-:S02]  /*dc00*/  IMAD.MOV.U32 R14, RZ, RZ, R12 ;  /* 0x000000ffff0e7224 */ /* 0x000fc400078e000c */
[C---:B------:R-:W-:Y:S01]  /*dc10*/  VIADD R238, R3.reuse, 0x125 ;  /* 0x0000012503ee7836 */ /* 0x040fe20000000000 */
[----:B------:R-:W-:Y:S01]  /*dc20*/  IABS R5, R245 ;  /* 0x000000f500057213 */ /* 0x000fe20000000000 */
[----:B------:R-:W-:Y:S01]  /*dc30*/  @!P3 IMAD.IADD R0, R0, 0x1, -R2 ;  /* 0x000000010000b824 */ /* 0x000fe200078e0a02 */
[----:B0-----:R-:W-:Y:S01]  /*dc40*/  IABS R7, R239 ;  /* 0x000000ef00077213 */ /* 0x001fe20000000000 */
[----:B------:R-:W-:Y:S01]  /*dc50*/  @!P4 IMAD.MOV R14, RZ, RZ, -R14 ;  /* 0x000000ffff0ec224 */ /* 0x000fe200078e0a0e */
[C---:B------:R-:W-:Y:S01]  /*dc60*/  ISETP.GT.U32.AND P3, PT, R2.reuse, R13, PT ;  /* 0x0000000d0200720c */ /* 0x040fe20003f64070 */
[----:B------:R-:W-:Y:S01]  /*dc70*/  VIADD R247, R3, 0x122 ;  /* 0x0000012203f77836 */ /* 0x000fe20000000000 */
[----:B------:R-:W-:Y:S01]  /*dc80*/  ISETP.GT.U32.AND P4, PT, R2, R0, PT ;  /* 0x000000000200720c */ /* 0x000fe20003f84070 */
[----:B------:R-:W-:Y:S01]  /*dc90*/  IMAD.HI.U32 R11, R4, R7, RZ ;  /* 0x00000007040b7227 */ /* 0x000fe200078e00ff */
[----:B------:R-:W-:Y:S01]  /*dca0*/  IABS R9, R238 ;  /* 0x000000ee00097213 */ /* 0x000fe20000000000 */
[----:B------:R0:W-:Y:S02]  /*dcb0*/  STL [R1+0x74], R14 ;  /* 0x0000740e01007387 */ /* 0x0001e40000100800 */
[----:B------:R-:W-:-:S02]  /*dcc0*/  @!P5 IMAD.IADD R10, R10, 0x1, -R2 ;  /* 0x000000010a0ad824 */ /* 0x000fc400078e0a02 */
[----:B------:R-:W-:Y:S02]  /*dcd0*/  IMAD.MOV R11, RZ, RZ, -R11 ;  /* 0x000000ffff0b7224 */ /* 0x000fe400078e0a0b */
        /* <DEDUP_REMOVED lines=8> */
[--C-:B------:R-:W-:Y:S01]  /*dd60*/  @!P4 IMAD.IADD R0, R0, 0x1, -R2.reuse ;  /* 0x000000010000c824 */ /* 0x100fe200078e0a02 */
[C---:B------:R-:W-:Y:S01]  /*dd70*/  ISETP.GT.U32.AND P4, PT, R2.reuse, R7, PT ;  /* 0x000000070200720c */ /* 0x040fe20003f84070 */
[C---:B------:R-:W-:Y:S02]  /*dd80*/  IMAD R5, R2.reuse, R11, R5 ;  /* 0x0000000b02057224 */ /* 0x040fe400078e0205 */
[--C-:B------:R-:W-:Y:S02]  /*dd90*/  @!P3 IMAD.IADD R13, R13, 0x1, -R2.reuse ;  /* 0x000000010d0db824 */ /* 0x100fe400078e0a02 */
        /* <DEDUP_REMOVED lines=8> */
[----:B------:R-:W-:-:S02]  /*de20*/  VIADD R246, R3, 0x121 ;  /* 0x0000012103f67836 */ /* 0x000fc40000000000 */
        /* <DEDUP_REMOVED lines=65> */
[C---:B0-----:R-:W-:Y:S02]  /*e240*/  IMAD R7, R2.reuse, R12, R11 ;  /* 0x0000000c02077224 */ /* 0x041fe400078e020b */
[----:B------:R-:W-:Y:S01]  /*e250*/  @!P1 IMAD.MOV R5, RZ, RZ, -R5 ;  /* 0x000000ffff059224 */ /* 0x000fe200078e0a05 */
[----:B------:R-:W-:Y:S01]  /*e260*/  ISETP.GE.AND P1, PT, R247, RZ, PT ;  /* 0x000000fff700720c */ /* 0x000fe20003f26270 */
[----:B------:R-:W-:Y:S01]  /*e270*/  IMAD.MOV R9, RZ, RZ, -R9 ;  /* 0x000000ffff097224 */ /* 0x000fe200078e0a09 */
[C---:B------:R-:W-:Y:S01]  /*e280*/  ISETP.GT.U32.AND P6, PT, R2.reuse, R7, PT ;  /* 0x000000070200720c */ /* 0x040fe20003fc4070 */
[----:B------:R-:W-:Y:S01]  /*e290*/  VIADD R247, R3, 0x11c ;  /* 0x0000011c03f77836 */ /* 0x000fe20000000000 */
[----:B------:R0:W-:Y:S01]  /*e2a0*/  STL [R1+0x58], R5 ;  /* 0x0000580501007387 */ /* 0x0001e20000100800 */
[----:B------:R-:W-:Y:S02]  /*e2b0*/  IMAD R10, R2, R9, R10 ;  /* 0x00000009020a7224 */ /* 0x000fe400078e020a */
[----:B------:R-:W-:Y:S01]  /*e2c0*/  IMAD.MOV.U32 R13, RZ, RZ, R8 ;  /* 0x000000ffff0d7224 */ /* 0x000fe200078e0008 */
[----:B------:R-:W-:Y:S01]  /*e2d0*/  IABS R14, R247 ;  /* 0x000000f7000e7213 */ /* 0x000fe20000000000 */
[--C-:B------:R-:W-:Y:S01]  /*e2e0*/  @!P4 IMAD.IADD R0, R0, 0x1, -R2.reuse ;  /* 0x000000010000c824 */ /* 0x100fe200078e0a02 */
[----:B------:R-:W-:Y:S01]  /*e2f0*/  ISETP.GT.U32.AND P4, PT, R2, R10, PT ;  /* 0x0000000a0200720c */ /* 0x000fe20003f84070 */
        /* <DEDUP_REMOVED lines=9> */
[C---:B------:R-:W-:Y:S02]  /*e390*/  VIADD R245, R3.reuse, 0x11b ;  /* 0x0000011b03f57836 */ /* 0x040fe40000000000 */
[----:B------:R-:W-:Y:S02]  /*e3a0*/  VIADD R231, R3, 0x11a ;  /* 0x0000011a03e77836 */ /* 0x000fe40000000000 */
[----:B------:R-:W-:Y:S01]  /*e3b0*/  IMAD.MOV R6, RZ, RZ, -R6 ;  /* 0x000000ffff067224 */ /* 0x000fe200078e0a06 */
[----:B0-----:R-:W-:Y:S01]  /*e3c0*/  IABS R13, R245 ;  /* 0x000000f5000d7213 */ /* 0x001fe20000000000 */
[----:B------:R-:W-:Y:S01]  /*e3d0*/  @!P2 IMAD.MOV R5, RZ, RZ, -R5 ;  /* 0x000000ffff05a224 */ /* 0x000fe200078e0a05 */
[----:B------:R-:W-:Y:S01]  /*e3e0*/  IABS R12, R231 ;  /* 0x000000e7000c7213 */ /* 0x000fe20000000000 */
        /* <DEDUP_REMOVED lines=20> */
[----:B------:R-:W-:Y:S01]  /*e530*/  IMAD.HI.U32 R16, R4, R8, RZ ;  /* 0x0000000804107227 */ /* 0x000fe200078e00ff */
[----:B------:R-:W-:-:S03]  /*e540*/  ISETP.GT.U32.AND P6, PT, R2, R12, PT ;  /* 0x0000000c0200720c */ /* 0x000fc60003fc4070 */
[----:B------:R-:W-:Y:S01]  /*e550*/  @!P4 IMAD.IADD R10, R10, 0x1, -R2 ;  /* 0x000000010a0ac824 */ /* 0x000fe200078e0a02 */
[----:B------:R-:W-:Y:S01]  /*e560*/  ISETP.GT.U32.AND P4, PT, R2, R13, PT ;  /* 0x0000000d0200720c */ /* 0x000fe20003f84070 */
[----:B------:R-:W-:-:S04]  /*e570*/  IMAD.HI.U32 R5, R4, R11, RZ ;  /* 0x0000000b04057227 */ /* 0x000fc800078e00ff */
[----:B------:R-:W-:Y:S02]  /*e580*/  IMAD.MOV R16, RZ, RZ, -R16 ;  /* 0x000000ffff107224 */ /* 0x000fe400078e0a10 */
[----:B------:R-:W-:Y:S02]  /*e590*/  IMAD.MOV R5, RZ, RZ, -R5 ;  /* 0x000000ffff057224 */ /* 0x000fe400078e0a05 */
[C---:B------:R-:W-:Y:S02]  /*e5a0*/  IMAD R8, R2.reuse, R16, R8 ;  /* 0x0000001002087224 */ /* 0x040fe400078e0208 */
[----:B------:R-:W-:Y:S02]  /*e5b0*/  IMAD R11, R2, R5, R11 ;  /* 0x00000005020b7224 */ /* 0x000fe400078e020b */
[--C-:B------:R-:W-:Y:S01]  /*e5c0*/  @!P6 IMAD.IADD R12, R12, 0x1, -R2.reuse ;  /* 0x000000010c0ce824 */ /* 0x100fe200078e0a02 */
[C---:B------:R-:W-:Y:S01]  /*e5d0*/  ISETP.GT.U32.AND P6, PT, R2.reuse, R8, PT ;  /* 0x000000080200720c */ /* 0x040fe20003fc4070 */
[----:B------:R-:W-:Y:S01]  /*e5e0*/  @!P4 IMAD.IADD R13, R13, 0x1, -R2 ;  /* 0x000000010d0dc824 */ /* 0x000fe200078e0a02 */
[----:B------:R-:W-:Y:S01]  /*e5f0*/  ISETP.GT.U32.AND P4, PT, R2, R11, PT ;  /* 0x0000000b0200720c */ /* 0x000fe20003f84070 */
[----:B------:R-:W-:-:S02]  /*e600*/  VIADD R237, R3, 0x117 ;  /* 0x0000011703ed7836 */ /* 0x000fc40000000000 */
[C---:B------:R-:W-:Y:S02]  /*e610*/  VIADD R238, R3.reuse, 0x116 ;  /* 0x0000011603ee7836 */ /* 0x040fe40000000000 */
[C---:B------:R-:W-:Y:S01]  /*e620*/  VIADD R239, R3.reuse, 0x115 ;  /* 0x0000011503ef7836 */ /* 0x040fe20000000000 */
[----:B------:R-:W-:Y:S01]  /*e630*/  IABS R9, R237 ;  /* 0x000000ed00097213 */ /* 0x000fe20000000000 */
[----:B------:R-:W-:Y:S01]  /*e640*/  VIADD R246, R3, 0x114 ;  /* 0x0000011403f67836 */ /* 0x000fe20000000000 */
[----:B------:R-:W-:Y:S01]  /*e650*/  IABS R6, R238 ;  /* 0x000000ee00067213 */ /* 0x000fe20000000000 */
[----:B------:R-:W-:Y:S01]  /*e660*/  @!P3 IMAD.MOV R0, RZ, RZ, -R0 ;  /* 0x000000ffff00b224 */ /* 0x000fe200078e0a00 */
[----:B------:R-:W-:Y:S01]  /*e670*/  ISETP.GT.U32.AND P3, PT, R2, R14, PT ;  /* 0x0000000e0200720c */ /* 0x000fe20003f64070 */
[----:B------:R-:W-:Y:S01]  /*e680*/  @!P6 IMAD.IADD R8, R8, 0x1, -R2 ;  /* 0x000000010808e824 */ /* 0x000fe200078e0a02 */
[----:B------:R-:W-:Y:S01]  /*e690*/  IABS R5, R239 ;  /* 0x000000ef00057213 */ /* 0x000fe20000000000 */
[----:B------:R-:W-:Y:S01]  /*e6a0*/  @!P1 IMAD.MOV R15, RZ, RZ, -R15 ;  /* 0x000000ffff0f9224 */ /* 0x000fe200078e0a0f */
[----:B------:R-:W-:Y:S01]  /*e6b0*/  IABS R16, R246 ;  /* 0x000000f600107213 */ /* 0x000fe20000000000 */
[----:B------:R-:W-:Y:S01]  /*e6c0*/  IMAD.HI.U32 R20, R4, R9, RZ ;  /* 0x0000000904147227 */ /* 0x000fe200078e00ff */
[C---:B------:R-:W-:Y:S01]  /*e6d0*/  ISETP.GT.U32.AND P1, PT, R2.reuse, R13, PT ;  /* 0x0000000d0200720c */ /* 0x040fe20003f24070 */
[----:B------:R0:W-:Y:S01]  /*e6e0*/  STL [R1+0x4c], R0 ;  /* 0x00004c0001007387 */ /* 0x0001e20000100800 */
[----:B------:R-:W-:Y:S01]  /*e6f0*/  ISETP.GT.U32.AND P6, PT, R2, R8, PT ;  /* 0x000000080200720c */ /* 0x000fe20003fc4070 */
[----:B------:R-:W-:-:S02]  /*e700*/  IMAD.HI.U32 R19, R4, R6, RZ ;  /* 0x0000000604137227 */ /* 0x000fc400078e00ff */
[----:B------:R-:W-:Y:S02]  /*e710*/  STL [R1+0x48], R15 ;  /* 0x0000480f01007387 */ /* 0x000fe40000100800 */
[----:B------:R-:W-:Y:S01]  /*e720*/  @!P4 IMAD.IADD R11, R11, 0x1, -R2 ;  /* 0x000000010b0bc824 */ /* 0x000fe200078e0a02 */
[----:B------:R-:W-:Y:S01]  /*e730*/  ISETP.GE.AND P4, PT, R245, RZ, PT ;  /* 0x000000fff500720c */ /* 0x000fe20003f86270 */
[----:B------:R-:W-:Y:S01]  /*e740*/  @!P0 IMAD.MOV R7, RZ, RZ, -R7 ;  /* 0x000000ffff078224 */ /* 0x000fe200078e0a07 */
[----:B------:R-:W-:Y:S01]  /*e750*/  ISETP.GT.U32.AND P0, PT, R2, R12, PT ;  /* 0x0000000c0200720c */ /* 0x000fe20003f04070 */
[----:B0-----:R-:W-:Y:S02]  /*e760*/  IMAD.MOV.U32 R0, RZ, RZ, R10 ;  /* 0x000000ffff007224 */ /* 0x001fe400078e000a */
[----:B------:R-:W-:Y:S01]  /*e770*/  IMAD.MOV R20, RZ, RZ, -R20 ;  /* 0x000000ffff147224 */ /* 0x000fe200078e0a14 */
[----:B------:R-:W-:Y:S01]  /*e780*/  STL [R1+0x44], R7 ;  /* 0x0000440701007387 */ /* 0x000fe20000100800 */
[----:B------:R-:W-:-:S04]  /*e790*/  IMAD.HI.U32 R18, R4, R5, RZ ;  /* 0x0000000504127227 */ /* 0x000fc800078e00ff */
[----:B------:R-:W-:Y:S02]  /*e7a0*/  IMAD.MOV R19, RZ, RZ, -R19 ;  /* 0x000000ffff137224 */ /* 0x000fe400078e0a13 */
[----:B------:R-:W-:-:S04]  /*e7b0*/  IMAD.HI.U32 R17, R4, R16, RZ ;  /* 0x0000001004117227 */ /* 0x000fc800078e00ff */
[----:B------:R-:W-:Y:S01]  /*e7c0*/  @!P2 IMAD.MOV R0, RZ, RZ, -R0 ;  /* 0x000000ffff00a224 */ /* 0x000fe200078e0a00 */
[C---:B------:R-:W-:Y:S01]  /*e7d0*/  ISETP.GT.U32.AND P2, PT, R2.reuse, R11, PT ;  /* 0x0000000b0200720c */ /* 0x040fe20003f44070 */
[C---:B------:R-:W-:Y:S02]  /*e7e0*/  IMAD R9, R2.reuse, R20, R9 ;  /* 0x0000001402097224 */ /* 0x040fe400078e0209 */
[----:B------:R-:W-:Y:S01]  /*e7f0*/  IMAD.MOV R18, RZ, RZ, -R18 ;  /* 0x000000ffff127224 */ /* 0x000fe200078e0a12 */
[----:B------:R0:W-:Y:S01]  /*e800*/  STL [R1+0x40], R0 ;  /* 0x0000400001007387 */ /* 0x0001e20000100800 */
[----:B------:R-:W-:Y:S02]  /*e810*/  IMAD R6, R2, R19, R6 ;  /* 0x0000001302067224 */ /* 0x000fe400078e0206 */
[----:B------:R-:W-:Y:S02]  /*e820*/  IMAD.MOV R17, RZ, RZ, -R17 ;  /* 0x000000ffff117224 */ /* 0x000fe400078e0a11 */
[----:B------:R-:W-:Y:S01]  /*e830*/  @!P3 IMAD.IADD R14, R14, 0x1, -R2 ;  /* 0x000000010e0eb824 */ /* 0x000fe200078e0a02 */
[C---:B------:R-:W-:Y:S01]  /*e840*/  ISETP.GT.U32.AND P3, PT, R2.reuse, R9, PT ;  /* 0x000000090200720c */ /* 0x040fe20003f64070 */
[----:B------:R-:W-:-:S02]  /*e850*/  IMAD R5, R2, R18, R5 ;  /* 0x0000001202057224 */ /* 0x000fc400078e0205 */
[----:B------:R-:W-:Y:S01]  /*e860*/  @!P1 IMAD.IADD R13, R13, 0x1, -R2 ;  /* 0x000000010d0d9824 */ /* 0x000fe200078e0a02 */
[C---:B------:R-:W-:Y:S01]  /*e870*/  ISETP.GT.U32.AND P1, PT, R2.reuse, R6, PT ;  /* 0x000000060200720c */ /* 0x040fe20003f24070 */
[----:B0-----:R-:W-:Y:S02]  /*e880*/  IMAD R0, R2, R17, R16 ;  /* 0x0000001102007224 */ /* 0x001fe400078e0210 */
[--C-:B------:R-:W-:Y:S01]  /*e890*/  @!P0 IMAD.IADD R12, R12, 0x1, -R2.reuse ;  /* 0x000000010c0c8824 */ /* 0x100fe200078e0a02 */
[----:B------:R-:W-:Y:S01]  /*e8a0*/  ISETP.GT.U32.AND P0, PT, R2, R5, PT ;  /* 0x000000050200720c */ /* 0x000fe20003f04070 */
[--C-:B------:R-:W-:Y:S01]  /*e8b0*/  @!P6 IMAD.IADD R8, R8, 0x1, -R2.reuse ;  /* 0x000000010808e824 */ /* 0x100fe200078e0a02 */
[----:B------:R-:W-:Y:S01]  /*e8c0*/  ISETP.GT.U32.AND P6, PT, R2, R0, PT ;  /* 0x000000000200720c */ /* 0x000fe20003fc4070 */
[----:B------:R-:W-:Y:S01]  /*e8d0*/  @!P2 IMAD.IADD R11, R11, 0x1, -R2 ;  /* 0x000000010b0ba824 */ /* 0x000fe200078e0a02 */
[----:B------:R-:W-:Y:S01]  /*e8e0*/  ISETP.GE.AND P2, PT, R231, RZ, PT ;  /* 0x000000ffe700720c */ /* 0x000fe20003f46270 */
[----:B------:R-:W-:-:S02]  /*e8f0*/  VIADD R244, R3, 0x113 ;  /* 0x0000011303f47836 */ /* 0x000fc40000000000 */
[----:B------:R-:W-:Y:S02]  /*e900*/  VIADD R245, R3, 0x112 ;  /* 0x0000011203f57836 */ /* 0x000fe40000000000 */
[--C-:B------:R-:W-:Y:S01]  /*e910*/  @!P3 IMAD.IADD R9, R9, 0x1, -R2.reuse ;  /* 0x000000010909b824 */ /* 0x100fe200078e0a02 */
[----:B------:R-:W-:Y:S01]  /*e920*/  IABS R10, R244 ;  /* 0x000000f4000a7213 */ /* 0x000fe20000000000 */
[--C-:B------:R-:W-:Y:S01]  /*e930*/  @!P1 IMAD.IADD R6, R6, 0x1, -R2.reuse ;  /* 0x0000000106069824 */ /* 0x100fe200078e0a02 */
[----:B------:R-:W-:Y:S01]  /*e940*/  ISETP.GE.AND P3, PT, R236, RZ, PT ;  /* 0x000000ffec00720c */ /* 0x000fe20003f66270 */
[--C-:B------:R-:W-:Y:S01]  /*e950*/  @!P0 IMAD.IADD R5, R5, 0x1, -R2.reuse ;  /* 0x0000000105058824 */ /* 0x100fe200078e0a02 */
[----:B------:R-:W-:Y:S01]  /*e960*/  IABS R7, R245 ;  /* 0x000000f500077213 */ /* 0x000fe20000000000 */
[----:B------:R-:W-:Y:S01]  /*e970*/  @!P6 IMAD.IADD R0, R0, 0x1, -R2 ;  /* 0x000000010000e824 */ /* 0x000fe200078e0a02 */
[----:B------:R-:W-:Y:S01]  /*e980*/  ISETP.GE.AND P1, PT, R247, RZ, PT ;  /* 0x000000fff700720c */ /* 0x000fe20003f26270 */
[----:B------:R-:W-:Y:S01]  /*e990*/  IMAD.HI.U32 R16, R4, R10, RZ ;  /* 0x0000000a04107227 */ /* 0x000fe200078e00ff */
[----:B------:R-:W-:-:S02]  /*e9a0*/  ISETP.GT.U32.AND P6, PT, R2, R9, PT ;  /* 0x000000090200720c */ /* 0x000fc40003fc4070 */
[----:B------:R-:W-:Y:S01]  /*e9b0*/  ISETP.GE.AND P0, PT, R237, RZ, PT ;  /* 0x000000ffed00720c */ /* 0x000fe20003f06270 */
[----:B------:R-:W-:-:S04]  /*e9c0*/  IMAD.HI.U32 R15, R4, R7, RZ ;  /* 0x00000007040f7227 */ /* 0x000fc800078e00ff */
[----:B------:R-:W-:Y:S01]  /*e9d0*/  @!P2 IMAD.MOV R12, RZ, RZ, -R12 ;  /* 0x000000ffff0ca224 */ /* 0x000fe200078e0a0c */
[C---:B------:R-:W-:Y:S01]  /*e9e0*/  ISETP.GT.U32.AND P2, PT, R2.reuse, R5, PT ;  /* 0x000000050200720c */ /* 0x040fe20003f44070 */
[----:B------:R-:W-:Y:S02]  /*e9f0*/  IMAD.MOV R16, RZ, RZ, -R16 ;  /* 0x000000ffff107224 */ /* 0x000fe400078e0a10 */
[----:B------:R-:W-:Y:S02]  /*ea00*/  IMAD.MOV R15, RZ, RZ, -R15 ;  /* 0x000000ffff0f7224 */ /* 0x000fe400078e0a0f */
[----:B------:R-:W-:Y:S02]  /*ea10*/  VIADD R247, R3, 0x111 ;  /* 0x0000011103f77836 */ /* 0x000fe40000000000 */
[----:B------:R-:W-:Y:S01]  /*ea20*/  @!P5 IMAD.MOV R14, RZ, RZ, -R14 ;  /* 0x000000ffff0ed224 */ /* 0x000fe200078e0a0e */
[C---:B------:R-:W-:Y:S01]  /*ea30*/  ISETP.GT.U32.AND P5, PT, R2.reuse, R0, PT ;  /* 0x000000000200720c */ /* 0x040fe20003fa4070 */
[----:B------:R-:W-:Y:S01]  /*ea40*/  @!P4 IMAD.MOV R13, RZ, RZ, -R13 ;  /* 0x000000ffff0dc224 */ /* 0x000fe200078e0a0d */
[C---:B------:R-:W-:Y:S01]  /*ea50*/  ISETP.GT.U32.AND P4, PT, R2.reuse, R6, PT ;  /* 0x000000060200720c */ /* 0x040fe20003f84070 */
[----:B------:R-:W-:Y:S01]  /*ea60*/  IMAD R10, R2, R16, R10 ;  /* 0x00000010020a7224 */ /* 0x000fe200078e020a */
[----:B------:R-:W-:Y:S01]  /*ea70*/  STL [R1+0x3c], R14 ;  /* 0x00003c0e01007387 */ /* 0x000fe20000100800 */
[----:B------:R-:W-:-:S02]  /*ea80*/  @!P3 IMAD.MOV R11, RZ, RZ, -R11 ;  /* 0x000000ffff0bb224 */ /* 0x000fc400078e0a0b */
[C---:B------:R-:W-:Y:S01]  /*ea90*/  IMAD R7, R2.reuse, R15, R7 ;  /* 0x0000000f02077224 */ /* 0x040fe200078e0207 */
[----:B------:R-:W-:Y:S01]  /*eaa0*/  IABS R15, R247 ;  /* 0x000000f7000f7213 */ /* 0x000fe20000000000 */
[----:B------:R-:W-:Y:S01]  /*eab0*/  @!P1 IMAD.MOV R8, RZ, RZ, -R8 ;  /* 0x000000ffff089224 */ /* 0x000fe200078e0a08 */
[----:B------:R-:W-:Y:S01]  /*eac0*/  STL [R1+0x38], R13 ;  /* 0x0000380d01007387 */ /* 0x000fe20000100800 */
[C---:B------:R-:W-:Y:S01]  /*ead0*/  ISETP.GT.U32.AND P3, PT, R2.reuse, R10, PT ;  /* 0x0000000a0200720c */ /* 0x040fe20003f64070 */
[--C-:B------:R-:W-:Y:S01]  /*eae0*/  @!P6 IMAD.IADD R9, R9, 0x1, -R2.reuse ;  /* 0x000000010909e824 */ /* 0x100fe200078e0a02 */
[----:B------:R-:W-:Y:S01]  /*eaf0*/  ISETP.GT.U32.AND P6, PT, R2, R7, PT ;  /* 0x000000070200720c */ /* 0x000fe20003fc4070 */
[----:B------:R-:W-:Y:S01]  /*eb00*/  STL [R1+0x34], R12 ;  /* 0x0000340c01007387 */ /* 0x000fe20000100800 */
[--C-:B------:R-:W-:Y:S01]  /*eb10*/  @!P2 IMAD.IADD R5, R5, 0x1, -R2.reuse ;  /* 0x000000010505a824 */ /* 0x100fe200078e0a02 */
[----:B------:R-:W-:Y:S01]  /*eb20*/  ISETP.GE.AND P2, PT, R246, RZ, PT ;  /* 0x000000fff600720c */ /* 0x000fe20003f46270 */
[----:B------:R-:W-:Y:S01]  /*eb30*/  VIADD R246, R3, 0x110 ;  /* 0x0000011003f67836 */ /* 0x000fe20000000000 */
[----:B------:R0:W-:Y:S01]  /*eb40*/  STL [R1+0x30], R11 ;  /* 0x0000300b01007387 */ /* 0x0001e20000100800 */
[----:B------:R-:W-:Y:S01]  /*eb50*/  ISETP.GE.AND P1, PT, R238, RZ, PT ;  /* 0x000000ffee00720c */ /* 0x000fe20003f26270 */
[----:B------:R-:W-:Y:S01]  /*eb60*/  @!P4 IMAD.IADD R6, R6, 0x1, -R2 ;  /* 0x000000010606c824 */ /* 0x000fe200078e0a02 */
[----:B------:R-:W-:Y:S01]  /*eb70*/  ISETP.GE.AND P4, PT, R239, RZ, PT ;  /* 0x000000ffef00720c */ /* 0x000fe20003f86270 */
[----:B------:R1:W-:Y:S01]  /*eb80*/  STL [R1+0x2c], R8 ;  /* 0x00002c0801007387 */ /* 0x0003e20000100800 */
[----:B------:R-:W-:-:S02]  /*eb90*/  @!P0 IMAD.MOV R9, RZ, RZ, -R9 ;  /* 0x000000ffff098224 */ /* 0x000fc400078e0a09 */
[--C-:B------:R-:W-:Y:S01]  /*eba0*/  @!P3 IMAD.IADD R10, R10, 0x1, -R2.reuse ;  /* 0x000000010a0ab824 */ /* 0x100fe200078e0a02 */
[----:B------:R-:W-:Y:S01]  /*ebb0*/  ISETP.GE.AND P3, PT, R245, RZ, PT ;  /* 0x000000fff500720c */ /* 0x000fe20003f66270 */
[----:B------:R-:W-:Y:S01]  /*ebc0*/  @!P6 IMAD.IADD R7, R7, 0x1, -R2 ;  /* 0x000000010707e824 */ /* 0x000fe200078e0a02 */
[----:B0-----:R-:W-:Y:S01]  /*ebd0*/  IABS R11, R246 ;  /* 0x000000f6000b7213 */ /* 0x001fe20000000000 */
[----:B------:R-:W-:Y:S01]  /*ebe0*/  IMAD.MOV.U32 R12, RZ, RZ, R6 ;  /* 0x000000ffff0c7224 */ /* 0x000fe200078e0006 */
[----:B------:R-:W-:Y:S01]  /*ebf0*/  ISETP.GT.U32.AND P0, PT, R2, R10, PT ;  /* 0x0000000a0200720c */ /* 0x000fe20003f04070 */
[----:B------:R-:W-:Y:S01]  /*ec00*/  @!P5 IMAD.IADD R0, R0, 0x1, -R2 ;  /* 0x000000010000d824 */ /* 0x000fe200078e0a02 */
[----:B------:R0:W-:Y:S01]  /*ec10*/  STL [R1+0x28], R9 ;  /* 0x0000280901007387 */ /* 0x0001e20000100800 */
[----:B-1----:R-:W-:Y:S01]  /*ec20*/  IMAD.HI.U32 R8, R4, R15, RZ ;  /* 0x0000000f04087227 */ /* 0x002fe200078e00ff */
[----:B------:R-:W-:-:S03]  /*ec30*/  ISETP.GE.AND P5, PT, R244, RZ, PT ;  /* 0x000000fff400720c */ /* 0x000fc60003fa6270 */
[----:B------:R-:W-:Y:S02]  /*ec40*/  IMAD.MOV R8, RZ, RZ, -R8 ;  /* 0x000000ffff087224 */ /* 0x000fe400078e0a08 */
[----:B------:R-:W-:-:S04]  /*ec50*/  IMAD.HI.U32 R6, R4, R11, RZ ;  /* 0x0000000b04067227 */ /* 0x000fc800078e00ff */
[C---:B------:R-:W-:Y:S02]  /*ec60*/  IMAD R8, R2.reuse, R8, R15 ;  /* 0x0000000802087224 */ /* 0x040fe400078e020f */
[----:B------:R-:W-:Y:S02]  /*ec70*/  IMAD.MOV R6, RZ, RZ, -R6 ;  /* 0x000000ffff067224 */ /* 0x000fe400078e0a06 */
[----:B------:R-:W-:Y:S01]  /*ec80*/  @!P1 IMAD.MOV R12, RZ, RZ, -R12 ;  /* 0x000000ffff0c9224 */ /* 0x000fe200078e0a0c */
[C---:B------:R-:W-:Y:S01]  /*ec90*/  ISETP.GT.U32.AND P6, PT, R2.reuse, R8, PT ;  /* 0x000000080200720c */ /* 0x040fe20003fc4070 */
[----:B------:R-:W-:Y:S01]  /*eca0*/  @!P4 IMAD.MOV R5, RZ, RZ, -R5 ;  /* 0x000000ffff05c224 */ /* 0x000fe200078e0a05 */
[----:B------:R-:W-:Y:S01]  /*ecb0*/  ISETP.GE.AND P4, PT, R247, RZ, PT ;  /* 0x000000fff700720c */ /* 0x000fe20003f86270 */
[----:B------:R-:W-:Y:S01]  /*ecc0*/  @!P2 IMAD.MOV R0, RZ, RZ, -R0 ;  /* 0x000000ffff00a224 */ /* 0x000fe200078e0a00 */
[C---:B------:R-:W-:Y:S01]  /*ecd0*/  ISETP.GT.U32.AND P1, PT, R2.reuse, R7, PT ;  /* 0x000000070200720c */ /* 0x040fe20003f24070 */
[----:B0-----:R-:W-:Y:S01]  /*ece0*/  IMAD R9, R2, R6, R11 ;  /* 0x0000000602097224 */ /* 0x001fe200078e020b */
[----:B------:R0:W-:Y:S01]  /*ecf0*/  STL [R1+0x24], R12 ;  /* 0x0000240c01007387 */ /* 0x0001e20000100800 */
[C---:B------:R-:W-:Y:S01]  /*ed00*/  VIADD R247, R3.reuse, 0x10f ;  /* 0x0000010f03f77836 */ /* 0x040fe20000000000 */
[----:B------:R-:W-:Y:S01]  /*ed10*/  ISETP.GE.AND P2, PT, R246, RZ, PT ;  /* 0x000000fff600720c */ /* 0x000fe20003f46270 */
[--C-:B------:R-:W-:Y:S01]  /*ed20*/  @!P0 IMAD.IADD R10, R10, 0x1, -R2.reuse ;  /* 0x000000010a0a8824 */ /* 0x100fe200078e0a02 */
[----:B------:R-:W-:Y:S01]  /*ed30*/  STL [R1+0x20], R5 ;  /* 0x0000200501007387 */ /* 0x000fe20000100800 */
[----:B------:R-:W-:Y:S01]  /*ed40*/  VIADD R238, R3, 0x10b ;  /* 0x0000010b03ee7836 */ /* 0x000fe20000000000 */
[----:B------:R-:W-:Y:S01]  /*ed50*/  ISETP.GE.AND P0, PT, R247, RZ, PT ;  /* 0x000000fff700720c */ /* 0x000fe20003f06270 */
[----:B------:R-:W-:Y:S01]  /*ed60*/  @!P6 IMAD.IADD R8, R8, 0x1, -R2 ;  /* 0x000000010808e824 */ /* 0x000fe200078e0a02 */
[----:B------:R1:W-:Y:S01]  /*ed70*/  STL [R1+0x1c], R0 ;  /* 0x00001c0001007387 */ /* 0x0003e20000100800 */
[----:B------:R-:W-:Y:S01]  /*ed80*/  ISETP.GT.U32.AND P6, PT, R2, R9, PT ;  /* 0x000000090200720c */ /* 0x000fe20003fc4070 */
[----:B0-----:R-:W-:Y:S01]  /*ed90*/  IMAD.MOV.U32 R12, RZ, RZ, R10 ;  /* 0x000000ffff0c7224 */ /* 0x001fe200078e000a */
[----:B------:R-:W-:Y:S01]  /*eda0*/  IABS R223, R238 ;  /* 0x000000ee00df7213 */ /* 0x000fe20000000000 */
[----:B------:R-:W-:-:S02]  /*edb0*/  @!P1 IMAD.IADD R7, R7, 0x1, -R2 ;  /* 0x0000000107079824 */ /* 0x000fc400078e0a02 */
[----:B------:R-:W-:Y:S01]  /*edc0*/  @!P5 IMAD.MOV R12, RZ, RZ, -R12 ;  /* 0x000000ffff0cd224 */ /* 0x000fe200078e0a0c */
[----:B------:R-:W-:Y:S01]  /*edd0*/  ISETP.GT.U32.AND P5, PT, R2, R8, PT ;  /* 0x000000080200720c */ /* 0x000fe20003fa4070 */
[----:B------:R-:W-:Y:S01]  /*ede0*/  IMAD.MOV.U32 R11, RZ, RZ, R7 ;  /* 0x000000ffff0b7224 */ /* 0x000fe200078e0007 */
[----:B-1----:R-:W-:Y:S01]  /*edf0*/  IABS R0, R247 ;  /* 0x000000f700007213 */ /* 0x002fe20000000000 */
[C---:B------:R-:W-:Y:S01]  /*ee00*/  VIADD R247, R3.reuse, 0x10e ;  /* 0x0000010e03f77836 */ /* 0x040fe20000000000 */
[----:B------:R0:W-:Y:S01]  /*ee10*/  STL [R1+0x18], R12 ;  /* 0x0000180c01007387 */ /* 0x0001e20000100800 */
[----:B------:R-:W-:Y:S02]  /*ee20*/  VIADD R246, R3, 0x10d ;  /* 0x0000010d03f67836 */ /* 0x000fe40000000000 */
[----:B------:R-:W-:Y:S01]  /*ee30*/  IMAD.MOV.U32 R6, RZ, RZ, R0 ;  /* 0x000000ffff067224 */ /* 0x000fe200078e0000 */
[----:B------:R-:W-:Y:S01]  /*ee40*/  IABS R5, R247 ;  /* 0x000000f700057213 */ /* 0x000fe20000000000 */
[----:B------:R-:W-:Y:S01]  /*ee50*/  @!P6 IMAD.IADD R9, R9, 0x1, -R2 ;  /* 0x000000010909e824 */ /* 0x000fe200078e0a02 */
[----:B------:R-:W-:Y:S01]  /*ee60*/  ISETP.GE.AND P1, PT, R247, RZ, PT ;  /* 0x000000fff700720c */ /* 0x000fe20003f26270 */
[----:B------:R-:W-:Y:S01]  /*ee70*/  IMAD.HI.U32 R10, R4, R6, RZ ;  /* 0x00000006040a7227 */ /* 0x000fe200078e00ff */
[----:B------:R-:W-:-:S02]  /*ee80*/  IABS R0, R246 ;  /* 0x000000f600007213 */ /* 0x000fc40000000000 */
[C---:B------:R-:W-:Y:S01]  /*ee90*/  ISETP.GT.U32.AND P6, PT, R2.reuse, R9, PT ;  /* 0x000000090200720c */ /* 0x040fe20003fc4070 */
[----:B------:R-:W-:Y:S02]  /*eea0*/  IMAD.MOV R7, RZ, RZ, -R10 ;  /* 0x000000ffff077224 */ /* 0x000fe400078e0a0a */
[----:B------:R-:W-:Y:S02]  /*eeb0*/  VIADD R247, R3, 0x10c ;  /* 0x0000010c03f77836 */ /* 0x000fe40000000000 */
[----:B------:R-:W-:Y:S02]  /*eec0*/  IMAD R6, R2, R7, R6 ;  /* 0x0000000702067224 */ /* 0x000fe400078e0206 */
[----:B------:R-:W-:Y:S01]  /*eed0*/  IMAD.HI.U32 R7, R4, R5, RZ ;  /* 0x0000000504077227 */ /* 0x000fe200078e00ff */
[----:B------:R-:W-:-:S03]  /*eee0*/  IABS R252, R247 ;  /* 0x000000f700fc7213 */ /* 0x000fc60000000000 */
[----:B------:R-:W-:Y:S02]  /*eef0*/  IMAD.MOV R7, RZ, RZ, -R7 ;  /* 0x000000ffff077224 */ /* 0x000fe400078e0a07 */
[----:B------:R-:W-:Y:S01]  /*ef00*/  @!P5 IMAD.IADD R8, R8, 0x1, -R2 ;  /* 0x000000010808d824 */ /* 0x000fe200078e0a02 */
[C---:B------:R-:W-:Y:S01]  /*ef10*/  ISETP.GT.U32.AND P5, PT, R2.reuse, R6, PT ;  /* 0x000000060200720c */ /* 0x040fe20003fa4070 */
[----:B------:R-:W-:Y:S02]  /*ef20*/  IMAD R5, R2, R7, R5 ;  /* 0x0000000702057224 */ /* 0x000fe400078e0205 */
[----:B------:R-:W-:-:S04]  /*ef30*/  IMAD.HI.U32 R10, R4, R252, RZ ;  /* 0x000000fc040a7227 */ /* 0x000fc800078e00ff */
[----:B------:R-:W-:Y:S01]  /*ef40*/  @!P6 IMAD.IADD R9, R9, 0x1, -R2 ;  /* 0x000000010909e824 */ /* 0x000fe200078e0a02 */
[----:B------:R-:W-:Y:S01]  /*ef50*/  ISETP.GT.U32.AND P6, PT, R2, R5, PT ;  /* 0x000000050200720c */ /* 0x000fe20003fc4070 */
[----:B------:R-:W-:Y:S02]  /*ef60*/  IMAD.MOV R10, RZ, RZ, -R10 ;  /* 0x000000ffff0a7224 */ /* 0x000fe400078e0a0a */
[----:B------:R-:W-:Y:S01]  /*ef70*/  @!P3 IMAD.MOV R11, RZ, RZ, -R11 ;  /* 0x000000ffff0bb224 */ /* 0x000fe200078e0a0b */
[----:B------:R-:W-:Y:S01]  /*ef80*/  ISETP.GE.AND P3, PT, R246, RZ, PT ;  /* 0x000000fff600720c */ /* 0x000fe20003f66270 */
[----:B------:R-:W-:-:S03]  /*ef90*/  IMAD.HI.U32 R7, R4, R223, RZ ;  /* 0x000000df04077227 */ /* 0x000fc600078e00ff */
[----:B------:R1:W-:Y:S01]  /*efa0*/  STL [R1+0x14], R11 ;  /* 0x0000140b01007387 */ /* 0x0003e20000100800 */
[----:B------:R-:W-:Y:S02]  /*efb0*/  IMAD R252, R2, R10, R252 ;  /* 0x0000000a02fc7224 */ /* 0x000fe400078e02fc */
[----:B------:R-:W-:Y:S02]  /*efc0*/  IMAD.MOV R10, RZ, RZ, -R7 ;  /* 0x000000ffff0a7224 */ /* 0x000fe400078e0a07 */
[----:B0-----:R-:W-:Y:S02]  /*efd0*/  IMAD.MOV.U32 R12, RZ, RZ, R9 ;  /* 0x000000ffff0c7224 */ /* 0x001fe400078e0009 */
[----:B------:R-:W-:Y:S02]  /*efe0*/  @!P5 IMAD.IADD R6, R6, 0x1, -R2 ;  /* 0x000000010606d824 */ /* 0x000fe400078e0a02 */
[----:B------:R-:W-:Y:S02]  /*eff0*/  IMAD R223, R2, R10, R223 ;  /* 0x0000000a02df7224 */ /* 0x000fe400078e02df */
[----:B-1----:R-:W-:Y:S01]  /*f000*/  IMAD.HI.U32 R11, R4, R0, RZ ;  /* 0x00000000040b7227 */ /* 0x002fe200078e00ff */
[----:B------:R-:W-:-:S03]  /*f010*/  ISETP.GT.U32.AND P5, PT, R2, R6, PT ;  /* 0x000000060200720c */ /* 0x000fc60003fa4070 */
[----:B------:R-:W-:Y:S01]  /*f020*/  @!P2 IMAD.MOV R12, RZ, RZ, -R12 ;  /* 0x000000ffff0ca224 */ /* 0x000fe200078e0a0c */
[C---:B------:R-:W-:Y:S01]  /*f030*/  ISETP.GT.U32.AND P2, PT, R2.reuse, R252, PT ;  /* 0x000000fc0200720c */ /* 0x040fe20003f44070 */
[----:B------:R-:W-:Y:S02]  /*f040*/  IMAD.MOV R11, RZ, RZ, -R11 ;  /* 0x000000ffff0b7224 */ /* 0x000fe400078e0a0b */
[----:B------:R-:W-:Y:S01]  /*f050*/  @!P6 IMAD.IADD R5, R5, 0x1, -R2 ;  /* 0x000000010505e824 */ /* 0x000fe200078e0a02 */
[C---:B------:R-:W-:Y:S01]  /*f060*/  ISETP.GT.U32.AND P6, PT, R2.reuse, R223, PT ;  /* 0x000000df0200720c */ /* 0x040fe20003fc4070 */
[----:B------:R-:W-:Y:S02]  /*f070*/  IMAD R0, R2, R11, R0 ;  /* 0x0000000b02007224 */ /* 0x000fe400078e0200 */
[----:B------:R-:W-:Y:S02]  /*f080*/  IMAD.MOV.U32 R13, RZ, RZ, R8 ;  /* 0x000000ffff0d7224 */ /* 0x000fe400078e0008 */
[----:B------:R-:W-:-:S02]  /*f090*/  VIADD R244, R3, 0x109 ;  /* 0x0000010903f47836 */ /* 0x000fc40000000000 */
[----:B------:R-:W-:Y:S01]  /*f0a0*/  @!P4 IMAD.MOV R13, RZ, RZ, -R13 ;  /* 0x000000ffff0dc224 */ /* 0x000fe200078e0a0d */
[----:B------:R-:W-:Y:S01]  /*f0b0*/  ISETP.GT.U32.AND P4, PT, R2, R0, PT ;  /* 0x000000000200720c */ /* 0x000fe20003f84070 */
[--C-:B------:R-:W-:Y:S01]  /*f0c0*/  @!P2 IMAD.IADD R252, R252, 0x1, -R2.reuse ;  /* 0x00000001fcfca824 */ /* 0x100fe200078e0a02 */
[----:B------:R-:W-:Y:S01]  /*f0d0*/  IABS R227, R244 ;  /* 0x000000f400e37213 */ /* 0x000fe20000000000 */
[--C-:B------:R-:W-:Y:S01]  /*f0e0*/  @!P5 IMAD.IADD R6, R6, 0x1, -R2.reuse ;  /* 0x000000010606d824 */ /* 0x100fe200078e0a02 */
[----:B------:R-:W-:Y:S01]  /*f0f0*/  STL [R1+0x10], R13 ;  /* 0x0000100d01007387 */ /* 0x000fe20000100800 */
[----:B------:R-:W-:Y:S01]  /*f100*/  VIADD R239, R3, 0x10a ;  /* 0x0000010a03ef7836 */ /* 0x000fe20000000000 */
[----:B------:R-:W-:Y:S01]  /*f110*/  ISETP.GE.AND P5, PT, R247, RZ, PT ;  /* 0x000000fff700720c */ /* 0x000fe20003fa6270 */
[----:B------:R-:W-:Y:S01]  /*f120*/  @!P6 IMAD.IADD R223, R223, 0x1, -R2 ;  /* 0x00000001dfdfe824 */ /* 0x000fe200078e0a02 */
[----:B------:R-:W-:Y:S01]  /*f130*/  ISETP.GT.U32.AND P6, PT, R2, R252, PT ;  /* 0x000000fc0200720c */ /* 0x000fe20003fc4070 */
[----:B------:R-:W-:Y:S01]  /*f140*/  IMAD.MOV.U32 R8, RZ, RZ, R6 ;  /* 0x000000ffff087224 */ /* 0x000fe200078e0006 */
[----:B------:R-:W-:Y:S01]  /*f150*/  IABS R225, R239 ;  /* 0x000000ef00e17213 */ /* 0x000fe20000000000 */
[----:B------:R-:W-:Y:S01]  /*f160*/  IMAD.HI.U32 R6, R4, R227, RZ ;  /* 0x000000e304067227 */ /* 0x000fe200078e00ff */
[----:B------:R-:W-:Y:S03]  /*f170*/  STL [R1+0xc], R12 ;  /* 0x00000c0c01007387 */ /* 0x000fe60000100800 */
[----:B------:R-:W-:-:S02]  /*f180*/  VIADD R245, R3, 0x108 ;  /* 0x0000010803f57836 */ /* 0x000fc40000000000 */
[----:B------:R-:W-:Y:S01]  /*f190*/  @!P4 IMAD.IADD R0, R0, 0x1, -R2 ;  /* 0x000000010000c824 */ /* 0x000fe200078e0a02 */
[----:B------:R-:W-:Y:S01]  /*f1a0*/  ISETP.GT.U32.AND P4, PT, R2, R5, PT ;  /* 0x000000050200720c */ /* 0x000fe20003f84070 */
[----:B------:R-:W-:Y:S01]  /*f1b0*/  IMAD.MOV R6, RZ, RZ, -R6 ;  /* 0x000000ffff067224 */ /* 0x000fe200078e0a06 */
[----:B------:R-:W-:Y:S01]  /*f1c0*/  IABS R229, R245 ;  /* 0x000000f500e57213 */ /* 0x000fe20000000000 */
[----:B------:R-:W-:Y:S01]  /*f1d0*/  IMAD.HI.U32 R7, R4, R225, RZ ;  /* 0x000000e104077227 */ /* 0x000fe200078e00ff */
[----:B------:R-:W-:-:S03]  /*f1e0*/  ISETP.GT.U32.AND P2, PT, R2, R0, PT ;  /* 0x000000000200720c */ /* 0x000fc60003f44070 */
[----:B------:R-:W-:Y:S02]  /*f1f0*/  VIADD R246, R3, 0x107 ;  /* 0x0000010703f67836 */ /* 0x000fe40000000000 */
[----:B------:R-:W-:Y:S01]  /*f200*/  @!P0 IMAD.MOV R8, RZ, RZ, -R8 ;  /* 0x000000ffff088224 */ /* 0x000fe200078e0a08 */
[C---:B------:R-:W-:Y:S01]  /*f210*/  ISETP.GT.U32.AND P0, PT, R2.reuse, R223, PT ;  /* 0x000000df0200720c */ /* 0x040fe20003f04070 */
[----:B------:R-:W-:Y:S01]  /*f220*/  IMAD R227, R2, R6, R227 ;  /* 0x0000000602e37224 */ /* 0x000fe200078e02e3 */
[----:B------:R-:W-:Y:S01]  /*f230*/  IABS R231, R246 ;  /* 0x000000f600e77213 */ /* 0x000fe20000000000 */
[----:B------:R-:W-:Y:S01]  /*f240*/  IMAD.MOV R7, RZ, RZ, -R7 ;  /* 0x000000ffff077224 */ /* 0x000fe200078e0a07 */
[----:B------:R0:W-:Y:S01]  /*f250*/  STL [R1+0x8], R8 ;  /* 0x0000080801007387 */ /* 0x0001e20000100800 */
[----:B------:R-:W-:Y:S01]  /*f260*/  @!P6 IMAD.IADD R252, R252, 0x1, -R2 ;  /* 0x00000001fcfce824 */ /* 0x000fe200078e0a02 */
[C---:B------:R-:W-:Y:S01]  /*f270*/  ISETP.GT.U32.AND P6, PT, R2.reuse, R227, PT ;  /* 0x000000e30200720c */ /* 0x040fe20003fc4070 */
[----:B------:R-:W-:-:S02]  /*f280*/  IMAD R225, R2, R7, R225 ;  /* 0x0000000702e17224 */ /* 0x000fc400078e02e1 */
[----:B------:R-:W-:Y:S02]  /*f290*/  @!P4 IMAD.IADD R5, R5, 0x1, -R2 ;  /* 0x000000010505c824 */ /* 0x000fe400078e0a02 */
[----:B------:R-:W-:Y:S01]  /*f2a0*/  IMAD.HI.U32 R7, R4, R231, RZ ;  /* 0x000000e704077227 */ /* 0x000fe200078e00ff */
[----:B------:R-:W-:-:S03]  /*f2b0*/  ISETP.GT.U32.AND P4, PT, R2, R225, PT ;  /* 0x000000e10200720c */ /* 0x000fc60003f84070 */
[----:B0-----:R-:W-:-:S04]  /*f2c0*/  IMAD.HI.U32 R8, R4, R229, RZ ;  /* 0x000000e504087227 */ /* 0x001fc800078e00ff */
[----:B------:R-:W-:Y:S02]  /*f2d0*/  IMAD.MOV R8, RZ, RZ, -R8 ;  /* 0x000000ffff087224 */ /* 0x000fe400078e0a08 */
[----:B------:R-:W-:Y:S02]  /*f2e0*/  IMAD.MOV R7, RZ, RZ, -R7 ;  /* 0x000000ffff077224 */ /* 0x000fe400078e0a07 */
[C---:B------:R-:W-:Y:S02]  /*f2f0*/  IMAD R229, R2.reuse, R8, R229 ;  /* 0x0000000802e57224 */ /* 0x040fe400078e02e5 */
[C---:B------:R-:W-:Y:S02]  /*f300*/  IMAD R231, R2.reuse, R7, R231 ;  /* 0x0000000702e77224 */ /* 0x040fe400078e02e7 */
[----:B------:R-:W-:Y:S01]  /*f310*/  @!P6 IMAD.IADD R227, R227, 0x1, -R2 ;  /* 0x00000001e3e3e824 */ /* 0x000fe200078e0a02 */
[----:B------:R-:W-:Y:S01]  /*f320*/  ISETP.GT.U32.AND P6, PT, R2, R229, PT ;  /* 0x000000e50200720c */ /* 0x000fe20003fc4070 */
[----:B------:R-:W-:-:S02]  /*f330*/  VIADD R247, R3, 0x106 ;  /* 0x0000010603f77836 */ /* 0x000fc40000000000 */
[----:B------:R-:W-:Y:S01]  /*f340*/  @!P5 IMAD.MOV R252, RZ, RZ, -R252 ;  /* 0x000000fffffcd224 */ /* 0x000fe200078e0afc */
[----:B------:R-:W-:Y:S01]  /*f350*/  ISETP.GT.U32.AND P5, PT, R2, R231, PT ;  /* 0x000000e70200720c */ /* 0x000fe20003fa4070 */
[--C-:B------:R-:W-:Y:S01]  /*f360*/  @!P4 IMAD.IADD R225, R225, 0x1, -R2.reuse ;  /* 0x00000001e1e1c824 */ /* 0x100fe200078e0a02 */
[----:B------:R-:W-:Y:S01]  /*f370*/  IABS R233, R247 ;  /* 0x000000f700e97213 */ /* 0x000fe20000000000 */
[----:B------:R-:W-:Y:S01]  /*f380*/  @!P2 IMAD.IADD R0, R0, 0x1, -R2 ;  /* 0x000000010000a824 */ /* 0x000fe200078e0a02 */
[----:B------:R-:W-:Y:S01]  /*f390*/  ISETP.GE.AND P2, PT, R238, RZ, PT ;  /* 0x000000ffee00720c */ /* 0x000fe20003f46270 */
[----:B------:R-:W-:Y:S01]  /*f3a0*/  VIADD R238, R3, 0x105 ;  /* 0x0000010503ee7836 */ /* 0x000fe20000000000 */
[----:B------:R-:W-:Y:S01]  /*f3b0*/  ISETP.GE.AND P4, PT, R244, RZ, PT ;  /* 0x000000fff400720c */ /* 0x000fe20003f86270 */
[----:B------:R-:W-:Y:S01]  /*f3c0*/  @!P1 IMAD.MOV R5, RZ, RZ, -R5 ;  /* 0x000000ffff059224 */ /* 0x000fe200078e0a05 */
[----:B------:R-:W-:Y:S01]  /*f3d0*/  ISETP.GT.U32.AND P1, PT, R2, R225, PT ;  /* 0x000000e10200720c */ /* 0x000fe20003f24070 */
[----:B------:R-:W-:Y:S01]  /*f3e0*/  IMAD.HI.U32 R6, R4, R233, RZ ;  /* 0x000000e904067227 */ /* 0x000fe200078e00ff */
[----:B------:R-:W-:-:S02]  /*f3f0*/  IABS R235, R238 ;  /* 0x000000ee00eb7213 */ /* 0x000fc40000000000 */
[----:B------:R-:W-:Y:S01]  /*f400*/  STL [R1+0x4], R5 ;  /* 0x0000040501007387 */ /* 0x000fe20000100800 */
[----:B------:R-:W-:Y:S01]  /*f410*/  @!P3 IMAD.MOV R0, RZ, RZ, -R0 ;  /* 0x000000ffff00b224 */ /* 0x000fe200078e0a00 */
[C---:B------:R-:W-:Y:S01]  /*f420*/  ISETP.GT.U32.AND P3, PT, R2.reuse, R227, PT ;  /* 0x000000e30200720c */ /* 0x040fe20003f64070 */
[----:B------:R-:W-:Y:S01]  /*f430*/  @!P6 IMAD.IADD R229, R229, 0x1, -R2 ;  /* 0x00000001e5e5e824 */ /* 0x000fe200078e0a02 */
[----:B------:R-:W-:Y:S01]  /*f440*/  ISETP.GE.AND P6, PT, R247, RZ, PT ;  /* 0x000000fff700720c */ /* 0x000fe20003fc6270 */
[----:B------:R-:W-:Y:S01]  /*f450*/  IMAD.MOV R6, RZ, RZ, -R6 ;  /* 0x000000ffff067224 */ /* 0x000fe200078e0a06 */
[----:B------:R0:W-:Y:S01]  /*f460*/  STL [R1], R0 ;  /* 0x0000000001007387 */ /* 0x0001e20000100800 */
[--C-:B------:R-:W-:Y:S01]  /*f470*/  @!P0 IMAD.IADD R223, R223, 0x1, -R2.reuse ;  /* 0x00000001dfdf8824 */ /* 0x100fe200078e0a02 */
[----:B------:R-:W-:Y:S01]  /*f480*/  ISETP.GE.AND P0, PT, R239, RZ, PT ;  /* 0x000000ffef00720c */ /* 0x000fe20003f06270 */
[--C-:B------:R-:W-:Y:S01]  /*f490*/  @!P5 IMAD.IADD R231, R231, 0x1, -R2.reuse ;  /* 0x00000001e7e7d824 */ /* 0x100fe200078e0a02 */
[C---:B------:R-:W-:Y:S01]  /*f4a0*/  ISETP.GT.U32.AND P5, PT, R2.reuse, R229, PT ;  /* 0x000000e50200720c */ /* 0x040fe20003fa4070 */
[C---:B------:R-:W-:Y:S01]  /*f4b0*/  IMAD R233, R2.reuse, R6, R233 ;  /* 0x0000000602e97224 */ /* 0x040fe200078e02e9 */
[----:B------:R-:W-:Y:S01]  /*f4c0*/  IABS R239, R230 ;  /* 0x000000e600ef7213 */ /* 0x000fe20000000000 */
[----:B------:R-:W-:Y:S01]  /*f4d0*/  VIADD R244, R3, 0x104 ;  /* 0x0000010403f47836 */ /* 0x000fe20000000000 */
[----:B------:R-:W-:Y:S01]  /*f4e0*/  STL [R1+0x2010], R252 ;  /* 0x002010fc01007387 */ /* 0x000fe20000100800 */
[----:B------:R-:W-:Y:S01]  /*f4f0*/  @!P1 IMAD.IADD R225, R225, 0x1, -R2 ;  /* 0x00000001e1e19824 */ /* 0x000fe200078e0a02 */
[----:B------:R-:W-:Y:S01]  /*f500*/  ISETP.GT.U32.AND P1, PT, R2, R233, PT ;  /* 0x000000e90200720c */ /* 0x000fe20003f24070 */
[----:B0-----:R-:W-:Y:S01]  /*f510*/  IMAD.HI.U32 R0, R4, R235, RZ ;  /* 0x000000eb04007227 */ /* 0x001fe200078e00ff */
[----:B------:R-:W-:-:S03]  /*f520*/  IABS R237, R244 ;  /* 0x000000f400ed7213 */ /* 0x000fc60000000000 */
[----:B------:R-:W-:Y:S02]  /*f530*/  IMAD.MOV R0, RZ, RZ, -R0 ;  /* 0x000000ffff007224 */ /* 0x000fe400078e0a00 */
[----:B------:R-:W-:Y:S01]  /*f540*/  @!P0 IMAD.MOV R225, RZ, RZ, -R225 ;  /* 0x000000ffffe18224 */ /* 0x000fe200078e0ae1 */
[C---:B------:R-:W-:Y:S01]  /*f550*/  ISETP.GT.U32.AND P0, PT, R2.reuse, R231, PT ;  /* 0x000000e70200720c */ /* 0x040fe20003f04070 */
[----:B------:R-:W-:Y:S02]  /*f560*/  IMAD R235, R2, R0, R235 ;  /* 0x0000000002eb7224 */ /* 0x000fe400078e02eb */
[----:B------:R-:W-:Y:S02]  /*f570*/  @!P5 IMAD.IADD R229, R229, 0x1, -R2 ;  /* 0x00000001e5e5d824 */ /* 0x000fe400078e0a02 */
[----:B------:R-:W-:Y:S01]  /*f580*/  IMAD.HI.U32 R5, R4, R237, RZ ;  /* 0x000000ed04057227 */ /* 0x000fe200078e00ff */
[----:B------:R-:W-:-:S03]  /*f590*/  ISETP.GT.U32.AND P5, PT, R2, R235, PT ;  /* 0x000000eb0200720c */ /* 0x000fc60003fa4070 */
[----:B------:R-:W-:Y:S02]  /*f5a0*/  VIADD R236, R3, 0x102 ;  /* 0x0000010203ec7836 */ /* 0x000fe40000000000 */
[----:B------:R-:W-:-:S03]  /*f5b0*/  IMAD.HI.U32 R0, R4, R239, RZ ;  /* 0x000000ef04007227 */ /* 0x000fc600078e00ff */
[----:B------:R-:W-:Y:S01]  /*f5c0*/  IABS R241, R236 ;  /* 0x000000ec00f17213 */ /* 0x000fe20000000000 */
[----:B------:R-:W-:Y:S02]  /*f5d0*/  IMAD.MOV R5, RZ, RZ, -R5 ;  /* 0x000000ffff057224 */ /* 0x000fe400078e0a05 */
[----:B------:R-:W-:Y:S02]  /*f5e0*/  @!P1 IMAD.IADD R233, R233, 0x1, -R2 ;  /* 0x00000001e9e99824 */ /* 0x000fe400078e0a02 */
[----:B------:R-:W-:Y:S02]  /*f5f0*/  VIADD R247, R3, 0x101 ;  /* 0x0000010103f77836 */ /* 0x000fe40000000000 */
[----:B------:R-:W-:Y:S01]  /*f600*/  IMAD.MOV R0, RZ, RZ, -R0 ;  /* 0x000000ffff007224 */ /* 0x000fe200078e0a00 */
[----:B------:R-:W-:Y:S01]  /*f610*/  ISETP.GT.U32.AND P1, PT, R2, R233, PT ;  /* 0x000000e90200720c */ /* 0x000fe20003f24070 */
[----:B------:R-:W-:Y:S01]  /*f620*/  @!P3 IMAD.IADD R227, R227, 0x1, -R2 ;  /* 0x00000001e3e3b824 */ /* 0x000fe200078e0a02 */
[----:B------:R-:W-:Y:S01]  /*f630*/  ISETP.GE.AND P3, PT, R246, RZ, PT ;  /* 0x000000fff600720c */ /* 0x000fe20003f66270 */
[C---:B------:R-:W-:Y:S01]  /*f640*/  IMAD R237, R2.reuse, R5, R237 ;  /* 0x0000000502ed7224 */ /* 0x040fe200078e02ed */
[----:B------:R-:W-:Y:S01]  /*f650*/  IABS R243, R247 ;  /* 0x000000f700f37213 */ /* 0x000fe20000000000 */
[----:B------:R-:W-:-:S02]  /*f660*/  IMAD R239, R2, R0, R239 ;  /* 0x0000000002ef7224 */ /* 0x000fc400078e02ef */
[----:B------:R-:W-:-:S04]  /*f670*/  IMAD.HI.U32 R6, R4, R241, RZ ;  /* 0x000000f104067227 */ /* 0x000fc800078e00ff */
[--C-:B------:R-:W-:Y:S01]  /*f680*/  @!P0 IMAD.IADD R231, R231, 0x1, -R2.reuse ;  /* 0x00000001e7e78824 */ /* 0x100fe200078e0a02 */
[C---:B------:R-:W-:Y:S01]  /*f690*/  ISETP.GT.U32.AND P0, PT, R2.reuse, R237, PT ;  /* 0x000000ed0200720c */ /* 0x040fe20003f04070 */
[----:B------:R-:W-:Y:S01]  /*f6a0*/  @!P5 IMAD.IADD R235, R235, 0x1, -R2 ;  /* 0x00000001ebebd824 */ /* 0x000fe200078e0a02 */
[----:B------:R-:W-:Y:S01]  /*f6b0*/  ISETP.GT.U32.AND P5, PT, R2, R239, PT ;  /* 0x000000ef0200720c */ /* 0x000fe20003fa4070 */
[----:B------:R-:W-:Y:S02]  /*f6c0*/  VIADD R246, R3, 0x100 ;  /* 0x0000010003f67836 */ /* 0x000fe40000000000 */
[----:B------:R-:W-:-:S04]  /*f6d0*/  IMAD.HI.U32 R5, R4, R243, RZ ;  /* 0x000000f304057227 */ /* 0x000fc800078e00ff */
[----:B------:R-:W-:Y:S02]  /*f6e0*/  IMAD.MOV R6, RZ, RZ, -R6 ;  /* 0x000000ffff067224 */ /* 0x000fe400078e0a06 */
[----:B------:R-:W-:Y:S01]  /*f6f0*/  @!P2 IMAD.MOV R223, RZ, RZ, -R223 ;  /* 0x000000ffffdfa224 */ /* 0x000fe200078e0adf */
[----:B------:R-:W-:Y:S01]  /*f700*/  ISETP.GE.AND P2, PT, R245, RZ, PT ;  /* 0x000000fff500720c */ /* 0x000fe20003f46270 */
[----:B------:R-:W-:Y:S01]  /*f710*/  IMAD.MOV R5, RZ, RZ, -R5 ;  /* 0x000000ffff057224 */ /* 0x000fe200078e0a05 */
[----:B------:R-:W-:Y:S01]  /*f720*/  IABS R245, R246 ;  /* 0x000000f600f57213 */ /* 0x000fe20000000000 */
[----:B------:R-:W-:Y:S01]  /*f730*/  IMAD R241, R2, R6, R241 ;  /* 0x0000000602f17224 */ /* 0x000fe200078e02f1 */
[----:B------:R-:W-:Y:S01]  /*f740*/  STL [R1+0x2014], R223 ;  /* 0x002014df01007387 */ /* 0x000fe20000100800 */
[----:B------:R-:W-:Y:S01]  /*f750*/  @!P1 IMAD.IADD R233, R233, 0x1, -R2 ;  /* 0x00000001e9e99824 */ /* 0x000fe200078e0a02 */
[----:B------:R-:W-:Y:S01]  /*f760*/  ISETP.GE.AND P1, PT, R238, RZ, PT ;  /* 0x000000ffee00720c */ /* 0x000fe20003f26270 */
[C---:B------:R-:W-:Y:S01]  /*f770*/  IMAD R243, R2.reuse, R5, R243 ;  /* 0x0000000502f37224 */ /* 0x040fe200078e02f3 */
[----:B------:R-:W-:Y:S01]  /*f780*/  STL [R1+0x2018], R225 ;  /* 0x002018e101007387 */ /* 0x000fe20000100800 */
[----:B------:R-:W-:Y:S01]  /*f790*/  @!P3 IMAD.MOV R231, RZ, RZ, -R231 ;  /* 0x000000ffffe7b224 */ /* 0x000fe200078e0ae7 */
[----:B------:R-:W-:Y:S01]  /*f7a0*/  ISETP.GT.U32.AND P3, PT, R2, R241, PT ;  /* 0x000000f10200720c */ /* 0x000fe20003f64070 */
[----:B------:R-:W-:-:S04]  /*f7b0*/  IMAD.HI.U32 R0, R4, R245, RZ ;  /* 0x000000f504007227 */ /* 0x000fc800078e00ff */
[--C-:B------:R-:W-:Y:S01]  /*f7c0*/  @!P0 IMAD.IADD R237, R237, 0x1, -R2.reuse ;  /* 0x00000001eded8824 */ /* 0x100fe200078e0a02 */
[----:B------:R-:W-:Y:S01]  /*f7d0*/  ISETP.GE.AND P0, PT, R244, RZ, PT ;  /* 0x000000fff400720c */ /* 0x000fe20003f06270 */
[----:B------:R-:W-:Y:S01]  /*f7e0*/  @!P5 IMAD.IADD R239, R239, 0x1, -R2 ;  /* 0x00000001efefd824 */ /* 0x000fe200078e0a02 */
[C---:B------:R-:W-:Y:S01]  /*f7f0*/  ISETP.GT.U32.AND P5, PT, R2.reuse, R235, PT ;  /* 0x000000eb0200720c */ /* 0x040fe20003fa4070 */
[----:B------:R-:W-:Y:S01]  /*f800*/  @!P6 IMAD.MOV R233, RZ, RZ, -R233 ;  /* 0x000000ffffe9e224 */ /* 0x000fe200078e0ae9 */
[----:B------:R-:W-:Y:S01]  /*f810*/  ISETP.GT.U32.AND P6, PT, R2, R243, PT ;  /* 0x000000f30200720c */ /* 0x000fe20003fc4070 */
[----:B------:R-:W-:Y:S02]  /*f820*/  IMAD.MOV R0, RZ, RZ, -R0 ;  /* 0x000000ffff007224 */ /* 0x000fe400078e0a00 */
[C---:B------:R-:W-:Y:S02]  /*f830*/  VIADD R244, R3.reuse, 0xfe ;  /* 0x000000fe03f47836 */ /* 0x040fe40000000000 */
[----:B------:R-:W-:-:S02]  /*f840*/  VIADD R238, R3, 0xff ;  /* 0x000000ff03ee7836 */ /* 0x000fc40000000000 */
[C---:B------:R-:W-:Y:S01]  /*f850*/  IMAD R245, R2.reuse, R0, R245 ;  /* 0x0000000002f57224 */ /* 0x040fe200078e02f5 */
[----:B------:R-:W-:Y:S01]  /*f860*/  IABS R0, R244 ;  /* 0x000000f400007213 */ /* 0x000fe20000000000 */
[----:B------:R-:W-:Y:S01]  /*f870*/  @!P2 IMAD.MOV R229, RZ, RZ, -R229 ;  /* 0x000000ffffe5a224 */ /* 0x000fe200078e0ae5 */
[----:B------:R-:W-:Y:S01]  /*f880*/  IABS R5, R238 ;  /* 0x000000ee00057213 */ /* 0x000fe20000000000 */
[----:B------:R-:W-:Y:S01]  /*f890*/  @!P3 IMAD.IADD R241, R241, 0x1, -R2 ;  /* 0x00000001f1f1b824 */ /* 0x000fe200078e0a02 */
[----:B------:R-:W-:Y:S01]  /*f8a0*/  ISETP.GT.U32.AND P2, PT, R2, R237, PT ;  /* 0x000000ed0200720c */ /* 0x000fe20003f44070 */
[----:B------:R-:W-:Y:S01]  /*f8b0*/  IMAD.MOV.U32 R6, RZ, RZ, R0 ;  /* 0x000000ffff067224 */ /* 0x000fe200078e0000 */
[----:B------:R-:W-:Y:S01]  /*f8c0*/  ISETP.GE.AND P3, PT, R247, RZ, PT ;  /* 0x000000fff700720c */ /* 0x000fe20003f66270 */
[----:B------:R-:W-:-:S04]  /*f8d0*/  IMAD.HI.U32 R7, R4, R5, RZ ;  /* 0x0000000504077227 */ /* 0x000fc800078e00ff */
[--C-:B------:R-:W-:Y:S01]  /*f8e0*/  @!P5 IMAD.IADD R235, R235, 0x1, -R2.reuse ;  /* 0x00000001ebebd824 */ /* 0x100fe200078e0a02 */
[C---:B------:R-:W-:Y:S01]  /*f8f0*/  ISETP.GT.U32.AND P5, PT, R2.reuse, R245, PT ;  /* 0x000000f50200720c */ /* 0x040fe20003fa4070 */
[----:B------:R-:W-:Y:S01]  /*f900*/  @!P6 IMAD.IADD R243, R243, 0x1, -R2 ;  /* 0x00000001f3f3e824 */ /* 0x000fe200078e0a02 */
[----:B------:R-:W-:Y:S01]  /*f910*/  ISETP.GT.U32.AND P6, PT, R2, R241, PT ;  /* 0x000000f10200720c */ /* 0x000fe20003fc4070 */
[----:B------:R-:W-:-:S04]  /*f920*/  IMAD.HI.U32 R0, R4, R6, RZ ;  /* 0x0000000604007227 */ /* 0x000fc800078e00ff */
[----:B------:R-:W-:Y:S02]  /*f930*/  IMAD.MOV R7, RZ, RZ, -R7 ;  /* 0x000000ffff077224 */ /* 0x000fe400078e0a07 */
[----:B------:R-:W-:Y:S02]  /*f940*/  IMAD.MOV R8, RZ, RZ, -R0 ;  /* 0x000000ffff087224 */ /* 0x000fe400078e0a00 */
[----:B------:R-:W-:Y:S01]  /*f950*/  @!P2 IMAD.IADD R237, R237, 0x1, -R2 ;  /* 0x00000001ededa824 */ /* 0x000fe200078e0a02 */
[----:B------:R-:W-:Y:S01]  /*f960*/  ISETP.GE.AND P2, PT, R230, RZ, PT ;  /* 0x000000ffe600720c */ /* 0x000fe20003f46270 */
[C---:B------:R-:W-:Y:S02]  /*f970*/  IMAD R0, R2.reuse, R7, R5 ;  /* 0x0000000702007224 */ /* 0x040fe400078e0205 */
[----:B------:R-:W-:Y:S02]  /*f980*/  IMAD R6, R2, R8, R6 ;  /* 0x0000000802067224 */ /* 0x000fe400078e0206 */
[----:B------:R-:W-:-:S02]  /*f990*/  VIADD R247, R3, 0xfd ;  /* 0x000000fd03f77836 */ /* 0x000fc40000000000 */
[----:B------:R-:W-:Y:S01]  /*f9a0*/  @!P4 IMAD.MOV R227, RZ, RZ, -R227 ;  /* 0x000000ffffe3c224 */ /* 0x000fe200078e0ae3 */
[C---:B------:R-:W-:Y:S01]  /*f9b0*/  ISETP.GT.U32.AND P4, PT, R2.reuse, R239, PT ;  /* 0x000000ef0200720c */ /* 0x040fe20003f84070 */
[----:B------:R-:W-:Y:S01]  /*f9c0*/  @!P0 IMAD.MOV R237, RZ, RZ, -R237 ;  /* 0x000000ffffed8224 */ /* 0x000fe200078e0aed */
[C---:B------:R-:W-:Y:S01]  /*f9d0*/  ISETP.GT.U32.AND P0, PT, R2.reuse, R0, PT ;  /* 0x000000000200720c */ /* 0x040fe20003f04070 */
[--C-:B------:R-:W-:Y:S01]  /*f9e0*/  @!P5 IMAD.IADD R245, R245, 0x1, -R2.reuse ;  /* 0x00000001f5f5d824 */ /* 0x100fe200078e0a02 */
[C---:B------:R-:W-:Y:S01]  /*f9f0*/  ISETP.GT.U32.AND P5, PT, R2.reuse, R243, PT ;  /* 0x000000f30200720c */ /* 0x040fe20003fa4070 */
[--C-:B------:R-:W-:Y:S01]  /*fa00*/  @!P6 IMAD.IADD R241, R241, 0x1, -R2.reuse ;  /* 0x00000001f1f1e824 */ /* 0x100fe200078e0a02 */
[----:B------:R-:W-:Y:S01]  /*fa10*/  IABS R8, R247 ;  /* 0x000000f700087213 */ /* 0x000fe20000000000 */
[----:B------:R-:W-:Y:S01]  /*fa20*/  @!P1 IMAD.MOV R235, RZ, RZ, -R235 ;  /* 0x000000ffffeb9224 */ /* 0x000fe200078e0aeb */
[C---:B------:R-:W-:Y:S01]  /*fa30*/  ISETP.GT.U32.AND P6, PT, R2.reuse, R6, PT ;  /* 0x000000060200720c */ /* 0x040fe20003fc4070 */
[----:B------:R-:W-:Y:S01]  /*fa40*/  VIADD R230, R3, 0xae ;  /* 0x000000ae03e67836 */ /* 0x000fe20000000000 */
[----:B------:R-:W-:Y:S01]  /*fa50*/  ISETP.GT.U32.AND P1, PT, R2, R245, PT ;  /* 0x000000f50200720c */ /* 0x000fe20003f24070 */
[----:B------:R-:W-:Y:S01]  /*fa60*/  IMAD.HI.U32 R5, R4, R8, RZ ;  /* 0x0000000804057227 */ /* 0x000fe200078e00ff */
[----:B------:R-:W-:Y:S02]  /*fa70*/  STL [R1+0x201c], R227 ;  /* 0x00201ce301007387 */ /* 0x000fe40000100800 */
[----:B------:R-:W-:Y:S01]  /*fa80*/  IABS R145, R230 ;  /* 0x000000e600917213 */ /* 0x000fe20000000000 */
[----:B------:R-:W-:Y:S01]  /*fa90*/  IMAD.MOV R5, RZ, RZ, -R5 ;  /* 0x000000ffff057224 */ /* 0x000fe200078e0a05 */
[----:B------:R-:W-:Y:S01]  /*faa0*/  STL [R1+0x2020], R229 ;  /* 0x002020e501007387 */ /* 0x000fe20000100800 */
[--C-:B------:R-:W-:Y:S01]  /*fab0*/  @!P4 IMAD.IADD R239, R239, 0x1, -R2.reuse ;  /* 0x00000001efefc824 */ /* 0x100fe200078e0a02 */
[----:B------:R-:W-:Y:S01]  /*fac0*/  ISETP.GE.AND P4, PT, R236, RZ, PT ;  /* 0x000000ffec00720c */ /* 0x000fe20003f86270 */
[--C-:B------:R-:W-:Y:S01]  /*fad0*/  @!P0 IMAD.IADD R0, R0, 0x1, -R2.reuse ;  /* 0x0000000100008824 */ /* 0x100fe200078e0a02 */
[----:B------:R-:W-:Y:S01]  /*fae0*/  ISETP.GE.AND P0, PT, R247, RZ, PT ;  /* 0x000000fff700720c */ /* 0x000fe20003f06270 */
[----:B------:R-:W-:Y:S01]  /*faf0*/  @!P5 IMAD.IADD R243, R243, 0x1, -R2 ;  /* 0x00000001f3f3d824 */ /* 0x000fe200078e0a02 */
[----:B------:R-:W-:Y:S01]  /*fb00*/  ISETP.GE.AND P5, PT, R238, RZ, PT ;  /* 0x000000ffee00720c */ /* 0x000fe20003fa6270 */
[----:B------:R-:W-:Y:S01]  /*fb10*/  IMAD R8, R2, R5, R8 ;  /* 0x0000000502087224 */ /* 0x000fe200078e0208 */
[----:B------:R-:W-:Y:S01]  /*fb20*/  STL [R1+0x2024], R231 ;  /* 0x002024e701007387 */ /* 0x000fe20000100800 */
[----:B------:R-:W-:-:S02]  /*fb30*/  @!P6 IMAD.IADD R6, R6, 0x1, -R2 ;  /* 0x000000010606e824 */ /* 0x000fc400078e0a02 */
[C---:B------:R-:W-:Y:S01]  /*fb40*/  VIADD R247, R3.reuse, 0xfb ;  /* 0x000000fb03f77836 */ /* 0x040fe20000000000 */
[----:B------:R-:W-:Y:S01]  /*fb50*/  STL [R1+0x2028], R233 ;  /* 0x002028e901007387 */ /* 0x000fe20000100800 */
[----:B------:R-:W-:Y:S01]  /*fb60*/  @!P2 IMAD.MOV R239, RZ, RZ, -R239 ;  /* 0x000000ffffefa224 */ /* 0x000fe200078e0aef */
[----:B------:R-:W-:Y:S01]  /*fb70*/  ISETP.GE.AND P2, PT, R246, RZ, PT ;  /* 0x000000fff600720c */ /* 0x000fe20003f46270 */
[----:B------:R-:W-:Y:S01]  /*fb80*/  VIADD R246, R3, 0xfc ;  /* 0x000000fc03f67836 */ /* 0x000fe20000000000 */
[C---:B------:R-:W-:Y:S01]  /*fb90*/  ISETP.GT.U32.AND P6, PT, R2.reuse, R6, PT ;  /* 0x000000060200720c */ /* 0x040fe20003fc4070 */
[----:B------:R-:W-:Y:S01]  /*fba0*/  @!P3 IMAD.MOV R243, RZ, RZ, -R243 ;  /* 0x000000fffff3b224 */ /* 0x000fe200078e0af3 */
[----:B------:R-:W-:Y:S01]  /*fbb0*/  IABS R7, R247 ;  /* 0x000000f700077213 */ /* 0x000fe20000000000 */
[----:B------:R-:W-:Y:S01]  /*fbc0*/  @!P1 IMAD.IADD R245, R245, 0x1, -R2 ;  /* 0x00000001f5f59824 */ /* 0x000fe200078e0a02 */
[----:B------:R-:W-:Y:S01]  /*fbd0*/  ISETP.GT.U32.AND P3, PT, R2, R8, PT ;  /* 0x000000080200720c */ /* 0x000fe20003f64070 */
[----:B------:R-:W-:Y:S01]  /*fbe0*/  @!P4 IMAD.MOV R241, RZ, RZ, -R241 ;  /* 0x000000fffff1c224 */ /* 0x000fe200078e0af1 */
[----:B------:R-:W-:Y:S01]  /*fbf0*/  ISETP.GE.AND P1, PT, R244, RZ, PT ;  /* 0x000000fff400720c */ /* 0x000fe20003f26270 */
[----:B------:R-:W-:Y:S01]  /*fc00*/  IMAD.HI.U32 R11, R4, R7, RZ ;  /* 0x00000007040b7227 */ /* 0x000fe200078e00ff */
[----:B------:R-:W-:Y:S01]  /*fc10*/  IABS R10, R246 ;  /* 0x000000f6000a7213 */ /* 0x000fe20000000000 */
[----:B------:R-:W-:Y:S01]  /*fc20*/  STL [R1+0x202c], R235 ;  /* 0x00202ceb01007387 */ /* 0x000fe20000100800 */
[----:B------:R-:W-:Y:S01]  /*fc30*/  ISETP.GT.U32.AND P4, PT, R2, R0, PT ;  /* 0x000000000200720c */ /* 0x000fe20003f84070 */
[----:B------:R-:W-:-:S02]  /*fc40*/  IMAD.MOV R11, RZ, RZ, -R11 ;  /* 0x000000ffff0b7224 */ /* 0x000fc400078e0a0b */
[----:B------:R-:W-:Y:S01]  /*fc50*/  IMAD.HI.U32 R5, R4, R10, RZ ;  /* 0x0000000a04057227 */ /* 0x000fe200078e00ff */
[----:B------:R-:W-:Y:S03]  /*fc60*/  STL [R1+0x2030], R237 ;  /* 0x002030ed01007387 */ /* 0x000fe60000100800 */
[----:B------:R-:W-:Y:S01]  /*fc70*/  @!P2 IMAD.MOV R245, RZ, RZ, -R245 ;  /* 0x000000fffff5a224 */ /* 0x000fe200078e0af5 */
[----:B------:R-:W-:Y:S01]  /*fc80*/  ISETP.GE.AND P2, PT, R246, RZ, PT ;  /* 0x000000fff600720c */ /* 0x000fe20003f46270 */
[----:B------:R-:W-:Y:S01]  /*fc90*/  IMAD.MOV R5, RZ, RZ, -R5 ;  /* 0x000000ffff057224 */ /* 0x000fe200078e0a05 */
[----:B------:R-:W-:Y:S01]  /*fca0*/  STL [R1+0x2034], R239 ;  /* 0x002034ef01007387 */ /* 0x000fe20000100800 */
[--C-:B------:R-:W-:Y:S02]  /*fcb0*/  @!P6 IMAD.IADD R6, R6, 0x1, -R2.reuse ;  /* 0x000000010606e824 */ /* 0x100fe400078e0a02 */
[----:B------:R-:W-:Y:S01]  /*fcc0*/  VIADD R246, R3, 0xf9 ;  /* 0x000000f903f67836 */ /* 0x000fe20000000000 */
[----:B------:R-:W-:Y:S01]  /*fcd0*/  STL [R1+0x2038], R241 ;  /* 0x002038f101007387 */ /* 0x000fe20000100800 */
[----:B------:R-:W-:-:S02]  /*fce0*/  @!P3 IMAD.IADD R8, R8, 0x1, -R2 ;  /* 0x000000010808b824 */ /* 0x000fc400078e0a02 */
[C---:B------:R-:W-:Y:S01]  /*fcf0*/  IMAD R11, R2.reuse, R11, R7 ;  /* 0x0000000b020b7224 */ /* 0x040fe200078e0207 */
[----:B------:R-:W-:Y:S01]  /*fd00*/  IABS R15, R246 ;  /* 0x000000f6000f7213 */ /* 0x000fe20000000000 */
[C---:B------:R-:W-:Y:S01]  /*fd10*/  IMAD R10, R2.reuse, R5, R10 ;  /* 0x00000005020a7224 */ /* 0x040fe200078e020a */
[C---:B------:R-:W-:Y:S01]  /*fd20*/  ISETP.GT.U32.AND P3, PT, R2.reuse, R8, PT ;  /* 0x000000080200720c */ /* 0x040fe20003f64070 */
[----:B------:R-:W-:Y:S01]  /*fd30*/  @!P1 IMAD.MOV R6, RZ, RZ, -R6 ;  /* 0x000000ffff069224 */ /* 0x000fe200078e0a06 */
[----:B------:R-:W-:Y:S01]  /*fd40*/  ISETP.GT.U32.AND P1, PT, R2, R11, PT ;  /* 0x0000000b0200720c */ /* 0x000fe20003f24070 */
[----:B------:R-:W-:Y:S01]  /*fd50*/  @!P4 IMAD.IADD R0, R0, 0x1, -R2 ;  /* 0x000000010000c824 */ /* 0x000fe200078e0a02 */
[----:B------:R-:W-:Y:S01]  /*fd60*/  ISETP.GE.AND P4, PT, R247, RZ, PT ;  /* 0x000000fff700720c */ /* 0x000fe20003f86270 */
[C---:B------:R-:W-:Y:S01]  /*fd70*/  VIADD R247, R3.reuse, 0xfa ;  /* 0x000000fa03f77836 */ /* 0x040fe20000000000 */
[----:B------:R-:W-:Y:S01]  /*fd80*/  ISETP.GT.U32.AND P6, PT, R2, R10, PT ;  /* 0x0000000a0200720c */ /* 0x000fe20003fc4070 */
[----:B------:R-:W-:Y:S01]  /*fd90*/  IMAD.HI.U32 R5, R4, R15, RZ ;  /* 0x0000000f04057227 */ /* 0x000fe200078e00ff */
[----:B------:R-:W-:Y:S02]  /*fda0*/  STL [R1+0x203c], R243 ;  /* 0x00203cf301007387 */ /* 0x000fe40000100800 */
[----:B------:R-:W-:Y:S01]  /*fdb0*/  IABS R13, R247 ;  /* 0x000000f7000d7213 */ /* 0x000fe20000000000 */
[----:B------:R-:W-:Y:S01]  /*fdc0*/  IMAD.MOV R5, RZ, RZ, -R5 ;  /* 0x000000ffff057224 */ /* 0x000fe200078e0a05 */
[----:B------:R-:W-:Y:S01]  /*fdd0*/  STL [R1+0x2040], R245 ;  /* 0x002040f501007387 */ /* 0x000fe20000100800 */
[----:B------:R-:W-:-:S02]  /*fde0*/  VIADD R238, R3, 0xf7 ;  /* 0x000000f703ee7836 */ /* 0x000fc40000000000 */
[--C-:B------:R-:W-:Y:S01]  /*fdf0*/  @!P3 IMAD.IADD R8, R8, 0x1, -R2.reuse ;  /* 0x000000010808b824 */ /* 0x100fe200078e0a02 */
[----:B------:R-:W-:Y:S01]  /*fe00*/  ISETP.GE.AND P3, PT, R246, RZ, PT ;  /* 0x000000fff600720c */ /* 0x000fe20003f66270 */
[----:B------:R-:W-:Y:S01]  /*fe10*/  IMAD R15, R2, R5, R15 ;  /* 0x00000005020f7224 */ /* 0x000fe200078e020f */
[----:B------:R-:W-:Y:S01]  /*fe20*/  IABS R19, R238 ;  /* 0x000000ee00137213 */ /* 0x000fe20000000000 */
[----:B------:R-:W-:Y:S02]  /*fe30*/  @!P1 IMAD.IADD R11, R11, 0x1, -R2 ;  /* 0x000000010b0b9824 */ /* 0x000fe400078e0a02 */
[----:B------:R-:W-:-:S03]  /*fe40*/  IMAD.HI.U32 R7, R4, R13, RZ ;  /* 0x0000000d04077227 */ /* 0x000fc600078e00ff */
[----:B------:R-:W-:Y:S01]  /*fe50*/  ISETP.GT.U32.AND P1, PT, R2, R11, PT ;  /* 0x0000000b0200720c */ /* 0x000fe20003f24070 */
[----:B------:R-:W-:Y:S01]  /*fe60*/  @!P5 IMAD.MOV R0, RZ, RZ, -R0 ;  /* 0x000000ffff00d224 */ /* 0x000fe200078e0a00 */
[----:B------:R-:W-:Y:S01]  /*fe70*/  ISETP.GE.AND P5, PT, R247, RZ, PT ;  /* 0x000000fff700720c */ /* 0x000fe20003fa6270 */
[----:B------:R-:W-:Y:S02]  /*fe80*/  @!P6 IMAD.IADD R10, R10, 0x1, -R2 ;  /* 0x000000010a0ae824 */ /* 0x000fe400078e0a02 */
[----:B------:R-:W-:Y:S01]  /*fe90*/  @!P0 IMAD.MOV R8, RZ, RZ, -R8 ;  /* 0x000000ffff088224 */ /* 0x000fe200078e0a08 */
[C---:B------:R-:W-:Y:S01]  /*fea0*/  ISETP.GT.U32.AND P0, PT, R2.reuse, R15, PT ;  /* 0x0000000f0200720c */ /* 0x040fe20003f04070 */
[----:B------:R-:W-:Y:S01]  /*feb0*/  IMAD.MOV R7, RZ, RZ, -R7 ;  /* 0x000000ffff077224 */ /* 0x000fe200078e0a07 */
[C---:B------:R-:W-:Y:S01]  /*fec0*/  ISETP.GT.U32.AND P6, PT, R2.reuse, R10, PT ;  /* 0x0000000a0200720c */ /* 0x040fe20003fc4070 */
[----:B------:R-:W-:Y:S01]  /*fed0*/  VIADD R247, R3, 0xf8 ;  /* 0x000000f803f77836 */ /* 0x000fe20000000000 */
[----:B------:R-:W-:Y:S01]  /*fee0*/  STL [R1+0x2044], R0 ;  /* 0x0020440001007387 */ /* 0x000fe20000100800 */
[----:B------:R-:W-:-:S02]  /*fef0*/  IMAD R13, R2, R7, R13 ;  /* 0x00000007020d7224 */ /* 0x000fc400078e020d */
[C---:B------:R-:W-:Y:S01]  /*ff00*/  IMAD.HI.U32 R7, R4.reuse, R19, RZ ;  /* 0x0000001304077227 */ /* 0x040fe200078e00ff */
[----:B------:R-:W-:Y:S01]  /*ff10*/  IABS R17, R247 ;  /* 0x000000f700117213 */ /* 0x000fe20000000000 */
[----:B------:R-:W-:Y:S02]  /*ff20*/  STL [R1+0x2048], R6 ;  /* 0x0020480601007387 */ /* 0x000fe40000100800 */
[----:B------:R-:W-:Y:S02]  /*ff30*/  IMAD.MOV R7, RZ, RZ, -R7 ;  /* 0x000000ffff077224 */ /* 0x000fe400078e0a07 */
[----:B------:R-:W-:Y:S01]  /*ff40*/  VIADD R244, R3, 0xf6 ;  /* 0x000000f603f47836 */ /* 0x000fe20000000000 */
[----:B------:R-:W-:Y:S01]  /*ff50*/  STL [R1+0x204c], R8 ;  /* 0x00204c0801007387 */ /* 0x000fe20000100800 */
[----:B------:R-:W-:-:S03]  /*ff60*/  IMAD.HI.U32 R5, R4, R17, RZ ;  /* 0x0000001104057227 */ /* 0x000fc600078e00ff */
[----:B------:R-:W-:Y:S01]  /*ff70*/  IABS R21, R244 ;  /* 0x000000f400157213 */ /* 0x000fe20000000000 */
[----:B------:R-:W-:Y:S02]  /*ff80*/  IMAD R19, R2, R7, R19 ;  /* 0x0000000702137224 */ /* 0x000fe400078e0213 */
[--C-:B------:R-:W-:Y:S02]  /*ff90*/  @!P1 IMAD.IADD R11, R11, 0x1, -R2.reuse ;  /* 0x000000010b0b9824 */ /* 0x100fe400078e0a02 */
[--C-:B------:R-:W-:Y:S02]  /*ffa0*/  @!P0 IMAD.IADD R15, R15, 0x1, -R2.reuse ;  /* 0x000000010f0f8824 */ /* 0x100fe400078e0a02 */
[----:B------:R-:W-:Y:S02]  /*ffb0*/  IMAD.MOV R5, RZ, RZ, -R5 ;  /* 0x000000ffff057224 */ /* 0x000fe400078e0a05 */
[----:B------:R-:W-:Y:S01]  /*ffc0*/  @!P6 IMAD.IADD R10, R10, 0x1, -R2 ;  /* 0x000000010a0ae824 */ /* 0x000fe200078e0a02 */
[C---:B------:R-:W-:Y:S01]  /*ffd0*/  ISETP.GT.U32.AND P6, PT, R2.reuse, R13, PT ;  /* 0x0000000d0200720c */ /* 0x040fe20003fc4070 */
[----:B------:R-:W-:Y:S01]  /*ffe0*/  @!P4 IMAD.MOV R11, RZ, RZ, -R11 ;  /* 0x000000ffff0bc224 */ /* 0x000fe200078e0a0b */
[C---:B------:R-:W-:Y:S01]  /*fff0*/  ISETP.GT.U32.AND P0, PT, R2.reuse, R15, PT ;  /* 0x0000000f0200720c */ /* 0x040fe20003f04070 */
[C---:B------:R-:W-:Y:S01]  /*10000*/  IMAD R17, R2.reuse, R5, R17 ;  /* 0x0000000502117224 */ /* 0x040fe200078e0211 */
[----:B------:R-:W-:Y:S01]  /*10010*/  ISETP.GT.U32.AND P4, PT, R2, R19, PT ;  /* 0x000000130200720c */ /* 0x000fe20003f84070 */
[----:B------:R-:W-:-:S03]  /*10020*/  IMAD.HI.U32 R5, R4, R21, RZ ;  /* 0x0000001504057227 */ /* 0x000fc600078e00ff */
[C---:B------:R-:W-:Y:S01]  /*10030*/  ISETP.GT.U32.AND P1, PT, R2.reuse, R17, PT ;  /* 0x000000110200720c */ /* 0x040fe20003f24070 */
[----:B------:R-:W-:Y:S02]  /*10040*/  IMAD.MOV R5, RZ, RZ, -R5 ;  /* 0x000000ffff057224 */ /* 0x000fe400078e0a05 */
[----:B------:R-:W-:Y:S02]  /*10050*/  VIADD R246, R3, 0xf5 ;  /* 0x000000f503f67836 */ /* 0x000fe40000000000 */
[C---:B------:R-:W-:Y:S02]  /*10060*/  IMAD R21, R2.reuse, R5, R21 ;  /* 0x0000000502157224 */ /* 0x040fe400078e0215 */
[--C-:B------:R-:W-:Y:S01]  /*10070*/  @!P6 IMAD.IADD R13, R13, 0x1, -R2.reuse ;  /* 0x000000010d0de824 */ /* 0x100fe200078e0a02 */
[----:B------:R-:W-:Y:S01]  /*10080*/  IABS R23, R246 ;  /* 0x000000f600177213 */ /* 0x000fe20000000000 */
[--C-:B------:R-:W-:Y:S01]  /*10090*/  @!P0 IMAD.IADD R15, R15, 0x1, -R2.reuse ;  /* 0x000000010f0f8824 */ /* 0x100fe200078e0a02 */
[C---:B------:R-:W-:Y:S01]  /*100a0*/  ISETP.GT.U32.AND P0, PT, R2.reuse, R21, PT ;  /* 0x000000150200720c */ /* 0x040fe20003f04070 */
[----:B------:R-:W-:Y:S01]  /*100b0*/  @!P4 IMAD.IADD R19, R19, 0x1, -R2 ;  /* 0x000000011313c824 */ /* 0x000fe200078e0a02 */
[----:B------:R-:W-:Y:S01]  /*100c0*/  ISETP.GT.U32.AND P6, PT, R2, R13, PT ;  /* 0x0000000d0200720c */ /* 0x000fe20003fc4070 */
[----:B------:R-:W-:-:S03]  /*100d0*/  IMAD.HI.U32 R5, R4, R23, RZ ;  /* 0x0000001704057227 */ /* 0x000fc600078e00ff */
[----:B------:R-:W-:Y:S01]  /*100e0*/  ISETP.GT.U32.AND P4, PT, R2, R19, PT ;  /* 0x000000130200720c */ /* 0x000fe20003f84070 */
[----:B------:R-:W-:Y:S02]  /*100f0*/  IMAD.MOV R5, RZ, RZ, -R5 ;  /* 0x000000ffff057224 */ /* 0x000fe400078e0a05 */
[----:B------:R-:W-:Y:S01]  /*10100*/  @!P3 IMAD.MOV R15, RZ, RZ, -R15 ;  /* 0x000000ffff0fb224 */ /* 0x000fe200078e0a0f */
[----:B------:R-:W-:Y:S01]  /*10110*/  ISETP.GE.AND P3, PT, R246, RZ, PT ;  /* 0x000000fff600720c */ /* 0x000fe20003f66270 */
[----:B------:R-:W-:Y:S02]  /*10120*/  VIADD R246, R3, 0xf3 ;  /* 0x000000f303f67836 */ /* 0x000fe40000000000 */
[----:B------:R-:W-:Y:S02]  /*10130*/  @!P0 IMAD.IADD R21, R21, 0x1, -R2 ;  /* 0x0000000115158824 */ /* 0x000fe400078e0a02 */
[C---:B------:R-:W-:Y:S01]  /*10140*/  IMAD R23, R2.reuse, R5, R23 ;  /* 0x0000000502177224 */ /* 0x040fe200078e0217 */
[----:B------:R-:W-:Y:S01]  /*10150*/  IABS R27, R246 ;  /* 0x000000f6001b7213 */ /* 0x000fe20000000000 */
[----:B------:R-:W-:Y:S01]  /*10160*/  @!P2 IMAD.MOV R10, RZ, RZ, -R10 ;  /* 0x000000ffff0aa224 */ /* 0x000fe200078e0a0a */
[----:B------:R-:W-:Y:S01]  /*10170*/  ISETP.GE.AND P2, PT, R247, RZ, PT ;  /* 0x000000fff700720c */ /* 0x000fe20003f46270 */
[----:B------:R-:W-:Y:S01]  /*10180*/  VIADD R247, R3, 0xf4 ;  /* 0x000000f403f77836 */ /* 0x000fe20000000000 */
[----:B------:R-:W-:Y:S01]  /*10190*/  ISETP.GT.U32.AND P0, PT, R2, R21, PT ;  /* 0x000000150200720c */ /* 0x000fe20003f04070 */
[--C-:B------:R-:W-:Y:S01]  /*101a0*/  @!P6 IMAD.IADD R13, R13, 0x1, -R2.reuse ;  /* 0x000000010d0de824 */ /* 0x100fe200078e0a02 */
[----:B------:R-:W-:Y:S01]  /*101b0*/  ISETP.GE.AND P6, PT, R238, RZ, PT ;  /* 0x000000ffee00720c */ /* 0x000fe20003fc6270 */
[--C-:B------:R-:W-:Y:S01]  /*101c0*/  @!P4 IMAD.IADD R19, R19, 0x1, -R2.reuse ;  /* 0x000000011313c824 */ /* 0x100fe200078e0a02 */
[----:B------:R-:W-:Y:S01]  /*101d0*/  ISETP.GT.U32.AND P4, PT, R2, R23, PT ;  /* 0x000000170200720c */ /* 0x000fe20003f84070 */
[----:B------:R-:W-:Y:S01]  /*101e0*/  @!P1 IMAD.IADD R17, R17, 0x1, -R2 ;  /* 0x0000000111119824 */ /* 0x000fe200078e0a02 */
[----:B------:R-:W-:Y:S01]  /*101f0*/  IABS R25, R247 ;  /* 0x000000f700197213 */ /* 0x000fe20000000000 */
[----:B------:R-:W-:Y:S01]  /*10200*/  @!P5 IMAD.MOV R13, RZ, RZ, -R13 ;  /* 0x000000ffff0dd224 */ /* 0x000fe200078e0a0d */
[----:B------:R-:W-:Y:S01]  /*10210*/  ISETP.GE.AND P5, PT, R244, RZ, PT ;  /* 0x000000fff400720c */ /* 0x000fe20003fa6270 */
[----:B------:R-:W-:Y:S01]  /*10220*/  IMAD.HI.U32 R5, R4, R27, RZ ;  /* 0x0000001b04057227 */ /* 0x000fe200078e00ff */
[----:B------:R-:W-:Y:S01]  /*10230*/  ISETP.GT.U32.AND P1, PT, R2, R17, PT ;  /* 0x000000110200720c */ /* 0x000fe20003f24070 */
[----:B------:R-:W-:Y:S02]  /*10240*/  STL [R1+0x2050], R10 ;  /* 0x0020500a01007387 */ /* 0x000fe40000100800 */
[----:B------:R-:W-:-:S02]  /*10250*/  IMAD.HI.U32 R7, R4, R25, RZ ;  /* 0x0000001904077227 */ /* 0x000fc400078e00ff */
[----:B------:R-:W-:Y:S02]  /*10260*/  STL [R1+0x2054], R11 ;  /* 0x0020540b01007387 */ /* 0x000fe40000100800 */
[----:B------:R-:W-:Y:S02]  /*10270*/  IMAD.MOV R5, RZ, RZ, -R5 ;  /* 0x000000ffff057224 */ /* 0x000fe400078e0a05 */
[----:B------:R-:W-:Y:S01]  /*10280*/  IMAD.MOV R7, RZ, RZ, -R7 ;  /* 0x000000ffff077224 */ /* 0x000fe200078e0a07 */
[----:B------:R-:W-:Y:S01]  /*10290*/  STL [R1+0x2058], R13 ;  /* 0x0020580d01007387 */ /* 0x000fe20000100800 */
[--C-:B------:R-:W-:Y:S02]  /*102a0*/  @!P0 IMAD.IADD R21, R21, 0x1, -R2.reuse ;  /* 0x0000000115158824 */ /* 0x100fe400078e0a02 */
[----:B------:R-:W-:Y:S01]  /*102b0*/  IMAD R27, R2, R5, R27 ;  /* 0x00000005021b7224 */ /* 0x000fe200078e021b */
[----:B------:R-:W-:Y:S01]  /*102c0*/  STL [R1+0x205c], R15 ;  /* 0x00205c0f01007387 */ /* 0x000fe20000100800 */
[----:B------:R-:W-:-:S02]  /*102d0*/  @!P4 IMAD.IADD R23, R23, 0x1, -R2 ;  /* 0x000000011717c824 */ /* 0x000fc400078e0a02 */
        /* <DEDUP_REMOVED lines=8> */
[----:B------:R-:W-:Y:S01]  /*10360*/  IABS R31, R238 ;  /* 0x000000ee001f7213 */ /* 0x000fe20000000000 */
[----:B------:R-:W-:Y:S01]  /*10370*/  @!P6 IMAD.MOV R19, RZ, RZ, -R19 ;  /* 0x000000ffff13e224 */ /* 0x000fe200078e0a13 */
[----:B------:R-:W-:Y:S01]  /*10380*/  ISETP.GT.U32.AND P6, PT, R2, R25, PT ;  /* 0x000000190200720c */ /* 0x000fe20003fc4070 */
[----:B------:R-:W-:Y:S01]  /*10390*/  VIADD R244, R3, 0xef ;  /* 0x000000ef03f47836 */ /* 0x000fe20000000000 */
[----:B------:R-:W-:Y:S01]  /*103a0*/  IABS R29, R247 ;  /* 0x000000f7001d7213 */ /* 0x000fe20000000000 */
[----:B------:R-:W-:Y:S01]  /*103b0*/  IMAD.HI.U32 R5, R4, R31, RZ ;  /* 0x0000001f04057227 */ /* 0x000fe200078e00ff */
[----:B------:R-:W-:-:S02]  /*103c0*/  ISETP.GE.AND P0, PT, R247, RZ, PT ;  /* 0x000000fff700720c */ /* 0x000fc40003f06270 */
[----:B------:R-:W-:Y:S01]  /*103d0*/  IABS R35, R244 ;  /* 0x000000f400237213 */ /* 0x000fe20000000000 */
[----:B------:R-:W-:Y:S02]  /*103e0*/  VIADD R247, R3, 0xf0 ;  /* 0x000000f003f77836 */ /* 0x000fe40000000000 */
[----:B------:R-:W-:-:S03]  /*103f0*/  IMAD.HI.U32 R7, R4, R29, RZ ;  /* 0x0000001d04077227 */ /* 0x000fc600078e00ff */
[----:B------:R-:W-:Y:S01]  /*10400*/  IABS R33, R247 ;  /* 0x000000f700217213 */ /* 0x000fe20000000000 */
[----:B------:R-:W-:Y:S02]  /*10410*/  IMAD.MOV R5, RZ, RZ, -R5 ;  /* 0x000000ffff057224 */ /* 0x000fe400078e0a05 */
[--C-:B------:R-:W-:Y:S02]  /*10420*/  @!P4 IMAD.IADD R23, R23, 0x1, -R2.reuse ;  /* 0x000000011717c824 */ /* 0x100fe400078e0a02 */
[--C-:B------:R-:W-:Y:S01]  /*10430*/  @!P5 IMAD.IADD R27, R27, 0x1, -R2.reuse ;  /* 0x000000011b1bd824 */ /* 0x100fe200078e0a02 */
[----:B------:R-:W-:Y:S01]  /*10440*/  ISETP.GE.AND P5, PT, R238, RZ, PT ;  /* 0x000000ffee00720c */ /* 0x000fe20003fa6270 */
[----:B------:R-:W-:Y:S02]  /*10450*/  @!P6 IMAD.IADD R25, R25, 0x1, -R2 ;  /* 0x000000011919e824 */ /* 0x000fe400078e0a02 */
[----:B------:R-:W-:Y:S02]  /*10460*/  IMAD.MOV R7, RZ, RZ, -R7 ;  /* 0x000000ffff077224 */ /* 0x000fe400078e0a07 */
[C---:B------:R-:W-:Y:S01]  /*10470*/  IMAD R31, R2.reuse, R5, R31 ;  /* 0x00000005021f7224 */ /* 0x040fe200078e021f */
[C---:B------:R-:W-:Y:S01]  /*10480*/  ISETP.GT.U32.AND P6, PT, R2.reuse, R25, PT ;  /* 0x000000190200720c */ /* 0x040fe20003fc4070 */
[----:B------:R-:W-:Y:S01]  /*10490*/  @!P3 IMAD.MOV R23, RZ, RZ, -R23 ;  /* 0x000000ffff17b224 */ /* 0x000fe200078e0a17 */
[----:B------:R-:W-:Y:S01]  /*104a0*/  ISETP.GT.U32.AND P3, PT, R2, R27, PT ;  /* 0x0000001b0200720c */ /* 0x000fe20003f64070 */
[----:B------:R-:W-:-:S04]  /*104b0*/  IMAD.HI.U32 R5, R4, R33, RZ ;  /* 0x0000002104057227 */ /* 0x000fc800078e00ff */
[----:B------:R-:W-:Y:S01]  /*104c0*/  @!P2 IMAD.MOV R17, RZ, RZ, -R17 ;  /* 0x000000ffff11a224 */ /* 0x000fe200078e0a11 */
[----:B------:R-:W-:Y:S01]  /*104d0*/  ISETP.GE.AND P2, PT, R246, RZ, PT ;  /* 0x000000fff600720c */ /* 0x000fe20003f46270 */
[----:B------:R-:W-:Y:S02]  /*104e0*/  IMAD R29, R2, R7, R29 ;  /* 0x00000007021d7224 */ /* 0x000fe400078e021d */
[----:B------:R-:W-:Y:S01]  /*104f0*/  IMAD.MOV R9, RZ, RZ, -R5 ;  /* 0x000000ffff097224 */ /* 0x000fe200078e0a05 */
[----:B------:R-:W-:Y:S01]  /*10500*/  STL [R1+0x2060], R17 ;  /* 0x0020601101007387 */ /* 0x000fe20000100800 */
[----:B------:R-:W-:Y:S01]  /*10510*/  IMAD.HI.U32 R5, R4, R35, RZ ;  /* 0x0000002304057227 */ /* 0x000fe200078e00ff */
[C---:B------:R-:W-:Y:S02]  /*10520*/  ISETP.GT.U32.AND P4, PT, R2.reuse, R29, PT ;  /* 0x0000001d0200720c */ /* 0x040fe40003f84070 */
[----:B------:R-:W-:Y:S01]  /*10530*/  STL [R1+0x2064], R19 ;  /* 0x0020641301007387 */ /* 0x000fe20000100800 */
[----:B------:R-:W-:-:S02]  /*10540*/  IMAD R33, R2, R9, R33 ;  /* 0x0000000902217224 */ /* 0x000fc400078e0221 */
[----:B------:R-:W-:Y:S01]  /*10550*/  IMAD.MOV R5, RZ, RZ, -R5 ;  /* 0x000000ffff057224 */ /* 0x000fe200078e0a05 */
[----:B------:R-:W-:Y:S01]  /*10560*/  STL [R1+0x2068], R21 ;  /* 0x0020681501007387 */ /* 0x000fe20000100800 */
[--C-:B------:R-:W-:Y:S01]  /*10570*/  @!P3 IMAD.IADD R27, R27, 0x1, -R2.reuse ;  /* 0x000000011b1bb824 */ /* 0x100fe200078e0a02 */
[C---:B------:R-:W-:Y:S01]  /*10580*/  ISETP.GT.U32.AND P3, PT, R2.reuse, R33, PT ;  /* 0x000000210200720c */ /* 0x040fe20003f64070 */
[C---:B------:R-:W-:Y:S01]  /*10590*/  IMAD R35, R2.reuse, R5, R35 ;  /* 0x0000000502237224 */ /* 0x040fe200078e0223 */
[----:B------:R-:W-:Y:S01]  /*105a0*/  STL [R1+0x206c], R23 ;  /* 0x00206c1701007387 */ /* 0x000fe20000100800 */
[----:B------:R-:W-:Y:S02]  /*105b0*/  VIADD R246, R3, 0xee ;  /* 0x000000ee03f67836 */ /* 0x000fe40000000000 */
[--C-:B------:R-:W-:Y:S01]  /*105c0*/  @!P6 IMAD.IADD R25, R25, 0x1, -R2.reuse ;  /* 0x000000011919e824 */ /* 0x100fe200078e0a02 */
[C---:B------:R-:W-:Y:S01]  /*105d0*/  ISETP.GT.U32.AND P6, PT, R2.reuse, R31, PT ;  /* 0x0000001f0200720c */ /* 0x040fe20003fc4070 */
[----:B------:R-:W-:Y:S01]  /*105e0*/  @!P2 IMAD.MOV R27, RZ, RZ, -R27 ;  /* 0x000000ffff1ba224 */ /* 0x000fe200078e0a1b */
[----:B------:R-:W-:Y:S01]  /*105f0*/  ISETP.GT.U32.AND P2, PT, R2, R35, PT ;  /* 0x000000230200720c */ /* 0x000fe20003f44070 */
[----:B------:R-:W-:Y:S01]  /*10600*/  @!P4 IMAD.IADD R29, R29, 0x1, -R2 ;  /* 0x000000011d1dc824 */ /* 0x000fe200078e0a02 */
[----:B------:R-:W-:Y:S01]  /*10610*/  IABS R37, R246 ;  /* 0x000000f600257213 */ /* 0x000fe20000000000 */
[----:B------:R-:W-:Y:S01]  /*10620*/  VIADD R236, R3, 0xec ;  /* 0x000000ec03ec7836 */ /* 0x000fe20000000000 */
[----:B------:R-:W-:Y:S01]  /*10630*/  ISETP.GE.AND P4, PT, R247, RZ, PT ;  /* 0x000000fff700720c */ /* 0x000fe20003f86270 */
[----:B------:R-:W-:-:S02]  /*10640*/  VIADD R247, R3, 0xed ;  /* 0x000000ed03f77836 */ /* 0x000fc40000000000 */
[----:B------:R-:W-:Y:S01]  /*10650*/  IMAD.HI.U32 R7, R4, R37, RZ ;  /* 0x0000002504077227 */ /* 0x000fe200078e00ff */
[----:B------:R-:W-:Y:S02]  /*10660*/  IABS R41, R236 ;  /* 0x000000ec00297213 */ /* 0x000fe40000000000 */
[----:B------:R-:W-:Y:S01]  /*10670*/  IABS R39, R247 ;  /* 0x000000f700277213 */ /* 0x000fe20000000000 */
[--C-:B------:R-:W-:Y:S01]  /*10680*/  @!P3 IMAD.IADD R33, R33, 0x1, -R2.reuse ;  /* 0x000000012121b824 */ /* 0x100fe200078e0a02 */
[----:B------:R-:W-:Y:S01]  /*10690*/  ISETP.GE.AND P3, PT, R246, RZ, PT ;  /* 0x000000fff600720c */ /* 0x000fe20003f66270 */
[----:B------:R-:W-:Y:S02]  /*106a0*/  IMAD.MOV R7, RZ, RZ, -R7 ;  /* 0x000000ffff077224 */ /* 0x000fe400078e0a07 */
[--C-:B------:R-:W-:Y:S01]  /*106b0*/  @!P6 IMAD.IADD R31, R31, 0x1, -R2.reuse ;  /* 0x000000011f1fe824 */ /* 0x100fe200078e0a02 */
[C---:B------:R-:W-:Y:S01]  /*106c0*/  ISETP.GT.U32.AND P6, PT, R2.reuse, R29, PT ;  /* 0x0000001d0200720c */ /* 0x040fe20003fc4070 */
[----:B------:R-:W-:Y:S01]  /*106d0*/  @!P2 IMAD.IADD R35, R35, 0x1, -R2 ;  /* 0x000000012323a824 */ /* 0x000fe200078e0a02 */
[C---:B------:R-:W-:Y:S01]  /*106e0*/  ISETP.GT.U32.AND P2, PT, R2.reuse, R33, PT ;  /* 0x000000210200720c */ /* 0x040fe20003f44070 */
[----:B------:R-:W-:-:S02]  /*106f0*/  IMAD R37, R2, R7, R37 ;  /* 0x0000000702257224 */ /* 0x000fc400078e0225 */
[----:B------:R-:W-:-:S04]  /*10700*/  IMAD.HI.U32 R7, R4, R39, RZ ;  /* 0x0000002704077227 */ /* 0x000fc800078e00ff */
[----:B------:R-:W-:Y:S02]  /*10710*/  IMAD.MOV R7, RZ, RZ, -R7 ;  /* 0x000000ffff077224 */ /* 0x000fe400078e0a07 */
[----:B------:R-:W-:Y:S02]  /*10720*/  VIADD R238, R3, 0xeb ;  /* 0x000000eb03ee7836 */ /* 0x000fe40000000000 */
[----:B------:R-:W-:-:S03]  /*10730*/  IMAD.HI.U32 R5, R4, R41, RZ ;  /* 0x0000002904057227 */ /* 0x000fc600078e00ff */
[----:B------:R-:W-:Y:S01]  /*10740*/  IABS R42, R238 ;  /* 0x000000ee002a7213 */ /* 0x000fe20000000000 */
[C---:B------:R-:W-:Y:S02]  /*10750*/  IMAD R39, R2.reuse, R7, R39 ;  /* 0x0000000702277224 */ /* 0x040fe400078e0227 */
[----:B------:R-:W-:Y:S02]  /*10760*/  IMAD.MOV R5, RZ, RZ, -R5 ;  /* 0x000000ffff057224 */ /* 0x000fe400078e0a05 */
[--C-:B------:R-:W-:Y:S01]  /*10770*/  @!P6 IMAD.IADD R29, R29, 0x1, -R2.reuse ;  /* 0x000000011d1de824 */ /* 0x100fe200078e0a02 */
[C---:B------:R-:W-:Y:S01]  /*10780*/  ISETP.GT.U32.AND P6, PT, R2.reuse, R37, PT ;  /* 0x000000250200720c */ /* 0x040fe20003fc4070 */
[----:B------:R-:W-:Y:S01]  /*10790*/  @!P2 IMAD.IADD R33, R33, 0x1, -R2 ;  /* 0x000000012121a824 */ /* 0x000fe200078e0a02 */
[C---:B------:R-:W-:Y:S01]  /*107a0*/  ISETP.GT.U32.AND P2, PT, R2.reuse, R39, PT ;  /* 0x000000270200720c */ /* 0x040fe20003f44070 */
[C---:B------:R-:W-:Y:S02]  /*107b0*/  IMAD R41, R2.reuse, R5, R41 ;  /* 0x0000000502297224 */ /* 0x040fe400078e0229 */
[----:B------:R-:W-:Y:S01]  /*107c0*/  @!P0 IMAD.MOV R29, RZ, RZ, -R29 ;  /* 0x000000ffff1d8224 */ /* 0x000fe200078e0a1d */
[----:B------:R-:W-:Y:S01]  /*107d0*/  ISETP.GT.U32.AND P0, PT, R2, R35, PT ;  /* 0x000000230200720c */ /* 0x000fe20003f04070 */
[----:B------:R-:W-:-:S04]  /*107e0*/  IMAD.HI.U32 R5, R4, R42, RZ ;  /* 0x0000002a04057227 */ /* 0x000fc800078e00ff */
[----:B------:R-:W-:Y:S01]  /*107f0*/  @!P1 IMAD.MOV R25, RZ, RZ, -R25 ;  /* 0x000000ffff199224 */ /* 0x000fe200078e0a19 */
[C---:B------:R-:W-:Y:S01]  /*10800*/  ISETP.GT.U32.AND P1, PT, R2.reuse, R31, PT ;  /* 0x0000001f0200720c */ /* 0x040fe20003f24070 */
[----:B------:R-:W-:Y:S02]  /*10810*/  IMAD.MOV R5, RZ, RZ, -R5 ;  /* 0x000000ffff057224 */ /* 0x000fe400078e0a05 */
[----:B------:R-:W-:Y:S01]  /*10820*/  VIADD R246, R3, 0xe9 ;  /* 0x000000e903f67836 */ /* 0x000fe20000000000 */
[----:B------:R-:W-:Y:S01]  /*10830*/  STL [R1+0x2070], R25 ;  /* 0x0020701901007387 */ /* 0x000fe20000100800 */
[C---:B------:R-:W-:Y:S02]  /*10840*/  IMAD R42, R2.reuse, R5, R42 ;  /* 0x00000005022a7224 */ /* 0x040fe400078e022a */
[--C-:B------:R-:W-:Y:S01]  /*10850*/  @!P2 IMAD.IADD R39, R39, 0x1, -R2.reuse ;  /* 0x000000012727a824 */ /* 0x100fe200078e0a02 */
[----:B------:R-:W-:Y:S01]  /*10860*/  IABS R46, R246 ;  /* 0x000000f6002e7213 */ /* 0x000fe20000000000 */
[--C-:B------:R-:W-:Y:S01]  /*10870*/  @!P0 IMAD.IADD R35, R35, 0x1, -R2.reuse ;  /* 0x0000000123238824 */ /* 0x100fe200078e0a02 */
[C---:B------:R-:W-:Y:S01]  /*10880*/  ISETP.GT.U32.AND P2, PT, R2.reuse, R42, PT ;  /* 0x0000002a0200720c */ /* 0x040fe20003f44070 */
[----:B------:R-:W-:Y:S01]  /*10890*/  @!P4 IMAD.MOV R33, RZ, RZ, -R33 ;  /* 0x000000ffff21c224 */ /* 0x000fe200078e0a21 */
[C---:B------:R-:W-:Y:S01]  /*108a0*/  ISETP.GT.U32.AND P0, PT, R2.reuse, R41, PT ;  /* 0x000000290200720c */ /* 0x040fe20003f04070 */
[--C-:B------:R-:W-:Y:S01]  /*108b0*/  @!P1 IMAD.IADD R31, R31, 0x1, -R2.reuse ;  /* 0x000000011f1f9824 */ /* 0x100fe200078e0a02 */
[----:B------:R-:W-:Y:S01]  /*108c0*/  ISETP.GT.U32.AND P4, PT, R2, R39, PT ;  /* 0x000000270200720c */ /* 0x000fe20003f84070 */
[----:B------:R-:W-:Y:S01]  /*108d0*/  @!P6 IMAD.IADD R37, R37, 0x1, -R2 ;  /* 0x000000012525e824 */ /* 0x000fe200078e0a02 */
[----:B------:R-:W-:Y:S01]  /*108e0*/  ISETP.GE.AND P1, PT, R244, RZ, PT ;  /* 0x000000fff400720c */ /* 0x000fe20003f26270 */
[----:B------:R-:W-:Y:S01]  /*108f0*/  VIADD R244, R3, 0xea ;  /* 0x000000ea03f47836 */ /* 0x000fe20000000000 */
[----:B------:R-:W-:Y:S01]  /*10900*/  ISETP.GE.AND P6, PT, R247, RZ, PT ;  /* 0x000000fff700720c */ /* 0x000fe20003fc6270 */
[----:B------:R-:W-:Y:S01]  /*10910*/  @!P5 IMAD.MOV R31, RZ, RZ, -R31 ;  /* 0x000000ffff1fd224 */ /* 0x000fe200078e0a1f */
[----:B------:R-:W-:Y:S01]  /*10920*/  ISETP.GT.U32.AND P5, PT, R2, R37, PT ;  /* 0x000000250200720c */ /* 0x000fe20003fa4070 */
[----:B------:R-:W-:Y:S01]  /*10930*/  IMAD.HI.U32 R7, R4, R46, RZ ;  /* 0x0000002e04077227 */ /* 0x000fe200078e00ff */
[----:B------:R-:W-:Y:S01]  /*10940*/  IABS R44, R244 ;  /* 0x000000f4002c7213 */ /* 0x000fe20000000000 */
[----:B------:R-:W-:Y:S02]  /*10950*/  STL [R1+0x2074], R27 ;  /* 0x0020741b01007387 */ /* 0x000fe40000100800 */
[----:B------:R-:W-:-:S02]  /*10960*/  VIADD R247, R3, 0xe8 ;  /* 0x000000e803f77836 */ /* 0x000fc40000000000 */
[----:B------:R-:W-:Y:S01]  /*10970*/  IMAD.MOV R7, RZ, RZ, -R7 ;  /* 0x000000ffff077224 */ /* 0x000fe200078e0a07 */
[----:B------:R-:W-:Y:S01]  /*10980*/  STL [R1+0x2078], R29 ;  /* 0x0020781d01007387 */ /* 0x000fe20000100800 */
[--C-:B------:R-:W-:Y:S01]  /*10990*/  @!P2 IMAD.IADD R42, R42, 0x1, -R2.reuse ;  /* 0x000000012a2aa824 */ /* 0x100fe200078e0a02 */
[----:B------:R-:W-:Y:S01]  /*109a0*/  IABS R48, R247 ;  /* 0x000000f700307213 */ /* 0x000fe20000000000 */
[----:B------:R-:W-:Y:S01]  /*109b0*/  IMAD.HI.U32 R5, R4, R44, RZ ;  /* 0x0000002c04057227 */ /* 0x000fe200078e00ff */
[----:B------:R-:W-:Y:S02]  /*109c0*/  STL [R1+0x207c], R31 ;  /* 0x00207c1f01007387 */ /* 0x000fe40000100800 */
[----:B------:R-:W-:Y:S01]  /*109d0*/  ISETP.GT.U32.AND P2, PT, R2, R42, PT ;  /* 0x0000002a0200720c */ /* 0x000fe20003f44070 */
[----:B------:R-:W-:Y:S01]  /*109e0*/  @!P0 IMAD.IADD R41, R41, 0x1, -R2 ;  /* 0x0000000129298824 */ /* 0x000fe200078e0a02 */
[----:B------:R-:W-:Y:S01]  /*109f0*/  ISETP.GE.AND P0, PT, R238, RZ, PT ;  /* 0x000000ffee00720c */ /* 0x000fe20003f06270 */
[----:B------:R-:W-:Y:S01]  /*10a00*/  IMAD R46, R2, R7, R46 ;  /* 0x00000007022e7224 */ /* 0x000fe200078e022e */
[----:B------:R-:W-:Y:S01]  /*10a10*/  STL [R1+0x2080], R33 ;  /* 0x0020802101007387 */ /* 0x000fe20000100800 */
[----:B------:R-:W-:-:S02]  /*10a20*/  @!P4 IMAD.IADD R39, R39, 0x1, -R2 ;  /* 0x000000012727c824 */ /* 0x000fc400078e0a02 */
[----:B------:R-:W-:Y:S02]  /*10a30*/  IMAD.MOV R5, RZ, RZ, -R5 ;  /* 0x000000ffff057224 */ /* 0x000fe400078e0a05 */
[----:B------:R-:W-:-:S04]  /*10a40*/  IMAD.HI.U32 R7, R4, R48, RZ ;  /* 0x0000003004077227 */ /* 0x000fc800078e00ff */
[----:B------:R-:W-:Y:S01]  /*10a50*/  @!P1 IMAD.MOV R35, RZ, RZ, -R35 ;  /* 0x000000ffff239224 */ /* 0x000fe200078e0a23 */
[C---:B------:R-:W-:Y:S01]  /*10a60*/  ISETP.GT.U32.AND P1, PT, R2.reuse, R41, PT ;  /* 0x000000290200720c */ /* 0x040fe20003f24070 */
[----:B------:R-:W-:Y:S01]  /*10a70*/  @!P6 IMAD.MOV R39, RZ, RZ, -R39 ;  /* 0x000000ffff27e224 */ /* 0x000fe200078e0a27 */
[----:B------:R-:W-:Y:S01]  /*10a80*/  ISETP.GT.U32.AND P6, PT, R2, R46, PT ;  /* 0x0000002e0200720c */ /* 0x000fe20003fc4070 */
[----:B------:R-:W-:Y:S01]  /*10a90*/  @!P5 IMAD.IADD R37, R37, 0x1, -R2 ;  /* 0x000000012525d824 */ /* 0x000fe200078e0a02 */
[----:B------:R-:W-:Y:S01]  /*10aa0*/  ISETP.GE.AND P5, PT, R236, RZ, PT ;  /* 0x000000ffec00720c */ /* 0x000fe20003fa6270 */
[----:B------:R-:W-:Y:S02]  /*10ab0*/  VIADD R236, R3, 0xe7 ;  /* 0x000000e703ec7836 */ /* 0x000fe40000000000 */
[C---:B------:R-:W-:Y:S02]  /*10ac0*/  IMAD R44, R2.reuse, R5, R44 ;  /* 0x00000005022c7224 */ /* 0x040fe400078e022c */
[----:B------:R-:W-:Y:S01]  /*10ad0*/  IMAD.MOV R7, RZ, RZ, -R7 ;  /* 0x000000ffff077224 */ /* 0x000fe200078e0a07 */
[----:B------:R-:W-:Y:S01]  /*10ae0*/  IABS R5, R236 ;  /* 0x000000ec00057213 */ /* 0x000fe20000000000 */
[----:B------:R-:W-:Y:S01]  /*10af0*/  @!P3 IMAD.MOV R37, RZ, RZ, -R37 ;  /* 0x000000ffff25b224 */ /* 0x000fe200078e0a25 */
[C---:B------:R-:W-:Y:S01]  /*10b00*/  ISETP.GT.U32.AND P4, PT, R2.reuse, R44, PT ;  /* 0x0000002c0200720c */ /* 0x040fe20003f84070 */
[----:B------:R-:W-:Y:S01]  /*10b10*/  IMAD R48, R2, R7, R48 ;  /* 0x0000000702307224 */ /* 0x000fe200078e0230 */
[----:B------:R-:W-:Y:S01]  /*10b20*/  ISETP.GE.AND P3, PT, R244, RZ, PT ;  /* 0x000000fff400720c */ /* 0x000fe20003f66270 */
[----:B------:R-:W-:-:S02]  /*10b30*/  @!P2 IMAD.IADD R42, R42, 0x1, -R2 ;  /* 0x000000012a2aa824 */ /* 0x000fc400078e0a02 */
[----:B------:R-:W-:Y:S01]  /*10b40*/  IMAD.HI.U32 R7, R4, R5, RZ ;  /* 0x0000000504077227 */ /* 0x000fe200078e00ff */
[----:B------:R-:W-:-:S03]  /*10b50*/  ISETP.GT.U32.AND P2, PT, R2, R48, PT ;  /* 0x000000300200720c */ /* 0x000fc60003f44070 */
[--C-:B------:R-:W-:Y:S01]  /*10b60*/  @!P1 IMAD.IADD R41, R41, 0x1, -R2.reuse ;  /* 0x0000000129299824 */ /* 0x100fe200078e0a02 */
[----:B------:R-:W-:Y:S01]  /*10b70*/  ISETP.GE.AND P1, PT, R246, RZ, PT ;  /* 0x000000fff600720c */ /* 0x000fe20003f26270 */
[----:B------:R-:W-:Y:S02]  /*10b80*/  VIADD R244, R3, 0xe5 ;  /* 0x000000e503f47836 */ /* 0x000fe40000000000 */
[--C-:B------:R-:W-:Y:S02]  /*10b90*/  @!P6 IMAD.IADD R46, R46, 0x1, -R2.reuse ;  /* 0x000000012e2ee824 */ /* 0x100fe400078e0a02 */
[----:B------:R-:W-:Y:S01]  /*10ba0*/  IMAD.MOV R7, RZ, RZ, -R7 ;  /* 0x000000ffff077224 */ /* 0x000fe200078e0a07 */
[----:B------:R-:W-:Y:S01]  /*10bb0*/  IABS R54, R244 ;  /* 0x000000f400367213 */ /* 0x000fe20000000000 */
[----:B------:R-:W-:Y:S01]  /*10bc0*/  @!P5 IMAD.MOV R41, RZ, RZ, -R41 ;  /* 0x000000ffff29d224 */ /* 0x000fe200078e0a29 */
[----:B------:R-:W-:Y:S01]  /*10bd0*/  ISETP.GT.U32.AND P5, PT, R2, R46, PT ;  /* 0x0000002e0200720c */ /* 0x000fe20003fa4070 */
[----:B------:R-:W-:Y:S01]  /*10be0*/  @!P4 IMAD.IADD R44, R44, 0x1, -R2 ;  /* 0x000000012c2cc824 */ /* 0x000fe200078e0a02 */
[----:B------:R-:W-:Y:S01]  /*10bf0*/  ISETP.GE.AND P4, PT, R247, RZ, PT ;  /* 0x000000fff700720c */ /* 0x000fe20003f86270 */
[----:B------:R-:W-:-:S02]  /*10c00*/  IMAD R50, R2, R7, R5 ;  /* 0x0000000702327224 */ /* 0x000fc400078e0205 */
[----:B------:R-:W-:Y:S01]  /*10c10*/  IMAD.HI.U32 R9, R4, R54, RZ ;  /* 0x0000003604097227 */ /* 0x000fe200078e00ff */
[----:B------:R-:W-:-:S03]  /*10c20*/  ISETP.GT.U32.AND P6, PT, R2, R44, PT ;  /* 0x0000002c0200720c */ /* 0x000fc60003fc4070 */
[----:B------:R-:W-:Y:S02]  /*10c30*/  @!P2 IMAD.IADD R48, R48, 0x1, -R2 ;  /* 0x000000013030a824 */ /* 0x000fe400078e0a02 */
[----:B------:R-:W-:Y:S01]  /*10c40*/  @!P0 IMAD.MOV R42, RZ, RZ, -R42 ;  /* 0x000000ffff2a8224 */ /* 0x000fe200078e0a2a */
[C---:B------:R-:W-:Y:S01]  /*10c50*/  ISETP.GT.U32.AND P0, PT, R2.reuse, R50, PT ;  /* 0x000000320200720c */ /* 0x040fe20003f04070 */
[----:B------:R-:W-:Y:S01]  /*10c60*/  VIADD R238, R3, 0xe6 ;  /* 0x000000e603ee7836 */ /* 0x000fe20000000000 */
[----:B------:R-:W-:Y:S01]  /*10c70*/  ISETP.GT.U32.AND P2, PT, R2, R48, PT ;  /* 0x000000300200720c */ /* 0x000fe20003f44070 */
[----:B------:R-:W-:Y:S02]  /*10c80*/  IMAD.MOV R9, RZ, RZ, -R9 ;  /* 0x000000ffff097224 */ /* 0x000fe400078e0a09 */
[----:B------:R-:W-:Y:S01]  /*10c90*/  @!P5 IMAD.IADD R46, R46, 0x1, -R2 ;  /* 0x000000012e2ed824 */ /* 0x000fe200078e0a02 */
[----:B------:R-:W-:Y:S01]  /*10ca0*/  IABS R52, R238 ;  /* 0x000000ee00347213 */ /* 0x000fe20000000000 */
[----:B------:R-:W-:-:S02]  /*10cb0*/  IMAD R54, R2, R9, R54 ;  /* 0x0000000902367224 */ /* 0x000fc400078e0236 */
[C---:B------:R-:W-:Y:S02]  /*10cc0*/  VIADD R246, R3.reuse, 0xe4 ;  /* 0x000000e403f67836 */ /* 0x040fe40000000000 */
[----:B------:R-:W-:Y:S02]  /*10cd0*/  VIADD R247, R3, 0xe3 ;  /* 0x000000e303f77836 */ /* 0x000fe40000000000 */
[----:B------:R-:W-:Y:S01]  /*10ce0*/  @!P1 IMAD.MOV R46, RZ, RZ, -R46 ;  /* 0x000000ffff2e9224 */ /* 0x000fe200078e0a2e */
[----:B------:R-:W-:Y:S01]  /*10cf0*/  ISETP.GT.U32.AND P1, PT, R2, R54, PT ;  /* 0x000000360200720c */ /* 0x000fe20003f24070 */
[----:B------:R-:W-:Y:S01]  /*10d00*/  IMAD.HI.U32 R5, R4, R52, RZ ;  /* 0x0000003404057227 */ /* 0x000fe200078e00ff */
[----:B------:R-:W-:Y:S02]  /*10d10*/  IABS R56, R246 ;  /* 0x000000f600387213 */ /* 0x000fe40000000000 */
[----:B------:R-:W-:Y:S01]  /*10d20*/  IABS R58, R247 ;  /* 0x000000f7003a7213 */ /* 0x000fe20000000000 */
[--C-:B------:R-:W-:Y:S01]  /*10d30*/  @!P6 IMAD.IADD R44, R44, 0x1, -R2.reuse ;  /* 0x000000012c2ce824 */ /* 0x100fe200078e0a02 */
[----:B------:R-:W-:Y:S01]  /*10d40*/  ISETP.GE.AND P6, PT, R236, RZ, PT ;  /* 0x000000ffec00720c */ /* 0x000fe20003fc6270 */
[----:B------:R-:W-:Y:S01]  /*10d50*/  @!P0 IMAD.IADD R50, R50, 0x1, -R2 ;  /* 0x0000000132328824 */ /* 0x000fe200078e0a02 */
[----:B------:R-:W-:Y:S01]  /*10d60*/  ISETP.GE.AND P0, PT, R244, RZ, PT ;  /* 0x000000fff400720c */ /* 0x000fe20003f06270 */
[----:B------:R-:W-:-:S02]  /*10d70*/  IMAD.MOV R5, RZ, RZ, -R5 ;  /* 0x000000ffff057224 */ /* 0x000fc400078e0a05 */
[----:B------:R-:W-:Y:S01]  /*10d80*/  @!P2 IMAD.IADD R48, R48, 0x1, -R2 ;  /* 0x000000013030a824 */ /* 0x000fe200078e0a02 */
[----:B------:R-:W-:Y:S01]  /*10d90*/  ISETP.GE.AND P2, PT, R238, RZ, PT ;  /* 0x000000ffee00720c */ /* 0x000fe20003f46270 */
[----:B------:R-:W-:Y:S01]  /*10da0*/  @!P3 IMAD.MOV R44, RZ, RZ, -R44 ;  /* 0x000000ffff2cb224 */ /* 0x000fe200078e0a2c */
[C---:B------:R-:W-:Y:S01]  /*10db0*/  ISETP.GT.U32.AND P3, PT, R2.reuse, R50, PT ;  /* 0x000000320200720c */ /* 0x040fe20003f64070 */
[----:B------:R-:W-:Y:S02]  /*10dc0*/  IMAD R52, R2, R5, R52 ;  /* 0x0000000502347224 */ /* 0x000fe400078e0234 */
[----:B------:R-:W-:-:S03]  /*10dd0*/  IMAD.HI.U32 R7, R4, R56, RZ ;  /* 0x0000003804077227 */ /* 0x000fc600078e00ff */
[----:B------:R-:W-:Y:S01]  /*10de0*/  ISETP.GT.U32.AND P5, PT, R2, R52, PT ;  /* 0x000000340200720c */ /* 0x000fe20003fa4070 */
[----:B------:R-:W-:-:S04]  /*10df0*/  IMAD.HI.U32 R5, R4, R58, RZ ;  /* 0x0000003a04057227 */ /* 0x000fc800078e00ff */
[----:B------:R-:W-:Y:S02]  /*10e00*/  VIADD R238, R3, 0xe2 ;  /* 0x000000e203ee7836 */ /* 0x000fe40000000000 */
[----:B------:R-:W-:Y:S02]  /*10e10*/  IMAD.MOV R7, RZ, RZ, -R7 ;  /* 0x000000ffff077224 */ /* 0x000fe400078e0a07 */
[----:B------:R-:W-:Y:S01]  /*10e20*/  IMAD.MOV R5, RZ, RZ, -R5 ;  /* 0x000000ffff057224 */ /* 0x000fe200078e0a05 */
[----:B------:R-:W-:Y:S01]  /*10e30*/  IABS R60, R238 ;  /* 0x000000ee003c7213 */ /* 0x000fe20000000000 */
[----:B------:R-:W-:Y:S02]  /*10e40*/  @!P1 IMAD.IADD R54, R54, 0x1, -R2 ;  /* 0x0000000136369824 */ /* 0x000fe400078e0a02 */
[C---:B------:R-:W-:Y:S02]  /*10e50*/  IMAD R56, R2.reuse, R7, R56 ;  /* 0x0000000702387224 */ /* 0x040fe400078e0238 */
[C---:B------:R-:W-:Y:S01]  /*10e60*/  IMAD R58, R2.reuse, R5, R58 ;  /* 0x00000005023a7224 */ /* 0x040fe200078e023a */
[----:B------:R-:W-:Y:S01]  /*10e70*/  ISETP.GT.U32.AND P1, PT, R2, R54, PT ;  /* 0x000000360200720c */ /* 0x000fe20003f24070 */
[----:B------:R-:W-:-:S04]  /*10e80*/  IMAD.HI.U32 R5, R4, R60, RZ ;  /* 0x0000003c04057227 */ /* 0x000fc800078e00ff */
[----:B------:R-:W-:Y:S01]  /*10e90*/  @!P4 IMAD.MOV R48, RZ, RZ, -R48 ;  /* 0x000000ffff30c224 */ /* 0x000fe200078e0a30 */
[----:B------:R-:W-:Y:S01]  /*10ea0*/  ISETP.GT.U32.AND P4, PT, R2, R56, PT ;  /* 0x000000380200720c */ /* 0x000fe20003f84070 */
[--C-:B------:R-:W-:Y:S01]  /*10eb0*/  @!P3 IMAD.IADD R50, R50, 0x1, -R2.reuse ;  /* 0x000000013232b824 */ /* 0x100fe200078e0a02 */
[----:B------:R-:W-:Y:S01]  /*10ec0*/  ISETP.GT.U32.AND P3, PT, R2, R58, PT ;  /* 0x0000003a0200720c */ /* 0x000fe20003f64070 */
[----:B------:R-:W-:Y:S02]  /*10ed0*/  VIADD R236, R3, 0xe0 ;  /* 0x000000e003ec7836 */ /* 0x000fe40000000000 */
[----:B------:R-:W-:Y:S02]  /*10ee0*/  IMAD.MOV R5, RZ, RZ, -R5 ;  /* 0x000000ffff057224 */ /* 0x000fe400078e0a05 */
[----:B------:R-:W-:Y:S01]  /*10ef0*/  @!P5 IMAD.IADD R52, R52, 0x1, -R2 ;  /* 0x000000013434d824 */ /* 0x000fe200078e0a02 */
[----:B------:R-:W-:Y:S01]  /*10f00*/  IABS R64, R236 ;  /* 0x000000ec00407213 */ /* 0x000fe20000000000 */
[----:B------:R-:W-:-:S02]  /*10f10*/  IMAD R60, R2, R5, R60 ;  /* 0x00000005023c7224 */ /* 0x000fc400078e023c */
[----:B------:R-:W-:Y:S01]  /*10f20*/  VIADD R244, R3, 0xe1 ;  /* 0x000000e103f47836 */ /* 0x000fe20000000000 */
[----:B------:R-:W-:Y:S01]  /*10f30*/  ISETP.GT.U32.AND P5, PT, R2, R52, PT ;  /* 0x000000340200720c */ /* 0x000fe20003fa4070 */
[----:B------:R-:W-:Y:S01]  /*10f40*/  @!P1 IMAD.IADD R54, R54, 0x1, -R2 ;  /* 0x0000000136369824 */ /* 0x000fe200078e0a02 */
[----:B------:R-:W-:Y:S01]  /*10f50*/  ISETP.GT.U32.AND P1, PT, R2, R60, PT ;  /* 0x0000003c0200720c */ /* 0x000fe20003f24070 */
[----:B------:R-:W-:Y:S01]  /*10f60*/  IMAD.HI.U32 R5, R4, R64, RZ ;  /* 0x0000004004057227 */ /* 0x000fe200078e00ff */
[----:B------:R-:W-:-:S03]  /*10f70*/  IABS R62, R244 ;  /* 0x000000f4003e7213 */ /* 0x000fc60000000000 */
[--C-:B------:R-:W-:Y:S02]  /*10f80*/  @!P4 IMAD.IADD R56, R56, 0x1, -R2.reuse ;  /* 0x000000013838c824 */ /* 0x100fe400078e0a02 */
[----:B------:R-:W-:Y:S02]  /*10f90*/  @!P3 IMAD.IADD R58, R58, 0x1, -R2 ;  /* 0x000000013a3ab824 */ /* 0x000fe400078e0a02 */
[----:B------:R-:W-:Y:S01]  /*10fa0*/  IMAD.MOV R5, RZ, RZ, -R5 ;  /* 0x000000ffff057224 */ /* 0x000fe200078e0a05 */
[----:B------:R-:W-:Y:S01]  /*10fb0*/  ISETP.GT.U32.AND P4, PT, R2, R56, PT ;  /* 0x000000380200720c */ /* 0x000fe20003f84070 */
[----:B------:R-:W-:Y:S01]  /*10fc0*/  IMAD.HI.U32 R7, R4, R62, RZ ;  /* 0x0000003e04077227 */ /* 0x000fe200078e00ff */
[----:B------:R-:W-:-:S03]  /*10fd0*/  ISETP.GT.U32.AND P3, PT, R2, R58, PT ;  /* 0x0000003a0200720c */ /* 0x000fc60003f64070 */
[----:B------:R-:W-:Y:S02]  /*10fe0*/  IMAD R64, R2, R5, R64 ;  /* 0x0000000502407224 */ /* 0x000fe400078e0240 */
[--C-:B------:R-:W-:Y:S01]  /*10ff0*/  @!P5 IMAD.IADD R52, R52, 0x1, -R2.reuse ;  /* 0x000000013434d824 */ /* 0x100fe200078e0a02 */
[----:B------:R-:W-:Y:S01]  /*11000*/  ISETP.GE.AND P5, PT, R246, RZ, PT ;  /* 0x000000fff600720c */ /* 0x000fe20003fa6270 */
[----:B------:R-:W-:Y:S02]  /*11010*/  IMAD.MOV R7, RZ, RZ, -R7 ;  /* 0x000000ffff077224 */ /* 0x000fe400078e0a07 */
[----:B------:R-:W-:Y:S01]  /*11020*/  @!P1 IMAD.IADD R60, R60, 0x1, -R2 ;  /* 0x000000013c3c9824 */ /* 0x000fe200078e0a02 */
[C---:B------:R-:W-:Y:S01]  /*11030*/  ISETP.GT.U32.AND P1, PT, R2.reuse, R64, PT ;  /* 0x000000400200720c */ /* 0x040fe20003f24070 */
[----:B------:R-:W-:Y:S02]  /*11040*/  VIADD R246, R3, 0xdf ;  /* 0x000000df03f67836 */ /* 0x000fe40000000000 */
[----:B------:R-:W-:-:S02]  /*11050*/  IMAD R62, R2, R7, R62 ;  /* 0x00000007023e7224 */ /* 0x000fc400078e023e */
[--C-:B------:R-:W-:Y:S01]  /*11060*/  @!P4 IMAD.IADD R56, R56, 0x1, -R2.reuse ;  /* 0x000000013838c824 */ /* 0x100fe200078e0a02 */
[----:B------:R-:W-:Y:S01]  /*11070*/  IABS R66, R246 ;  /* 0x000000f600427213 */ /* 0x000fe20000000000 */
[----:B------:R-:W-:Y:S01]  /*11080*/  @!P3 IMAD.IADD R58, R58, 0x1, -R2 ;  /* 0x000000013a3ab824 */ /* 0x000fe200078e0a02 */
[----:B------:R-:W-:Y:S01]  /*11090*/  ISETP.GT.U32.AND P4, PT, R2, R62, PT ;  /* 0x0000003e0200720c */ /* 0x000fe20003f84070 */
[----:B------:R-:W-:Y:S01]  /*110a0*/  @!P6 IMAD.MOV R50, RZ, RZ, -R50 ;  /* 0x000000ffff32e224 */ /* 0x000fe200078e0a32 */
[----:B------:R-:W-:Y:S01]  /*110b0*/  ISETP.GE.AND P3, PT, R238, RZ, PT ;  /* 0x000000ffee00720c */ /* 0x000fe20003f66270 */
[----:B------:R-:W-:Y:S01]  /*110c0*/  VIADD R238, R3, 0xdd ;  /* 0x000000dd03ee7836 */ /* 0x000fe20000000000 */
[----:B------:R-:W-:Y:S01]  /*110d0*/  ISETP.GE.AND P6, PT, R247, RZ, PT ;  /* 0x000000fff700720c */ /* 0x000fe20003fc6270 */
[----:B------:R-:W-:-:S03]  /*110e0*/  IMAD.HI.U32 R7, R4, R66, RZ ;  /* 0x0000004204077227 */ /* 0x000fc600078e00ff */
[----:B------:R-:W-:Y:S01]  /*110f0*/  IABS R70, R238 ;  /* 0x000000ee00467213 */ /* 0x000fe20000000000 */
[----:B------:R-:W-:Y:S02]  /*11100*/  VIADD R247, R3, 0xde ;  /* 0x000000de03f77836 */ /* 0x000fe40000000000 */
[----:B------:R-:W-:Y:S01]  /*11110*/  @!P1 IMAD.IADD R64, R64, 0x1, -R2 ;  /* 0x0000000140409824 */ /* 0x000fe200078e0a02 */
[C---:B------:R-:W-:Y:S01]  /*11120*/  ISETP.GT.U32.AND P1, PT, R2.reuse, R60, PT ;  /* 0x0000003c0200720c */ /* 0x040fe20003f24070 */
[----:B------:R-:W-:Y:S01]  /*11130*/  IMAD.MOV R7, RZ, RZ, -R7 ;  /* 0x000000ffff077224 */ /* 0x000fe200078e0a07 */
[----:B------:R-:W-:Y:S01]  /*11140*/  IABS R68, R247 ;  /* 0x000000f700447213 */ /* 0x000fe20000000000 */
[----:B------:R-:W-:Y:S01]  /*11150*/  @!P0 IMAD.MOV R54, RZ, RZ, -R54 ;  /* 0x000000ffff368224 */ /* 0x000fe200078e0a36 */
[C---:B------:R-:W-:Y:S01]  /*11160*/  ISETP.GT.U32.AND P0, PT, R2.reuse, R64, PT ;  /* 0x000000400200720c */ /* 0x040fe20003f04070 */
[----:B------:R-:W-:Y:S02]  /*11170*/  IMAD R66, R2, R7, R66 ;  /* 0x0000000702427224 */ /* 0x000fe400078e0242 */
[----:B------:R-:W-:-:S04]  /*11180*/  IMAD.HI.U32 R7, R4, R70, RZ ;  /* 0x0000004604077227 */ /* 0x000fc800078e00ff */
[----:B------:R-:W-:Y:S01]  /*11190*/  @!P4 IMAD.IADD R62, R62, 0x1, -R2 ;  /* 0x000000013e3ec824 */ /* 0x000fe200078e0a02 */
[----:B------:R-:W-:Y:S01]  /*111a0*/  ISETP.GE.AND P4, PT, R244, RZ, PT ;  /* 0x000000fff400720c */ /* 0x000fe20003f86270 */
[----:B------:R-:W-:-:S04]  /*111b0*/  IMAD.HI.U32 R5, R4, R68, RZ ;  /* 0x0000004404057227 */ /* 0x000fc800078e00ff */
[----:B------:R-:W-:Y:S02]  /*111c0*/  IMAD.MOV R7, RZ, RZ, -R7 ;  /* 0x000000ffff077224 */ /* 0x000fe400078e0a07 */
[----:B------:R-:W-:Y:S01]  /*111d0*/  @!P2 IMAD.MOV R52, RZ, RZ, -R52 ;  /* 0x000000ffff34a224 */ /* 0x000fe200078e0a34 */
[C---:B------:R-:W-:Y:S01]  /*111e0*/  ISETP.GT.U32.AND P2, PT, R2.reuse, R62, PT ;  /* 0x0000003e0200720c */ /* 0x040fe20003f44070 */
[----:B------:R-:W-:Y:S02]  /*111f0*/  IMAD.MOV R5, RZ, RZ, -R5 ;  /* 0x000000ffff057224 */ /* 0x000fe400078e0a05 */
[----:B------:R-:W-:Y:S01]  /*11200*/  @!P5 IMAD.MOV R56, RZ, RZ, -R56 ;  /* 0x000000ffff38d224 */ /* 0x000fe200078e0a38 */
[C---:B------:R-:W-:Y:S01]  /*11210*/  ISETP.GT.U32.AND P5, PT, R2.reuse, R66, PT ;  /* 0x000000420200720c */ /* 0x040fe20003fa4070 */
[C---:B------:R-:W-:Y:S02]  /*11220*/  IMAD R70, R2.reuse, R7, R70 ;  /* 0x0000000702467224 */ /* 0x040fe400078e0246 */
[----:B------:R-:W-:-:S02]  /*11230*/  IMAD R68, R2, R5, R68 ;  /* 0x0000000502447224 */ /* 0x000fc400078e0244 */
[--C-:B------:R-:W-:Y:S01]  /*11240*/  @!P0 IMAD.IADD R64, R64, 0x1, -R2.reuse ;  /* 0x0000000140408824 */ /* 0x100fe200078e0a02 */
[----:B------:R-:W-:Y:S01]  /*11250*/  ISETP.GT.U32.AND P0, PT, R2, R70, PT ;  /* 0x000000460200720c */ /* 0x000fe20003f04070 */
[C---:B------:R-:W-:Y:S02]  /*11260*/  VIADD R244, R3.reuse, 0xdc ;  /* 0x000000dc03f47836 */ /* 0x040fe40000000000 */
[--C-:B------:R-:W-:Y:S01]  /*11270*/  @!P1 IMAD.IADD R60, R60, 0x1, -R2.reuse ;  /* 0x000000013c3c9824 */ /* 0x100fe200078e0a02 */
[----:B------:R-:W-:Y:S01]  /*11280*/  ISETP.GT.U32.AND P1, PT, R2, R68, PT ;  /* 0x000000440200720c */ /* 0x000fe20003f24070 */
[--C-:B------:R-:W-:Y:S01]  /*11290*/  @!P2 IMAD.IADD R62, R62, 0x1, -R2.reuse ;  /* 0x000000013e3ea824 */ /* 0x100fe200078e0a02 */
[----:B------:R-:W-:Y:S01]  /*112a0*/  IABS R5, R244 ;  /* 0x000000f400057213 */ /* 0x000fe20000000000 */
[----:B------:R-:W-:Y:S01]  /*112b0*/  @!P5 IMAD.IADD R66, R66, 0x1, -R2 ;  /* 0x000000014242d824 */ /* 0x000fe200078e0a02 */
[----:B------:R-:W-:Y:S01]  /*112c0*/  ISETP.GE.AND P2, PT, R246, RZ, PT ;  /* 0x000000fff600720c */ /* 0x000fe20003f46270 */
[----:B------:R-:W-:-:S02]  /*112d0*/  VIADD R246, R3, 0xdb ;  /* 0x000000db03f67836 */ /* 0x000fc40000000000 */
[----:B------:R-:W-:Y:S01]  /*112e0*/  IMAD.HI.U32 R7, R4, R5, RZ ;  /* 0x0000000504077227 */ /* 0x000fe200078e00ff */
[----:B------:R-:W-:Y:S02]  /*112f0*/  ISETP.GT.U32.AND P5, PT, R2, R66, PT ;  /* 0x000000420200720c */ /* 0x000fe40003fa4070 */
[----:B------:R-:W-:Y:S01]  /*11300*/  IABS R73, R246 ;  /* 0x000000f600497213 */ /* 0x000fe20000000000 */
[--C-:B------:R-:W-:Y:S02]  /*11310*/  @!P0 IMAD.IADD R70, R70, 0x1, -R2.reuse ;  /* 0x0000000146468824 */ /* 0x100fe400078e0a02 */
[----:B------:R-:W-:Y:S02]  /*11320*/  IMAD.MOV R72, RZ, RZ, -R7 ;  /* 0x000000ffff487224 */ /* 0x000fe400078e0a07 */
[----:B------:R-:W-:Y:S01]  /*11330*/  @!P1 IMAD.IADD R68, R68, 0x1, -R2 ;  /* 0x0000000144449824 */ /* 0x000fe200078e0a02 */
[----:B------:R-:W-:Y:S01]  /*11340*/  ISETP.GE.AND P1, PT, R238, RZ, PT ;  /* 0x000000ffee00720c */ /* 0x000fe20003f26270 */
[----:B------:R-:W-:Y:S01]  /*11350*/  @!P4 IMAD.MOV R62, RZ, RZ, -R62 ;  /* 0x000000ffff3ec224 */ /* 0x000fe200078e0a3e */
[C---:B------:R-:W-:Y:S01]  /*11360*/  ISETP.GT.U32.AND P4, PT, R2.reuse, R70, PT ;  /* 0x000000460200720c */ /* 0x040fe20003f84070 */
[C---:B------:R-:W-:Y:S01]  /*11370*/  IMAD R72, R2.reuse, R72, R5 ;  /* 0x0000004802487224 */ /* 0x040fe200078e0205 */
[----:B------:R-:W-:Y:S01]  /*11380*/  ISETP.GT.U32.AND P0, PT, R2, R68, PT ;  /* 0x000000440200720c */ /* 0x000fe20003f04070 */
[----:B------:R-:W-:-:S04]  /*11390*/  IMAD.HI.U32 R5, R4, R73, RZ ;  /* 0x0000004904057227 */ /* 0x000fc800078e00ff */
[----:B------:R-:W-:Y:S02]  /*113a0*/  IMAD.MOV R5, RZ, RZ, -R5 ;  /* 0x000000ffff057224 */ /* 0x000fe400078e0a05 */
[----:B------:R-:W-:Y:S01]  /*113b0*/  @!P3 IMAD.MOV R60, RZ, RZ, -R60 ;  /* 0x000000ffff3cb224 */ /* 0x000fe200078e0a3c */
[----:B------:R-:W-:Y:S01]  /*113c0*/  ISETP.GE.AND P3, PT, R247, RZ, PT ;  /* 0x000000fff700720c */ /* 0x000fe20003f66270 */
[--C-:B------:R-:W-:Y:S01]  /*113d0*/  @!P5 IMAD.IADD R66, R66, 0x1, -R2.reuse ;  /* 0x000000014242d824 */ /* 0x100fe200078e0a02 */
[C---:B------:R-:W-:Y:S01]  /*113e0*/  ISETP.GT.U32.AND P5, PT, R2.reuse, R72, PT ;  /* 0x000000480200720c */ /* 0x040fe20003fa4070 */
[----:B------:R-:W-:Y:S02]  /*113f0*/  IMAD R73, R2, R5, R73 ;  /* 0x0000000502497224 */ /* 0x000fe400078e0249 */
[----:B------:R-:W-:Y:S02]  /*11400*/  VIADD R247, R3, 0xda ;  /* 0x000000da03f77836 */ /* 0x000fe40000000000 */
[--C-:B------:R-:W-:Y:S01]  /*11410*/  @!P4 IMAD.IADD R70, R70, 0x1, -R2.reuse ;  /* 0x000000014646c824 */ /* 0x100fe200078e0a02 */
[----:B------:R-:W-:Y:S01]  /*11420*/  ISETP.GT.U32.AND P4, PT, R2, R73, PT ;  /* 0x000000490200720c */ /* 0x000fe20003f84070 */
[----:B------:R-:W-:Y:S01]  /*11430*/  @!P0 IMAD.IADD R68, R68, 0x1, -R2 ;  /* 0x0000000144448824 */ /* 0x000fe200078e0a02 */
[----:B------:R-:W-:Y:S01]  /*11440*/  IABS R7, R247 ;  /* 0x000000f700077213 */ /* 0x000fe20000000000 */
[----:B------:R-:W-:Y:S01]  /*11450*/  @!P6 IMAD.MOV R58, RZ, RZ, -R58 ;  /* 0x000000ffff3ae224 */ /* 0x000fe200078e0a3a */
[----:B------:R-:W-:Y:S01]  /*11460*/  ISETP.GE.AND P0, PT, R247, RZ, PT ;  /* 0x000000fff700720c */ /* 0x000fe20003f06270 */
[----:B------:R-:W-:Y:S01]  /*11470*/  VIADD R247, R3, 0xd9 ;  /* 0x000000d903f77836 */ /* 0x000fe20000000000 */
[----:B------:R-:W-:Y:S01]  /*11480*/  ISETP.GE.AND P6, PT, R236, RZ, PT ;  /* 0x000000ffec00720c */ /* 0x000fe20003fc6270 */
[----:B------:R-:W-:-:S03]  /*11490*/  IMAD.HI.U32 R9, R4, R7, RZ ;  /* 0x0000000704097227 */ /* 0x000fc600078e00ff */
[----:B------:R-:W-:Y:S01]  /*114a0*/  IABS R77, R247 ;  /* 0x000000f7004d7213 */ /* 0x000fe20000000000 */
[--C-:B------:R-:W-:Y:S01]  /*114b0*/  @!P5 IMAD.IADD R72, R72, 0x1, -R2.reuse ;  /* 0x000000014848d824 */ /* 0x100fe200078e0a02 */
[----:B------:R-:W-:Y:S01]  /*114c0*/  ISETP.GE.AND P5, PT, R247, RZ, PT ;  /* 0x000000fff700720c */ /* 0x000fe20003fa6270 */
[----:B------:R-:W-:Y:S02]  /*114d0*/  IMAD.MOV R9, RZ, RZ, -R9 ;  /* 0x000000ffff097224 */ /* 0x000fe400078e0a09 */
[----:B------:R-:W-:Y:S01]  /*114e0*/  @!P4 IMAD.IADD R73, R73, 0x1, -R2 ;  /* 0x000000014949c824 */ /* 0x000fe200078e0a02 */
[C---:B------:R-:W-:Y:S01]  /*114f0*/  ISETP.GT.U32.AND P4, PT, R2.reuse, R72, PT ;  /* 0x000000480200720c */ /* 0x040fe20003f84070 */
[----:B------:R-:W-:Y:S02]  /*11500*/  IMAD R75, R2, R9, R7 ;  /* 0x00000009024b7224 */ /* 0x000fe400078e0207 */
[----:B------:R-:W-:-:S04]  /*11510*/  IMAD.HI.U32 R7, R4, R77, RZ ;  /* 0x0000004d04077227 */ /* 0x000fc800078e00ff */
[C---:B------:R-:W-:Y:S02]  /*11520*/  VIADD R238, R3.reuse, 0xd8 ;  /* 0x000000d803ee7836 */ /* 0x040fe40000000000 */
[----:B------:R-:W-:Y:S02]  /*11530*/  IMAD.MOV R7, RZ, RZ, -R7 ;  /* 0x000000ffff077224 */ /* 0x000fe400078e0a07 */
[----:B------:R-:W-:Y:S01]  /*11540*/  @!P1 IMAD.MOV R70, RZ, RZ, -R70 ;  /* 0x000000ffff469224 */ /* 0x000fe200078e0a46 */
[----:B------:R-:W-:Y:S01]  /*11550*/  IABS R79, R238 ;  /* 0x000000ee004f7213 */ /* 0x000fe20000000000 */
[C---:B------:R-:W-:Y:S01]  /*11560*/  IMAD R77, R2.reuse, R7, R77 ;  /* 0x00000007024d7224 */ /* 0x040fe200078e024d */
[----:B------:R-:W-:Y:S01]  /*11570*/  ISETP.GT.U32.AND P1, PT, R2, R75, PT ;  /* 0x0000004b0200720c */ /* 0x000fe20003f24070 */
[----:B------:R-:W-:Y:S02]  /*11580*/  @!P4 IMAD.IADD R72, R72, 0x1, -R2 ;  /* 0x000000014848c824 */ /* 0x000fe400078e0a02 */
[----:B------:R-:W-:Y:S01]  /*11590*/  VIADD R236, R3, 0xd6 ;  /* 0x000000d603ec7836 */ /* 0x000fe20000000000 */
[----:B------:R-:W-:Y:S01]  /*115a0*/  ISETP.GT.U32.AND P4, PT, R2, R77, PT ;  /* 0x0000004d0200720c */ /* 0x000fe20003f84070 */
[----:B------:R-:W-:-:S03]  /*115b0*/  IMAD.HI.U32 R5, R4, R79, RZ ;  /* 0x0000004f04057227 */ /* 0x000fc600078e00ff */
[----:B------:R-:W-:Y:S01]  /*115c0*/  IABS R83, R236 ;  /* 0x000000ec00537213 */ /* 0x000fe20000000000 */
[----:B------:R-:W-:Y:S01]  /*115d0*/  @!P3 IMAD.MOV R68, RZ, RZ, -R68 ;  /* 0x000000ffff44b224 */ /* 0x000fe200078e0a44 */
[----:B------:R-:W-:Y:S01]  /*115e0*/  ISETP.GT.U32.AND P3, PT, R2, R73, PT ;  /* 0x000000490200720c */ /* 0x000fe20003f64070 */
[----:B------:R-:W-:Y:S01]  /*115f0*/  @!P6 IMAD.MOV R64, RZ, RZ, -R64 ;  /* 0x000000ffff40e224 */ /* 0x000fe200078e0a40 */
[----:B------:R-:W-:Y:S01]  /*11600*/  ISETP.GE.AND P6, PT, R244, RZ, PT ;  /* 0x000000fff400720c */ /* 0x000fe20003fc6270 */
[----:B------:R-:W-:Y:S02]  /*11610*/  IMAD.MOV R5, RZ, RZ, -R5 ;  /* 0x000000ffff057224 */ /* 0x000fe400078e0a05 */
[----:B------:R-:W-:Y:S01]  /*11620*/  @!P2 IMAD.MOV R66, RZ, RZ, -R66 ;  /* 0x000000ffff42a224 */ /* 0x000fe200078e0a42 */
[----:B------:R-:W-:Y:S01]  /*11630*/  ISETP.GE.AND P2, PT, R246, RZ, PT ;  /* 0x000000fff600720c */ /* 0x000fe20003f46270 */
[C---:B------:R-:W-:Y:S02]  /*11640*/  VIADD R244, R3.reuse, 0xd7 ;  /* 0x000000d703f47836 */ /* 0x040fe40000000000 */
[----:B------:R-:W-:-:S02]  /*11650*/  VIADD R246, R3, 0xd5 ;  /* 0x000000d503f67836 */ /* 0x000fc40000000000 */
[----:B------:R-:W-:Y:S01]  /*11660*/  IMAD R79, R2, R5, R79 ;  /* 0x00000005024f7224 */ /* 0x000fe200078e024f */
[----:B------:R-:W-:Y:S01]  /*11670*/  IABS R81, R244 ;  /* 0x000000f400517213 */ /* 0x000fe20000000000 */
[----:B------:R-:W-:Y:S01]  /*11680*/  @!P1 IMAD.IADD R75, R75, 0x1, -R2 ;  /* 0x000000014b4b9824 */ /* 0x000fe200078e0a02 */
[----:B------:R-:W-:Y:S01]  /*11690*/  IABS R85, R246 ;  /* 0x000000f600557213 */ /* 0x000fe20000000000 */
[----:B------:R-:W-:Y:S01]  /*116a0*/  IMAD.HI.U32 R5, R4, R83, RZ ;  /* 0x0000005304057227 */ /* 0x000fe200078e00ff */
[----:B------:R-:W-:-:S03]  /*116b0*/  ISETP.GE.AND P1, PT, R238, RZ, PT ;  /* 0x000000ffee00720c */ /* 0x000fc60003f26270 */
[--C-:B------:R-:W-:Y:S01]  /*116c0*/  @!P4 IMAD.IADD R77, R77, 0x1, -R2.reuse ;  /* 0x000000014d4dc824 */ /* 0x100fe200078e0a02 */
[C---:B------:R-:W-:Y:S01]  /*116d0*/  ISETP.GT.U32.AND P4, PT, R2.reuse, R75, PT ;  /* 0x0000004b0200720c */ /* 0x040fe20003f84070 */
[----:B------:R-:W-:Y:S02]  /*116e0*/  IMAD.MOV R5, RZ, RZ, -R5 ;  /* 0x000000ffff057224 */ /* 0x000fe400078e0a05 */
[----:B------:R-:W-:Y:S01]  /*116f0*/  @!P3 IMAD.IADD R73, R73, 0x1, -R2 ;  /* 0x000000014949b824 */ /* 0x000fe200078e0a02 */
[C---:B------:R-:W-:Y:S01]  /*11700*/  ISETP.GT.U32.AND P3, PT, R2.reuse, R79, PT ;  /* 0x0000004f0200720c */ /* 0x040fe20003f64070 */
[----:B------:R-:W-:Y:S01]  /*11710*/  @!P6 IMAD.MOV R72, RZ, RZ, -R72 ;  /* 0x000000ffff48e224 */ /* 0x000fe200078e0a48 */
[C---:B------:R-:W-:Y:S01]  /*11720*/  ISETP.GT.U32.AND P6, PT, R2.reuse, R77, PT ;  /* 0x0000004d0200720c */ /* 0x040fe20003fc4070 */
[----:B------:R-:W-:Y:S02]  /*11730*/  IMAD R83, R2, R5, R83 ;  /* 0x0000000502537224 */ /* 0x000fe400078e0253 */
[----:B------:R-:W-:-:S04]  /*11740*/  IMAD.HI.U32 R7, R4, R81, RZ ;  /* 0x0000005104077227 */ /* 0x000fc800078e00ff */
[----:B------:R-:W-:-:S04]  /*11750*/  IMAD.HI.U32 R5, R4, R85, RZ ;  /* 0x0000005504057227 */ /* 0x000fc800078e00ff */
[----:B------:R-:W-:Y:S02]  /*11760*/  IMAD.MOV R7, RZ, RZ, -R7 ;  /* 0x000000ffff077224 */ /* 0x000fe400078e0a07 */
[----:B------:R-:W-:Y:S02]  /*11770*/  IMAD.MOV R5, RZ, RZ, -R5 ;  /* 0x000000ffff057224 */ /* 0x000fe400078e0a05 */
[C---:B------:R-:W-:Y:S02]  /*11780*/  IMAD R81, R2.reuse, R7, R81 ;  /* 0x0000000702517224 */ /* 0x040fe400078e0251 */
[C---:B------:R-:W-:Y:S02]  /*11790*/  IMAD R85, R2.reuse, R5, R85 ;  /* 0x0000000502557224 */ /* 0x040fe400078e0255 */
[----:B------:R-:W-:Y:S01]  /*117a0*/  @!P4 IMAD.IADD R75, R75, 0x1, -R2 ;  /* 0x000000014b4bc824 */ /* 0x000fe200078e0a02 */
[----:B------:R-:W-:Y:S01]  /*117b0*/  ISETP.GT.U32.AND P4, PT, R2, R83, PT ;  /* 0x000000530200720c */ /* 0x000fe20003f84070 */
[----:B------:R-:W-:-:S02]  /*117c0*/  VIADD R247, R3, 0xd4 ;  /* 0x000000d403f77836 */ /* 0x000fc40000000000 */
[--C-:B------:R-:W-:Y:S02]  /*117d0*/  @!P3 IMAD.IADD R79, R79, 0x1, -R2.reuse ;  /* 0x000000014f4fb824 */ /* 0x100fe400078e0a02 */
[----:B------:R-:W-:Y:S01]  /*117e0*/  @!P2 IMAD.MOV R73, RZ, RZ, -R73 ;  /* 0x000000ffff49a224 */ /* 0x000fe200078e0a49 */
[C---:B------:R-:W-:Y:S01]  /*117f0*/  ISETP.GT.U32.AND P2, PT, R2.reuse, R81, PT ;  /* 0x000000510200720c */ /* 0x040fe20003f44070 */
[--C-:B------:R-:W-:Y:S01]  /*11800*/  @!P6 IMAD.IADD R77, R77, 0x1, -R2.reuse ;  /* 0x000000014d4de824 */ /* 0x100fe200078e0a02 */
[C---:B------:R-:W-:Y:S01]  /*11810*/  ISETP.GT.U32.AND P6, PT, R2.reuse, R85, PT ;  /* 0x000000550200720c */ /* 0x040fe20003fc4070 */
[----:B------:R-:W-:Y:S01]  /*11820*/  VIADD R238, R3, 0xd3 ;  /* 0x000000d303ee7836 */ /* 0x000fe20000000000 */
[----:B------:R-:W-:Y:S01]  /*11830*/  IABS R87, R247 ;  /* 0x000000f700577213 */ /* 0x000fe20000000000 */
[----:B------:R-:W-:Y:S01]  /*11840*/  @!P0 IMAD.MOV R75, RZ, RZ, -R75 ;  /* 0x000000ffff4b8224 */ /* 0x000fe200078e0a4b */
[----:B------:R-:W-:Y:S01]  /*11850*/  ISETP.GT.U32.AND P3, PT, R2, R79, PT ;  /* 0x0000004f0200720c */ /* 0x000fe20003f64070 */
[----:B------:R-:W-:Y:S01]  /*11860*/  @!P4 IMAD.IADD R83, R83, 0x1, -R2 ;  /* 0x000000015353c824 */ /* 0x000fe200078e0a02 */
[----:B------:R-:W-:Y:S01]  /*11870*/  IABS R89, R238 ;  /* 0x000000ee00597213 */ /* 0x000fe20000000000 */
[----:B------:R-:W-:Y:S01]  /*11880*/  IMAD.HI.U32 R7, R4, R87, RZ ;  /* 0x0000005704077227 */ /* 0x000fe200078e00ff */
[----:B------:R0:W-:Y:S03]  /*11890*/  STL.64 [R1+0x2088], R72 ;  /* 0x0020884801007387 */ /* 0x0001e60000100a00 */
[----:B------:R-:W-:-:S02]  /*118a0*/  IMAD.MOV R7, RZ, RZ, -R7 ;  /* 0x000000ffff077224 */ /* 0x000fc400078e0a07 */
[--C-:B------:R-:W-:Y:S01]  /*118b0*/  @!P2 IMAD.IADD R81, R81, 0x1, -R2.reuse ;  /* 0x000000015151a824 */ /* 0x100fe200078e0a02 */
[----:B------:R-:W-:Y:S01]  /*118c0*/  ISETP.GE.AND P2, PT, R236, RZ, PT ;  /* 0x000000ffec00720c */ /* 0x000fe20003f46270 */
[--C-:B------:R-:W-:Y:S01]  /*118d0*/  @!P6 IMAD.IADD R85, R85, 0x1, -R2.reuse ;  /* 0x000000015555e824 */ /* 0x100fe200078e0a02 */
[----:B------:R-:W-:Y:S01]  /*118e0*/  ISETP.GT.U32.AND P6, PT, R2, R83, PT ;  /* 0x000000530200720c */ /* 0x000fe20003fc4070 */
[----:B------:R-:W-:Y:S01]  /*118f0*/  @!P3 IMAD.IADD R79, R79, 0x1, -R2 ;  /* 0x000000014f4fb824 */ /* 0x000fe200078e0a02 */
[----:B------:R-:W-:Y:S01]  /*11900*/  ISETP.GE.AND P3, PT, R244, RZ, PT ;  /* 0x000000fff400720c */ /* 0x000fe20003f66270 */
[----:B------:R-:W-:Y:S01]  /*11910*/  IMAD.HI.U32 R5, R4, R89, RZ ;  /* 0x0000005904057227 */ /* 0x000fe200078e00ff */
[C---:B------:R-:W-:Y:S01]  /*11920*/  ISETP.GT.U32.AND P4, PT, R2.reuse, R81, PT ;  /* 0x000000510200720c */ /* 0x040fe20003f84070 */
[----:B0-----:R-:W0:Y:S01]  /*11930*/  LDC.64 R72, c[0x0][0x218] ;  /* 0x00008600ff487b82 */ /* 0x001e220000000a00 */
[C---:B------:R-:W-:Y:S01]  /*11940*/  ISETP.GT.U32.AND P0, PT, R2.reuse, R85, PT ;  /* 0x000000550200720c */ /* 0x040fe20003f04070 */
[----:B------:R-:W-:-:S02]  /*11950*/  IMAD R87, R2, R7, R87 ;  /* 0x0000000702577224 */ /* 0x000fc400078e0257 */
        /* <DEDUP_REMOVED lines=8> */
[----:B------:R-:W-:Y:S01]  /*119e0*/  @!P6 IMAD.IADD R83, R83, 0x1, -R2 ;  /* 0x000000015353e824 */ /* 0x000fe200078e0a02 */
[----:B------:R-:W-:Y:S01]  /*119f0*/  ISETP.GT.U32.AND P6, PT, R2, R89, PT ;  /* 0x000000590200720c */ /* 0x000fe20003fc4070 */
[----:B------:R-:W-:-:S02]  /*11a00*/  VIADD R246, R3, 0xd1 ;  /* 0x000000d103f67836 */ /* 0x000fc40000000000 */
[----:B------:R-:W-:-:S03]  /*11a10*/  IMAD.HI.U32 R5, R4, R90, RZ ;  /* 0x0000005a04057227 */ /* 0x000fc600078e00ff */
[----:B------:R-:W-:Y:S01]  /*11a20*/  IABS R92, R246 ;  /* 0x000000f6005c7213 */ /* 0x000fe20000000000 */
[--C-:B------:R-:W-:Y:S01]  /*11a30*/  @!P4 IMAD.IADD R81, R81, 0x1, -R2.reuse ;  /* 0x000000015151c824 */ /* 0x100fe200078e0a02 */
[----:B------:R-:W-:Y:S01]  /*11a40*/  ISETP.GE.AND P4, PT, R247, RZ, PT ;  /* 0x000000fff700720c */ /* 0x000fe20003f86270 */
[----:B------:R-:W-:Y:S02]  /*11a50*/  VIADD R247, R3, 0xd0 ;  /* 0x000000d003f77836 */ /* 0x000fe40000000000 */
[----:B------:R-:W-:Y:S02]  /*11a60*/  IMAD.MOV R5, RZ, RZ, -R5 ;  /* 0x000000ffff057224 */ /* 0x000fe400078e0a05 */
[----:B------:R-:W-:Y:S01]  /*11a70*/  @!P1 IMAD.IADD R87, R87, 0x1, -R2 ;  /* 0x0000000157579824 */ /* 0x000fe200078e0a02 */
[----:B------:R-:W-:Y:S01]  /*11a80*/  IABS R93, R247 ;  /* 0x000000f7005d7213 */ /* 0x000fe20000000000 */
[----:B------:R-:W-:Y:S01]  /*11a90*/  IMAD R90, R2, R5, R90 ;  /* 0x00000005025a7224 */ /* 0x000fe200078e025a */
[----:B------:R-:W-:Y:S01]  /*11aa0*/  ISETP.GE.AND P1, PT, R244, RZ, PT ;  /* 0x000000fff400720c */ /* 0x000fe20003f26270 */
[----:B------:R-:W-:Y:S01]  /*11ab0*/  @!P3 IMAD.MOV R81, RZ, RZ, -R81 ;  /* 0x000000ffff51b224 */ /* 0x000fe200078e0a51 */
[----:B------:R-:W-:Y:S01]  /*11ac0*/  ISETP.GT.U32.AND P3, PT, R2, R87, PT ;  /* 0x000000570200720c */ /* 0x000fe20003f64070 */
[----:B------:R-:W-:-:S04]  /*11ad0*/  IMAD.HI.U32 R5, R4, R92, RZ ;  /* 0x0000005c04057227 */ /* 0x000fc800078e00ff */
[--C-:B------:R-:W-:Y:S01]  /*11ae0*/  @!P0 IMAD.IADD R85, R85, 0x1, -R2.reuse ;  /* 0x0000000155558824 */ /* 0x100fe200078e0a02 */
[----:B------:R-:W-:Y:S01]  /*11af0*/  ISETP.GE.AND P0, PT, R238, RZ, PT ;  /* 0x000000ffee00720c */ /* 0x000fe20003f06270 */
[----:B------:R-:W-:Y:S01]  /*11b00*/  @!P6 IMAD.IADD R89, R89, 0x1, -R2 ;  /* 0x000000015959e824 */ /* 0x000fe200078e0a02 */
[----:B------:R-:W-:Y:S01]  /*11b10*/  ISETP.GT.U32.AND P6, PT, R2, R90, PT ;  /* 0x0000005a0200720c */ /* 0x000fe20003fc4070 */
[----:B------:R-:W-:Y:S02]  /*11b20*/  VIADD R238, R3, 0xcf ;  /* 0x000000cf03ee7836 */ /* 0x000fe40000000000 */
[----:B------:R-:W-:-:S03]  /*11b30*/  IMAD.HI.U32 R7, R4, R93, RZ ;  /* 0x0000005d04077227 */ /* 0x000fc600078e00ff */
[----:B------:R-:W-:Y:S01]  /*11b40*/  IABS R95, R238 ;  /* 0x000000ee005f7213 */ /* 0x000fe20000000000 */
[----:B------:R-:W-:Y:S02]  /*11b50*/  IMAD.MOV R5, RZ, RZ, -R5 ;  /* 0x000000ffff057224 */ /* 0x000fe400078e0a05 */
[----:B------:R-:W-:Y:S01]  /*11b60*/  @!P2 IMAD.MOV R83, RZ, RZ, -R83 ;  /* 0x000000ffff53a224 */ /* 0x000fe200078e0a53 */
[C---:B------:R-:W-:Y:S01]  /*11b70*/  ISETP.GT.U32.AND P2, PT, R2.reuse, R89, PT ;  /* 0x000000590200720c */ /* 0x040fe20003f44070 */
[----:B------:R-:W-:Y:S02]  /*11b80*/  IMAD.MOV R7, RZ, RZ, -R7 ;  /* 0x000000ffff077224 */ /* 0x000fe400078e0a07 */
[C---:B------:R-:W-:Y:S02]  /*11b90*/  IMAD R92, R2.reuse, R5, R92 ;  /* 0x00000005025c7224 */ /* 0x040fe400078e025c */
[C---:B------:R-:W-:Y:S02]  /*11ba0*/  IMAD R93, R2.reuse, R7, R93 ;  /* 0x00000007025d7224 */ /* 0x040fe400078e025d */
[----:B------:R-:W-:Y:S01]  /*11bb0*/  @!P3 IMAD.IADD R87, R87, 0x1, -R2 ;  /* 0x000000015757b824 */ /* 0x000fe200078e0a02 */
[----:B------:R-:W-:Y:S01]  /*11bc0*/  ISETP.GT.U32.AND P3, PT, R2, R92, PT ;  /* 0x0000005c0200720c */ /* 0x000fe20003f64070 */
[----:B------:R-:W-:-:S04]  /*11bd0*/  IMAD.HI.U32 R5, R4, R95, RZ ;  /* 0x0000005f04057227 */ /* 0x000fc800078e00ff */
[--C-:B------:R-:W-:Y:S01]  /*11be0*/  @!P6 IMAD.IADD R90, R90, 0x1, -R2.reuse ;  /* 0x000000015a5ae824 */ /* 0x100fe200078e0a02 */
[C---:B------:R-:W-:Y:S01]  /*11bf0*/  ISETP.GT.U32.AND P6, PT, R2.reuse, R93, PT ;  /* 0x0000005d0200720c */ /* 0x040fe20003fc4070 */
[----:B------:R-:W-:Y:S02]  /*11c00*/  IMAD.MOV R5, RZ, RZ, -R5 ;  /* 0x000000ffff057224 */ /* 0x000fe400078e0a05 */
[----:B------:R-:W-:Y:S01]  /*11c10*/  @!P2 IMAD.IADD R89, R89, 0x1, -R2 ;  /* 0x000000015959a824 */ /* 0x000fe200078e0a02 */
[----:B------:R-:W-:Y:S01]  /*11c20*/  ISETP.GE.AND P2, PT, R247, RZ, PT ;  /* 0x000000fff700720c */ /* 0x000fe20003f46270 */
[----:B------:R-:W-:Y:S02]  /*11c30*/  IMAD R95, R2, R5, R95 ;  /* 0x00000005025f7224 */ /* 0x000fe400078e025f */
[C---:B------:R-:W-:Y:S02]  /*11c40*/  VIADD R236, R3.reuse, 0xce ;  /* 0x000000ce03ec7836 */ /* 0x040fe40000000000 */
[----:B------:R-:W-:-:S02]  /*11c50*/  VIADD R244, R3, 0xcd ;  /* 0x000000cd03f47836 */ /* 0x000fc40000000000 */
[--C-:B------:R-:W-:Y:S01]  /*11c60*/  @!P3 IMAD.IADD R92, R92, 0x1, -R2.reuse ;  /* 0x000000015c5cb824 */ /* 0x100fe200078e0a02 */
[----:B------:R-:W-:Y:S01]  /*11c70*/  IABS R97, R236 ;  /* 0x000000ec00617213 */ /* 0x000fe20000000000 */
[----:B------:R-:W-:Y:S01]  /*11c80*/  @!P0 IMAD.MOV R89, RZ, RZ, -R89 ;  /* 0x000000ffff598224 */ /* 0x000fe200078e0a59 */
[C---:B------:R-:W-:Y:S01]  /*11c90*/  ISETP.GT.U32.AND P0, PT, R2.reuse, R95, PT ;  /* 0x0000005f0200720c */ /* 0x040fe20003f04070 */
[----:B------:R-:W-:Y:S01]  /*11ca0*/  @!P6 IMAD.IADD R93, R93, 0x1, -R2 ;  /* 0x000000015d5de824 */ /* 0x000fe200078e0a02 */
[----:B------:R-:W-:Y:S01]  /*11cb0*/  IABS R99, R244 ;  /* 0x000000f400637213 */ /* 0x000fe20000000000 */
[----:B------:R-:W-:Y:S01]  /*11cc0*/  @!P4 IMAD.MOV R87, RZ, RZ, -R87 ;  /* 0x000000ffff57c224 */ /* 0x000fe200078e0a57 */
[----:B------:R-:W-:Y:S01]  /*11cd0*/  ISETP.GT.U32.AND P4, PT, R2, R92, PT ;  /* 0x0000005c0200720c */ /* 0x000fe20003f84070 */
[----:B------:R-:W-:Y:S01]  /*11ce0*/  IMAD.HI.U32 R7, R4, R97, RZ ;  /* 0x0000006104077227 */ /* 0x000fe200078e00ff */
[C---:B------:R-:W-:Y:S02]  /*11cf0*/  ISETP.GT.U32.AND P3, PT, R2.reuse, R90, PT ;  /* 0x0000005a0200720c */ /* 0x040fe40003f64070 */
[----:B------:R-:W-:Y:S01]  /*11d00*/  ISETP.GT.U32.AND P6, PT, R2, R93, PT ;  /* 0x0000005d0200720c */ /* 0x000fe20003fc4070 */
[----:B------:R-:W-:-:S04]  /*11d10*/  IMAD.HI.U32 R5, R4, R99, RZ ;  /* 0x0000006304057227 */ /* 0x000fc800078e00ff */
[----:B------:R-:W-:Y:S02]  /*11d20*/  IMAD.MOV R7, RZ, RZ, -R7 ;  /* 0x000000ffff077224 */ /* 0x000fe400078e0a07 */
[----:B------:R-:W-:Y:S02]  /*11d30*/  VIADD R247, R3, 0xcb ;  /* 0x000000cb03f77836 */ /* 0x000fe40000000000 */
[----:B------:R-:W-:Y:S02]  /*11d40*/  IMAD.MOV R5, RZ, RZ, -R5 ;  /* 0x000000ffff057224 */ /* 0x000fe400078e0a05 */
[C---:B------:R-:W-:Y:S01]  /*11d50*/  IMAD R97, R2.reuse, R7, R97 ;  /* 0x0000000702617224 */ /* 0x040fe200078e0261 */
[----:B------:R-:W-:Y:S01]  /*11d60*/  IABS R103, R247 ;  /* 0x000000f700677213 */ /* 0x000fe20000000000 */
[----:B------:R-:W-:Y:S02]  /*11d70*/  @!P0 IMAD.IADD R95, R95, 0x1, -R2 ;  /* 0x000000015f5f8824 */ /* 0x000fe400078e0a02 */
[----:B------:R-:W-:-:S02]  /*11d80*/  IMAD R99, R2, R5, R99 ;  /* 0x0000000502637224 */ /* 0x000fc400078e0263 */
[--C-:B------:R-:W-:Y:S01]  /*11d90*/  @!P4 IMAD.IADD R92, R92, 0x1, -R2.reuse ;  /* 0x000000015c5cc824 */ /* 0x100fe200078e0a02 */
[----:B------:R-:W-:Y:S01]  /*11da0*/  ISETP.GT.U32.AND P4, PT, R2, R97, PT ;  /* 0x000000610200720c */ /* 0x000fe20003f84070 */
[--C-:B------:R-:W-:Y:S01]  /*11db0*/  @!P3 IMAD.IADD R90, R90, 0x1, -R2.reuse ;  /* 0x000000015a5ab824 */ /* 0x100fe200078e0a02 */
[----:B------:R-:W-:Y:S01]  /*11dc0*/  ISETP.GT.U32.AND P0, PT, R2, R95, PT ;  /* 0x0000005f0200720c */ /* 0x000fe20003f04070 */
[----:B------:R-:W-:Y:S01]  /*11dd0*/  @!P6 IMAD.IADD R93, R93, 0x1, -R2 ;  /* 0x000000015d5de824 */ /* 0x000fe200078e0a02 */
[----:B------:R-:W-:Y:S01]  /*11de0*/  ISETP.GE.AND P3, PT, R238, RZ, PT ;  /* 0x000000ffee00720c */ /* 0x000fe20003f66270 */
[----:B------:R-:W-:Y:S01]  /*11df0*/  IMAD.HI.U32 R5, R4, R103, RZ ;  /* 0x0000006704057227 */ /* 0x000fe200078e00ff */
[----:B------:R-:W-:-:S03]  /*11e00*/  ISETP.GT.U32.AND P6, PT, R2, R99, PT ;  /* 0x000000630200720c */ /* 0x000fc60003fc4070 */
[----:B------:R-:W-:Y:S01]  /*11e10*/  @!P5 IMAD.MOV R85, RZ, RZ, -R85 ;  /* 0x000000ffff55d224 */ /* 0x000fe200078e0a55 */
[----:B------:R-:W-:Y:S01]  /*11e20*/  ISETP.GE.AND P5, PT, R246, RZ, PT ;  /* 0x000000fff600720c */ /* 0x000fe20003fa6270 */
[----:B------:R-:W-:Y:S02]  /*11e30*/  VIADD R246, R3, 0xcc ;  /* 0x000000cc03f67836 */ /* 0x000fe40000000000 */
[----:B------:R-:W-:Y:S02]  /*11e40*/  IMAD.MOV R5, RZ, RZ, -R5 ;  /* 0x000000ffff057224 */ /* 0x000fe400078e0a05 */
[--C-:B------:R-:W-:Y:S01]  /*11e50*/  @!P4 IMAD.IADD R97, R97, 0x1, -R2.reuse ;  /* 0x000000016161c824 */ /* 0x100fe200078e0a02 */
[----:B------:R-:W-:Y:S01]  /*11e60*/  IABS R101, R246 ;  /* 0x000000f600657213 */ /* 0x000fe20000000000 */
[----:B------:R-:W-:Y:S01]  /*11e70*/  IMAD R103, R2, R5, R103 ;  /* 0x0000000502677224 */ /* 0x000fe200078e0267 */
[----:B------:R-:W-:Y:S01]  /*11e80*/  ISETP.GE.AND P4, PT, R244, RZ, PT ;  /* 0x000000fff400720c */ /* 0x000fe20003f86270 */
[----:B------:R-:W-:-:S02]  /*11e90*/  @!P0 IMAD.IADD R95, R95, 0x1, -R2 ;  /* 0x000000015f5f8824 */ /* 0x000fc400078e0a02 */
[----:B------:R-:W-:Y:S01]  /*11ea0*/  @!P6 IMAD.IADD R99, R99, 0x1, -R2 ;  /* 0x000000016363e824 */ /* 0x000fe200078e0a02 */
[C---:B------:R-:W-:Y:S01]  /*11eb0*/  ISETP.GT.U32.AND P6, PT, R2.reuse, R97, PT ;  /* 0x000000610200720c */ /* 0x040fe20003fc4070 */
[----:B------:R-:W-:Y:S01]  /*11ec0*/  @!P3 IMAD.MOV R95, RZ, RZ, -R95 ;  /* 0x000000ffff5fb224 */ /* 0x000fe200078e0a5f */
[----:B------:R-:W-:Y:S01]  /*11ed0*/  ISETP.GT.U32.AND P3, PT, R2, R103, PT ;  /* 0x000000670200720c */ /* 0x000fe20003f64070 */
[----:B------:R-:W-:-:S04]  /*11ee0*/  IMAD.HI.U32 R7, R4, R101, RZ ;  /* 0x0000006504077227 */ /* 0x000fc800078e00ff */
[----:B------:R-:W-:Y:S01]  /*11ef0*/  @!P1 IMAD.MOV R90, RZ, RZ, -R90 ;  /* 0x000000ffff5a9224 */ /* 0x000fe200078e0a5a */
[----:B------:R-:W-:Y:S01]  /*11f00*/  ISETP.GE.AND P1, PT, R236, RZ, PT ;  /* 0x000000ffec00720c */ /* 0x000fe20003f26270 */
[----:B------:R-:W-:Y:S02]  /*11f10*/  IMAD.MOV R7, RZ, RZ, -R7 ;  /* 0x000000ffff077224 */ /* 0x000fe400078e0a07 */
[C---:B------:R-:W-:Y:S02]  /*11f20*/  VIADD R238, R3.reuse, 0xca ;  /* 0x000000ca03ee7836 */ /* 0x040fe40000000000 */
[C---:B------:R-:W-:Y:S02]  /*11f30*/  IMAD R101, R2.reuse, R7, R101 ;  /* 0x0000000702657224 */ /* 0x040fe400078e0265 */
[----:B------:R-:W-:Y:S01]  /*11f40*/  VIADD R244, R3, 0xc9 ;  /* 0x000000c903f47836 */ /* 0x000fe20000000000 */
[----:B------:R-:W-:Y:S01]  /*11f50*/  IABS R104, R238 ;  /* 0x000000ee00687213 */ /* 0x000fe20000000000 */
[--C-:B------:R-:W-:Y:S01]  /*11f60*/  @!P6 IMAD.IADD R97, R97, 0x1, -R2.reuse ;  /* 0x000000016161e824 */ /* 0x100fe200078e0a02 */
[C---:B------:R-:W-:Y:S01]  /*11f70*/  ISETP.GT.U32.AND P0, PT, R2.reuse, R101, PT ;  /* 0x000000650200720c */ /* 0x040fe20003f04070 */
[----:B------:R-:W-:Y:S01]  /*11f80*/  @!P3 IMAD.IADD R103, R103, 0x1, -R2 ;  /* 0x000000016767b824 */ /* 0x000fe200078e0a02 */
[----:B------:R-:W-:Y:S01]  /*11f90*/  IABS R106, R244 ;  /* 0x000000f4006a7213 */ /* 0x000fe20000000000 */
[----:B------:R-:W-:Y:S01]  /*11fa0*/  @!P5 IMAD.MOV R92, RZ, RZ, -R92 ;  /* 0x000000ffff5cd224 */ /* 0x000fe200078e0a5c */
[----:B------:R-:W-:Y:S01]  /*11fb0*/  ISETP.GT.U32.AND P5, PT, R2, R99, PT ;  /* 0x000000630200720c */ /* 0x000fe20003fa4070 */
[----:B------:R-:W-:-:S04]  /*11fc0*/  IMAD.HI.U32 R5, R4, R104, RZ ;  /* 0x0000006804057227 */ /* 0x000fc800078e00ff */
[----:B------:R-:W-:Y:S01]  /*11fd0*/  @!P1 IMAD.MOV R97, RZ, RZ, -R97 ;  /* 0x000000ffff619224 */ /* 0x000fe200078e0a61 */
[----:B------:R-:W-:Y:S01]  /*11fe0*/  ISETP.GT.U32.AND P1, PT, R2, R103, PT ;  /* 0x000000670200720c */ /* 0x000fe20003f24070 */
[----:B------:R-:W-:-:S04]  /*11ff0*/  IMAD.HI.U32 R9, R4, R106, RZ ;  /* 0x0000006a04097227 */ /* 0x000fc800078e00ff */
[----:B------:R-:W-:Y:S02]  /*12000*/  IMAD.MOV R5, RZ, RZ, -R5 ;  /* 0x000000ffff057224 */ /* 0x000fe400078e0a05 */
[----:B------:R-:W-:Y:S02]  /*12010*/  IMAD.MOV R9, RZ, RZ, -R9 ;  /* 0x000000ffff097224 */ /* 0x000fe400078e0a09 */
[----:B------:R-:W-:Y:S01]  /*12020*/  @!P2 IMAD.MOV R93, RZ, RZ, -R93 ;  /* 0x000000ffff5da224 */ /* 0x000fe200078e0a5d */
[----:B------:R-:W-:Y:S01]  /*12030*/  ISETP.GE.AND P2, PT, R246, RZ, PT ;  /* 0x000000fff600720c */ /* 0x000fe20003f46270 */
[C---:B------:R-:W-:Y:S02]  /*12040*/  IMAD R104, R2.reuse, R5, R104 ;  /* 0x0000000502687224 */ /* 0x040fe400078e0268 */
[----:B------:R-:W-:Y:S02]  /*12050*/  VIADD R246, R3, 0xc8 ;  /* 0x000000c803f67836 */ /* 0x000fe40000000000 */
[----:B------:R-:W-:Y:S01]  /*12060*/  @!P0 IMAD.IADD R101, R101, 0x1, -R2 ;  /* 0x0000000165658824 */ /* 0x000fe200078e0a02 */
[C---:B------:R-:W-:Y:S01]  /*12070*/  ISETP.GT.U32.AND P6, PT, R2.reuse, R104, PT ;  /* 0x000000680200720c */ /* 0x040fe20003fc4070 */
[C---:B------:R-:W-:Y:S01]  /*12080*/  IMAD R106, R2.reuse, R9, R106 ;  /* 0x00000009026a7224 */ /* 0x040fe200078e026a */
[----:B------:R-:W-:Y:S01]  /*12090*/  IABS R107, R246 ;  /* 0x000000f6006b7213 */ /* 0x000fe20000000000 */
[--C-:B------:R-:W-:Y:S01]  /*120a0*/  @!P5 IMAD.IADD R99, R99, 0x1, -R2.reuse ;  /* 0x000000016363d824 */ /* 0x100fe200078e0a02 */
[----:B------:R-:W-:Y:S01]  /*120b0*/  ISETP.GE.AND P5, PT, R247, RZ, PT ;  /* 0x000000fff700720c */ /* 0x000fe20003fa6270 */
[----:B------:R-:W-:Y:S01]  /*120c0*/  VIADD R247, R3, 0xc7 ;  /* 0x000000c703f77836 */ /* 0x000fe20000000000 */
[C---:B------:R-:W-:Y:S01]  /*120d0*/  ISETP.GT.U32.AND P3, PT, R2.reuse, R101, PT ;  /* 0x000000650200720c */ /* 0x040fe20003f64070 */
[----:B------:R-:W-:Y:S01]  /*120e0*/  @!P1 IMAD.IADD R103, R103, 0x1, -R2 ;  /* 0x0000000167679824 */ /* 0x000fe200078e0a02 */
[----:B------:R-:W-:Y:S01]  /*120f0*/  ISETP.GT.U32.AND P1, PT, R2, R106, PT ;  /* 0x0000006a0200720c */ /* 0x000fe20003f24070 */
[----:B------:R-:W-:Y:S01]  /*12100*/  IMAD.HI.U32 R5, R4, R107, RZ ;  /* 0x0000006b04057227 */ /* 0x000fe200078e00ff */
[----:B------:R-:W-:-:S02]  /*12110*/  IABS R109, R247 ;  /* 0x000000f7006d7213 */ /* 0x000fc40000000000 */
[----:B------:R-:W-:Y:S01]  /*12120*/  ISETP.GE.AND P0, PT, R238, RZ, PT ;  /* 0x000000ffee00720c */ /* 0x000fe20003f06270 */
[----:B------:R-:W-:Y:S02]  /*12130*/  IMAD.MOV R5, RZ, RZ, -R5 ;  /* 0x000000ffff057224 */ /* 0x000fe400078e0a05 */
[----:B------:R-:W-:-:S04]  /*12140*/  IMAD.HI.U32 R7, R4, R109, RZ ;  /* 0x0000006d04077227 */ /* 0x000fc800078e00ff */
[--C-:B------:R-:W-:Y:S02]  /*12150*/  @!P6 IMAD.IADD R104, R104, 0x1, -R2.reuse ;  /* 0x000000016868e824 */ /* 0x100fe400078e0a02 */
[--C-:B------:R-:W-:Y:S01]  /*12160*/  @!P3 IMAD.IADD R101, R101, 0x1, -R2.reuse ;  /* 0x000000016565b824 */ /* 0x100fe200078e0a02 */
[----:B------:R-:W-:Y:S01]  /*12170*/  ISETP.GE.AND P3, PT, R246, RZ, PT ;  /* 0x000000fff600720c */ /* 0x000fe20003f66270 */
[----:B------:R-:W-:Y:S01]  /*12180*/  IMAD.MOV R7, RZ, RZ, -R7 ;  /* 0x000000ffff077224 */ /* 0x000fe200078e0a07 */
[C---:B------:R-:W-:Y:S01]  /*12190*/  ISETP.GT.U32.AND P6, PT, R2.reuse, R104, PT ;  /* 0x000000680200720c */ /* 0x040fe20003fc4070 */
[----:B------:R-:W-:Y:S02]  /*121a0*/  IMAD R107, R2, R5, R107 ;  /* 0x00000005026b7224 */ /* 0x000fe400078e026b */
[----:B------:R-:W-:Y:S02]  /*121b0*/  VIADD R236, R3, 0xc5 ;  /* 0x000000c503ec7836 */ /* 0x000fe40000000000 */
[----:B------:R-:W-:-:S02]  /*121c0*/  @!P1 IMAD.IADD R106, R106, 0x1, -R2 ;  /* 0x000000016a6a9824 */ /* 0x000fc400078e0a02 */
[----:B------:R-:W-:Y:S01]  /*121d0*/  @!P4 IMAD.MOV R99, RZ, RZ, -R99 ;  /* 0x000000ffff63c224 */ /* 0x000fe200078e0a63 */
[----:B------:R-:W-:Y:S01]  /*121e0*/  ISETP.GE.AND P4, PT, R244, RZ, PT ;  /* 0x000000fff400720c */ /* 0x000fe20003f86270 */
[C---:B------:R-:W-:Y:S01]  /*121f0*/  IMAD R109, R2.reuse, R7, R109 ;  /* 0x00000007026d7224 */ /* 0x040fe200078e026d */
[----:B------:R-:W-:Y:S01]  /*12200*/  IABS R112, R236 ;  /* 0x000000ec00707213 */ /* 0x000fe20000000000 */
[----:B------:R-:W-:Y:S01]  /*12210*/  VIADD R244, R3, 0xc6 ;  /* 0x000000c603f47836 */ /* 0x000fe20000000000 */
[C---:B------:R-:W-:Y:S01]  /*12220*/  ISETP.GT.U32.AND P1, PT, R2.reuse, R106, PT ;  /* 0x0000006a0200720c */ /* 0x040fe20003f24070 */
[----:B------:R-:W-:Y:S01]  /*12230*/  @!P2 IMAD.MOV R101, RZ, RZ, -R101 ;  /* 0x000000ffff65a224 */ /* 0x000fe200078e0a65 */
[----:B------:R-:W-:Y:S01]  /*12240*/  ISETP.GT.U32.AND P2, PT, R2, R107, PT ;  /* 0x0000006b0200720c */ /* 0x000fe20003f44070 */
[----:B------:R-:W-:Y:S01]  /*12250*/  @!P5 IMAD.MOV R103, RZ, RZ, -R103 ;  /* 0x000000ffff67d224 */ /* 0x000fe200078e0a67 */
[----:B------:R-:W-:Y:S01]  /*12260*/  IABS R110, R244 ;  /* 0x000000f4006e7213 */ /* 0x000fe20000000000 */
[----:B------:R-:W-:Y:S01]  /*12270*/  IMAD.HI.U32 R5, R4, R112, RZ ;  /* 0x0000007004057227 */ /* 0x000fe200078e00ff */
[----:B------:R-:W-:-:S03]  /*12280*/  ISETP.GT.U32.AND P5, PT, R2, R109, PT ;  /* 0x0000006d0200720c */ /* 0x000fc60003fa4070 */
[----:B------:R-:W-:Y:S02]  /*12290*/  VIADD R246, R3, 0xc4 ;  /* 0x000000c403f67836 */ /* 0x000fe40000000000 */
[----:B------:R-:W-:-:S03]  /*122a0*/  IMAD.HI.U32 R7, R4, R110, RZ ;  /* 0x0000006e04077227 */ /* 0x000fc600078e00ff */
[----:B------:R-:W-:Y:S01]  /*122b0*/  IABS R113, R246 ;  /* 0x000000f600717213 */ /* 0x000fe20000000000 */
[----:B------:R-:W-:Y:S02]  /*122c0*/  IMAD.MOV R5, RZ, RZ, -R5 ;  /* 0x000000ffff057224 */ /* 0x000fe400078e0a05 */
[--C-:B------:R-:W-:Y:S01]  /*122d0*/  @!P6 IMAD.IADD R104, R104, 0x1, -R2.reuse ;  /* 0x000000016868e824 */ /* 0x100fe200078e0a02 */
[----:B------:R-:W-:Y:S01]  /*122e0*/  ISETP.GE.AND P6, PT, R247, RZ, PT ;  /* 0x000000fff700720c */ /* 0x000fe20003fc6270 */
[----:B------:R-:W-:Y:S02]  /*122f0*/  VIADD R247, R3, 0xc3 ;  /* 0x000000c303f77836 */ /* 0x000fe40000000000 */
[----:B------:R-:W-:Y:S02]  /*12300*/  IMAD.MOV R7, RZ, RZ, -R7 ;  /* 0x000000ffff077224 */ /* 0x000fe400078e0a07 */
[--C-:B------:R-:W-:Y:S01]  /*12310*/  @!P1 IMAD.IADD R106, R106, 0x1, -R2.reuse ;  /* 0x000000016a6a9824 */ /* 0x100fe200078e0a02 */
[----:B------:R-:W-:Y:S01]  /*12320*/  IABS R115, R247 ;  /* 0x000000f700737213 */ /* 0x000fe20000000000 */
[----:B------:R-:W-:-:S02]  /*12330*/  @!P2 IMAD.IADD R107, R107, 0x1, -R2 ;  /* 0x000000016b6ba824 */ /* 0x000fc400078e0a02 */
[C---:B------:R-:W-:Y:S02]  /*12340*/  IMAD R112, R2.reuse, R5, R112 ;  /* 0x0000000502707224 */ /* 0x040fe400078e0270 */
[C---:B------:R-:W-:Y:S01]  /*12350*/  IMAD R110, R2.reuse, R7, R110 ;  /* 0x00000007026e7224 */ /* 0x040fe200078e026e */
[C---:B------:R-:W-:Y:S01]  /*12360*/  ISETP.GT.U32.AND P2, PT, R2.reuse, R107, PT ;  /* 0x0000006b0200720c */ /* 0x040fe20003f44070 */
[----:B------:R-:W-:Y:S02]  /*12370*/  @!P5 IMAD.IADD R109, R109, 0x1, -R2 ;  /* 0x000000016d6dd824 */ /* 0x000fe400078e0a02 */
[----:B------:R-:W-:Y:S01]  /*12380*/  @!P4 IMAD.MOV R106, RZ, RZ, -R106 ;  /* 0x000000ffff6ac224 */ /* 0x000fe200078e0a6a */
[----:B------:R-:W-:Y:S01]  /*12390*/  ISETP.GT.U32.AND P4, PT, R2, R112, PT ;  /* 0x000000700200720c */ /* 0x000fe20003f84070 */
[----:B------:R-:W-:Y:S01]  /*123a0*/  IMAD.HI.U32 R7, R4, R113, RZ ;  /* 0x0000007104077227 */ /* 0x000fe200078e00ff */
[C---:B------:R-:W-:Y:S02]  /*123b0*/  ISETP.GT.U32.AND P1, PT, R2.reuse, R110, PT ;  /* 0x0000006e0200720c */ /* 0x040fe40003f24070 */
[----:B------:R-:W-:Y:S01]  /*123c0*/  ISETP.GT.U32.AND P5, PT, R2, R109, PT ;  /* 0x0000006d0200720c */ /* 0x000fe20003fa4070 */
[----:B------:R-:W-:-:S02]  /*123d0*/  IMAD.MOV R7, RZ, RZ, -R7 ;  /* 0x000000ffff077224 */ /* 0x000fc400078e0a07 */
[----:B------:R-:W-:-:S04]  /*123e0*/  IMAD.HI.U32 R5, R4, R115, RZ ;  /* 0x0000007304057227 */ /* 0x000fc800078e00ff */
[C---:B------:R-:W-:Y:S02]  /*123f0*/  IMAD R113, R2.reuse, R7, R113 ;  /* 0x0000000702717224 */ /* 0x040fe400078e0271 */
[----:B------:R-:W-:Y:S02]  /*12400*/  IMAD.MOV R5, RZ, RZ, -R5 ;  /* 0x000000ffff057224 */ /* 0x000fe400078e0a05 */
[----:B------:R-:W-:Y:S02]  /*12410*/  VIADD R238, R3, 0xc2 ;  /* 0x000000c203ee7836 */ /* 0x000fe40000000000 */
[----:B------:R-:W-:Y:S02]  /*12420*/  IMAD R115, R2, R5, R115 ;  /* 0x0000000502737224 */ /* 0x000fe400078e0273 */
[--C-:B------:R-:W-:Y:S01]  /*12430*/  @!P2 IMAD.IADD R107, R107, 0x1, -R2.reuse ;  /* 0x000000016b6ba824 */ /* 0x100fe200078e0a02 */
[----:B------:R-:W-:Y:S01]  /*12440*/  IABS R116, R238 ;  /* 0x000000ee00747213 */ /* 0x000fe20000000000 */
[--C-:B------:R-:W-:Y:S01]  /*12450*/  @!P4 IMAD.IADD R112, R112, 0x1, -R2.reuse ;  /* 0x000000017070c824 */ /* 0x100fe200078e0a02 */
[----:B------:R-:W-:Y:S01]  /*12460*/  ISETP.GT.U32.AND P2, PT, R2, R113, PT ;  /* 0x000000710200720c */ /* 0x000fe20003f44070 */
[----:B------:R-:W-:-:S02]  /*12470*/  @!P1 IMAD.IADD R110, R110, 0x1, -R2 ;  /* 0x000000016e6e9824 */ /* 0x000fc400078e0a02 */
[----:B------:R-:W-:Y:S01]  /*12480*/  @!P5 IMAD.IADD R109, R109, 0x1, -R2 ;  /* 0x000000016d6dd824 */ /* 0x000fe200078e0a02 */
[C---:B------:R-:W-:Y:S01]  /*12490*/  ISETP.GT.U32.AND P5, PT, R2.reuse, R115, PT ;  /* 0x000000730200720c */ /* 0x040fe20003fa4070 */
[----:B------:R-:W-:Y:S01]  /*124a0*/  @!P0 IMAD.MOV R104, RZ, RZ, -R104 ;  /* 0x000000ffff688224 */ /* 0x000fe200078e0a68 */
[----:B------:R-:W-:Y:S01]  /*124b0*/  ISETP.GT.U32.AND P4, PT, R2, R112, PT ;  /* 0x000000700200720c */ /* 0x000fe20003f84070 */
[----:B------:R-:W-:Y:S01]  /*124c0*/  IMAD.HI.U32 R7, R4, R116, RZ ;  /* 0x0000007404077227 */ /* 0x000fe200078e00ff */
[----:B------:R-:W-:Y:S02]  /*124d0*/  ISETP.GE.AND P0, PT, R244, RZ, PT ;  /* 0x000000fff400720c */ /* 0x000fe40003f06270 */
[----:B------:R-:W-:Y:S01]  /*124e0*/  ISETP.GT.U32.AND P1, PT, R2, R110, PT ;  /* 0x0000006e0200720c */ /* 0x000fe20003f24070 */
[----:B------:R-:W-:Y:S02]  /*124f0*/  VIADD R244, R3, 0xc1 ;  /* 0x000000c103f47836 */ /* 0x000fe40000000000 */
[----:B------:R-:W-:-:S02]  /*12500*/  IMAD.MOV R7, RZ, RZ, -R7 ;  /* 0x000000ffff077224 */ /* 0x000fc400078e0a07 */
[----:B------:R-:W-:Y:S01]  /*12510*/  @!P2 IMAD.IADD R113, R113, 0x1, -R2 ;  /* 0x000000017171a824 */ /* 0x000fe200078e0a02 */
[----:B------:R-:W-:Y:S01]  /*12520*/  IABS R118, R244 ;  /* 0x000000f400767213 */ /* 0x000fe20000000000 */
[----:B------:R-:W-:Y:S01]  /*12530*/  IMAD R116, R2, R7, R116 ;  /* 0x0000000702747224 */ /* 0x000fe200078e0274 */
[----:B------:R-:W-:Y:S01]  /*12540*/  ISETP.GE.AND P2, PT, R247, RZ, PT ;  /* 0x000000fff700720c */ /* 0x000fe20003f46270 */
[----:B------:R-:W-:Y:S01]  /*12550*/  @!P3 IMAD.MOV R107, RZ, RZ, -R107 ;  /* 0x000000ffff6bb224 */ /* 0x000fe200078e0a6b */
[----:B------:R-:W-:Y:S01]  /*12560*/  ISETP.GE.AND P3, PT, R236, RZ, PT ;  /* 0x000000ffec00720c */ /* 0x000fe20003f66270 */
[----:B------:R-:W-:-:S04]  /*12570*/  IMAD.HI.U32 R5, R4, R118, RZ ;  /* 0x0000007604057227 */ /* 0x000fc800078e00ff */
[--C-:B------:R-:W-:Y:S01]  /*12580*/  @!P5 IMAD.IADD R115, R115, 0x1, -R2.reuse ;  /* 0x000000017373d824 */ /* 0x100fe200078e0a02 */
[----:B------:R-:W-:Y:S01]  /*12590*/  ISETP.GT.U32.AND P5, PT, R2, R113, PT ;  /* 0x000000710200720c */ /* 0x000fe20003fa4070 */
[--C-:B------:R-:W-:Y:S01]  /*125a0*/  @!P4 IMAD.IADD R112, R112, 0x1, -R2.reuse ;  /* 0x000000017070c824 */ /* 0x100fe200078e0a02 */
[----:B------:R-:W-:Y:S01]  /*125b0*/  ISETP.GT.U32.AND P4, PT, R2, R116, PT ;  /* 0x000000740200720c */ /* 0x000fe20003f84070 */
[----:B------:R-:W-:Y:S01]  /*125c0*/  @!P1 IMAD.IADD R110, R110, 0x1, -R2 ;  /* 0x000000016e6e9824 */ /* 0x000fe200078e0a02 */
[----:B------:R-:W-:Y:S01]  /*125d0*/  ISETP.GE.AND P1, PT, R246, RZ, PT ;  /* 0x000000fff600720c */ /* 0x000fe20003f26270 */
[----:B------:R-:W-:Y:S02]  /*125e0*/  IMAD.MOV R5, RZ, RZ, -R5 ;  /* 0x000000ffff057224 */ /* 0x000fe400078e0a05 */
[----:B------:R-:W-:Y:S02]  /*125f0*/  VIADD R247, R3, 0xc0 ;  /* 0x000000c003f77836 */ /* 0x000fe40000000000 */
[----:B------:R-:W-:-:S02]  /*12600*/  IMAD R118, R2, R5, R118 ;  /* 0x0000000502767224 */ /* 0x000fc400078e0276 */
[----:B------:R-:W-:Y:S01]  /*12610*/  @!P6 IMAD.MOV R109, RZ, RZ, -R109 ;  /* 0x000000ffff6de224 */ /* 0x000fe200078e0a6d */
[C---:B------:R-:W-:Y:S01]  /*12620*/  ISETP.GT.U32.AND P6, PT, R2.reuse, R115, PT ;  /* 0x000000730200720c */ /* 0x040fe20003fc4070 */
[----:B------:R-:W-:Y:S01]  /*12630*/  @!P3 IMAD.MOV R112, RZ, RZ, -R112 ;  /* 0x000000ffff70b224 */ /* 0x000fe200078e0a70 */
[----:B------:R-:W-:Y:S01]  /*12640*/  ISETP.GT.U32.AND P3, PT, R2, R118, PT ;  /* 0x000000760200720c */ /* 0x000fe20003f64070 */
[--C-:B------:R-:W-:Y:S01]  /*12650*/  @!P5 IMAD.IADD R113, R113, 0x1, -R2.reuse ;  /* 0x000000017171d824 */ /* 0x100fe200078e0a02 */
[----:B------:R-:W-:Y:S01]  /*12660*/  IABS R119, R247 ;  /* 0x000000f700777213 */ /* 0x000fe20000000000 */
[----:B------:R-:W-:Y:S01]  /*12670*/  @!P4 IMAD.IADD R116, R116, 0x1, -R2 ;  /* 0x000000017474c824 */ /* 0x000fe200078e0a02 */
[----:B------:R-:W-:Y:S01]  /*12680*/  ISETP.GE.AND P5, PT, R244, RZ, PT ;  /* 0x000000fff400720c */ /* 0x000fe20003fa6270 */
[----:B------:R-:W-:Y:S02]  /*12690*/  @!P1 IMAD.MOV R113, RZ, RZ, -R113 ;  /* 0x000000ffff719224 */ /* 0x000fe400078e0a71 */
[----:B------:R-:W-:Y:S01]  /*126a0*/  VIADD R246, R3, 0xbf ;  /* 0x000000bf03f67836 */ /* 0x000fe20000000000 */
[----:B------:R-:W-:Y:S01]  /*126b0*/  ISETP.GT.U32.AND P1, PT, R2, R116, PT ;  /* 0x000000740200720c */ /* 0x000fe20003f24070 */
[----:B------:R-:W-:-:S03]  /*126c0*/  IMAD.HI.U32 R7, R4, R119, RZ ;  /* 0x0000007704077227 */ /* 0x000fc600078e00ff */
[----:B------:R-:W-:Y:S01]  /*126d0*/  IABS R121, R246 ;  /* 0x000000f600797213 */ /* 0x000fe20000000000 */
[----:B------:R-:W-:Y:S01]  /*126e0*/  IMAD.MOV R7, RZ, RZ, -R7 ;  /* 0x000000ffff077224 */ /* 0x000fe200078e0a07 */
[----:B------:R-:W-:Y:S01]  /*126f0*/  ISETP.GE.AND P4, PT, R246, RZ, PT ;  /* 0x000000fff600720c */ /* 0x000fe20003f86270 */
[--C-:B------:R-:W-:Y:S01]  /*12700*/  @!P6 IMAD.IADD R115, R115, 0x1, -R2.reuse ;  /* 0x000000017373e824 */ /* 0x100fe200078e0a02 */
[----:B------:R-:W-:Y:S01]  /*12710*/  ISETP.GE.AND P6, PT, R247, RZ, PT ;  /* 0x000000fff700720c */ /* 0x000fe20003fc6270 */
[----:B------:R-:W-:Y:S02]  /*12720*/  @!P3 IMAD.IADD R118, R118, 0x1, -R2 ;  /* 0x000000017676b824 */ /* 0x000fe400078e0a02 */
[----:B------:R-:W-:Y:S02]  /*12730*/  VIADD R247, R3, 0xbe ;  /* 0x000000be03f77836 */ /* 0x000fe40000000000 */
[C---:B------:R-:W-:Y:S01]  /*12740*/  IMAD R119, R2.reuse, R7, R119 ;  /* 0x0000000702777224 */ /* 0x040fe200078e0277 */
[----:B------:R-:W-:Y:S01]  /*12750*/  ISETP.GT.U32.AND P3, PT, R2, R118, PT ;  /* 0x000000760200720c */ /* 0x000fe20003f64070 */
[----:B------:R-:W-:Y:S01]  /*12760*/  IMAD.HI.U32 R5, R4, R121, RZ ;  /* 0x0000007904057227 */ /* 0x000fe200078e00ff */
[----:B------:R-:W-:-:S03]  /*12770*/  IABS R122, R247 ;  /* 0x000000f7007a7213 */ /* 0x000fc60000000000 */
[----:B------:R-:W-:Y:S01]  /*12780*/  @!P1 IMAD.IADD R116, R116, 0x1, -R2 ;  /* 0x0000000174749824 */ /* 0x000fe200078e0a02 */
[----:B------:R-:W-:Y:S01]  /*12790*/  ISETP.GT.U32.AND P1, PT, R2, R119, PT ;  /* 0x000000770200720c */ /* 0x000fe20003f24070 */
[----:B------:R-:W-:Y:S02]  /*127a0*/  IMAD.MOV R5, RZ, RZ, -R5 ;  /* 0x000000ffff057224 */ /* 0x000fe400078e0a05 */
[----:B------:R-:W-:Y:S01]  /*127b0*/  @!P0 IMAD.MOV R110, RZ, RZ, -R110 ;  /* 0x000000ffff6e8224 */ /* 0x000fe200078e0a6e */
[----:B------:R-:W-:Y:S01]  /*127c0*/  ISETP.GE.AND P0, PT, R238, RZ, PT ;  /* 0x000000ffee00720c */ /* 0x000fe20003f06270 */
[----:B------:R-:W-:Y:S02]  /*127d0*/  IMAD R121, R2, R5, R121 ;  /* 0x0000000502797224 */ /* 0x000fe400078e0279 */
[----:B------:R-:W-:-:S04]  /*127e0*/  IMAD.HI.U32 R5, R4, R122, RZ ;  /* 0x0000007a04057227 */ /* 0x000fc800078e00ff */
[----:B------:R-:W-:Y:S02]  /*127f0*/  IMAD.MOV R5, RZ, RZ, -R5 ;  /* 0x000000ffff057224 */ /* 0x000fe400078e0a05 */
[----:B------:R-:W-:Y:S01]  /*12800*/  @!P3 IMAD.IADD R118, R118, 0x1, -R2 ;  /* 0x000000017676b824 */ /* 0x000fe200078e0a02 */
[C---:B------:R-:W-:Y:S01]  /*12810*/  ISETP.GT.U32.AND P3, PT, R2.reuse, R121, PT ;  /* 0x000000790200720c */ /* 0x040fe20003f64070 */
[----:B------:R-:W-:Y:S02]  /*12820*/  VIADD R246, R3, 0xbb ;  /* 0x000000bb03f67836 */ /* 0x000fe40000000000 */
[C---:B------:R-:W-:Y:S02]  /*12830*/  IMAD R122, R2.reuse, R5, R122 ;  /* 0x00000005027a7224 */ /* 0x040fe400078e027a */
[----:B------:R-:W-:Y:S01]  /*12840*/  @!P1 IMAD.IADD R119, R119, 0x1, -R2 ;  /* 0x0000000177779824 */ /* 0x000fe200078e0a02 */
[----:B------:R-:W-:Y:S01]  /*12850*/  IABS R126, R246 ;  /* 0x000000f6007e7213 */ /* 0x000fe20000000000 */
[----:B------:R-:W-:Y:S01]  /*12860*/  @!P0 IMAD.MOV R116, RZ, RZ, -R116 ;  /* 0x000000ffff748224 */ /* 0x000fe200078e0a74 */
[C---:B------:R-:W-:Y:S01]  /*12870*/  ISETP.GT.U32.AND P1, PT, R2.reuse, R122, PT ;  /* 0x0000007a0200720c */ /* 0x040fe20003f24070 */
[----:B------:R-:W-:Y:S01]  /*12880*/  VIADD R244, R3, 0xbc ;  /* 0x000000bc03f47836 */ /* 0x000fe20000000000 */
[----:B------:R-:W-:Y:S01]  /*12890*/  ISETP.GT.U32.AND P0, PT, R2, R119, PT ;  /* 0x000000770200720c */ /* 0x000fe20003f04070 */
[----:B------:R-:W-:-:S03]  /*128a0*/  IMAD.HI.U32 R7, R4, R126, RZ ;  /* 0x0000007e04077227 */ /* 0x000fc600078e00ff */
[----:B------:R-:W-:Y:S01]  /*128b0*/  IABS R125, R244 ;  /* 0x000000f4007d7213 */ /* 0x000fe20000000000 */
[----:B------:R-:W-:Y:S01]  /*128c0*/  @!P2 IMAD.MOV R115, RZ, RZ, -R115 ;  /* 0x000000ffff73a224 */ /* 0x000fe200078e0a73 */
[----:B------:R-:W-:Y:S01]  /*128d0*/  ISETP.GE.AND P2, PT, R247, RZ, PT ;  /* 0x000000fff700720c */ /* 0x000fe20003f46270 */
[----:B------:R-:W-:Y:S02]  /*128e0*/  @!P3 IMAD.IADD R121, R121, 0x1, -R2 ;  /* 0x000000017979b824 */ /* 0x000fe400078e0a02 */
[----:B------:R-:W-:Y:S02]  /*128f0*/  VIADD R247, R3, 0xba ;  /* 0x000000ba03f77836 */ /* 0x000fe40000000000 */
[----:B------:R-:W-:Y:S01]  /*12900*/  IMAD.MOV R7, RZ, RZ, -R7 ;  /* 0x000000ffff077224 */ /* 0x000fe200078e0a07 */
[----:B------:R-:W-:Y:S01]  /*12910*/  ISETP.GT.U32.AND P3, PT, R2, R121, PT ;  /* 0x000000790200720c */ /* 0x000fe20003f64070 */
[----:B------:R-:W-:Y:S01]  /*12920*/  IMAD.HI.U32 R9, R4, R125, RZ ;  /* 0x0000007d04097227 */ /* 0x000fe200078e00ff */
[----:B------:R-:W-:-:S03]  /*12930*/  IABS R127, R247 ;  /* 0x000000f7007f7213 */ /* 0x000fc60000000000 */
[----:B------:R-:W-:Y:S02]  /*12940*/  @!P1 IMAD.IADD R122, R122, 0x1, -R2 ;  /* 0x000000017a7a9824 */ /* 0x000fe400078e0a02 */
[C---:B------:R-:W-:Y:S02]  /*12950*/  IMAD R126, R2.reuse, R7, R126 ;  /* 0x00000007027e7224 */ /* 0x040fe400078e027e */
[----:B------:R-:W-:Y:S01]  /*12960*/  @!P0 IMAD.IADD R119, R119, 0x1, -R2 ;  /* 0x0000000177778824 */ /* 0x000fe200078e0a02 */
[C---:B------:R-:W-:Y:S01]  /*12970*/  ISETP.GT.U32.AND P1, PT, R2.reuse, R122, PT ;  /* 0x0000007a0200720c */ /* 0x040fe20003f24070 */
[C---:B------:R-:W-:Y:S02]  /*12980*/  VIADD R238, R3.reuse, 0xbd ;  /* 0x000000bd03ee7836 */ /* 0x040fe40000000000 */
[----:B------:R-:W-:Y:S02]  /*12990*/  IMAD.MOV R9, RZ, RZ, -R9 ;  /* 0x000000ffff097224 */ /* 0x000fe400078e0a09 */
[----:B------:R-:W-:Y:S01]  /*129a0*/  @!P6 IMAD.MOV R119, RZ, RZ, -R119 ;  /* 0x000000ffff77e224 */ /* 0x000fe200078e0a77 */
[----:B------:R-:W-:Y:S01]  /*129b0*/  ISETP.GT.U32.AND P6, PT, R2, R126, PT ;  /* 0x0000007e0200720c */ /* 0x000fe20003fc4070 */
[----:B------:R-:W-:Y:S01]  /*129c0*/  VIADD R236, R3, 0xb9 ;  /* 0x000000b903ec7836 */ /* 0x000fe20000000000 */
[----:B------:R-:W-:Y:S01]  /*129d0*/  IABS R124, R238 ;  /* 0x000000ee007c7213 */ /* 0x000fe20000000000 */
[----:B------:R-:W-:-:S03]  /*129e0*/  IMAD.HI.U32 R5, R4, R127, RZ ;  /* 0x0000007f04057227 */ /* 0x000fc600078e00ff */
[----:B------:R-:W-:Y:S01]  /*129f0*/  IABS R129, R236 ;  /* 0x000000ec00817213 */ /* 0x000fe20000000000 */
[----:B------:R-:W-:Y:S02]  /*12a00*/  IMAD R125, R2, R9, R125 ;  /* 0x00000009027d7224 */ /* 0x000fe400078e027d */
[----:B------:R-:W-:Y:S02]  /*12a10*/  IMAD.MOV R5, RZ, RZ, -R5 ;  /* 0x000000ffff057224 */ /* 0x000fe400078e0a05 */
[----:B------:R-:W-:Y:S01]  /*12a20*/  @!P5 IMAD.MOV R118, RZ, RZ, -R118 ;  /* 0x000000ffff76d224 */ /* 0x000fe200078e0a76 */
[----:B------:R-:W-:Y:S01]  /*12a30*/  ISETP.GE.AND P5, PT, R238, RZ, PT ;  /* 0x000000ffee00720c */ /* 0x000fe20003fa6270 */
[----:B------:R-:W-:Y:S01]  /*12a40*/  @!P3 IMAD.IADD R121, R121, 0x1, -R2 ;  /* 0x000000017979b824 */ /* 0x000fe200078e0a02 */
[----:B------:R-:W-:Y:S01]  /*12a50*/  ISETP.GT.U32.AND P3, PT, R2, R125, PT ;  /* 0x0000007d0200720c */ /* 0x000fe20003f64070 */
[----:B------:R-:W-:-:S04]  /*12a60*/  IMAD.HI.U32 R12, R4, R124, RZ ;  /* 0x0000007c040c7227 */ /* 0x000fc800078e00ff */
[----:B------:R-:W-:Y:S02]  /*12a70*/  IMAD R127, R2, R5, R127 ;  /* 0x00000005027f7224 */ /* 0x000fe400078e027f */
[----:B------:R-:W-:Y:S02]  /*12a80*/  VIADD R238, R3, 0xb8 ;  /* 0x000000b803ee7836 */ /* 0x000fe40000000000 */
[----:B------:R-:W-:-:S03]  /*12a90*/  IMAD.HI.U32 R5, R4, R129, RZ ;  /* 0x0000008104057227 */ /* 0x000fc600078e00ff */
[----:B------:R-:W-:Y:S01]  /*12aa0*/  IABS R130, R238 ;  /* 0x000000ee00827213 */ /* 0x000fe20000000000 */
[----:B------:R-:W-:Y:S02]  /*12ab0*/  IMAD.MOV R12, RZ, RZ, -R12 ;  /* 0x000000ffff0c7224 */ /* 0x000fe400078e0a0c */
[--C-:B------:R-:W-:Y:S01]  /*12ac0*/  @!P1 IMAD.IADD R122, R122, 0x1, -R2.reuse ;  /* 0x000000017a7a9824 */ /* 0x100fe200078e0a02 */
[----:B------:R-:W-:Y:S01]  /*12ad0*/  ISETP.GT.U32.AND P1, PT, R2, R127, PT ;  /* 0x0000007f0200720c */ /* 0x000fe20003f24070 */
[----:B------:R-:W-:Y:S02]  /*12ae0*/  @!P6 IMAD.IADD R126, R126, 0x1, -R2 ;  /* 0x000000017e7ee824 */ /* 0x000fe400078e0a02 */
[----:B------:R-:W-:Y:S02]  /*12af0*/  IMAD.MOV R5, RZ, RZ, -R5 ;  /* 0x000000ffff057224 */ /* 0x000fe400078e0a05 */
[C---:B------:R-:W-:Y:S02]  /*12b00*/  IMAD R124, R2.reuse, R12, R124 ;  /* 0x0000000c027c7224 */ /* 0x040fe400078e027c */
[----:B------:R-:W-:Y:S01]  /*12b10*/  @!P2 IMAD.MOV R122, RZ, RZ, -R122 ;  /* 0x000000ffff7aa224 */ /* 0x000fe200078e0a7a */
[C---:B------:R-:W-:Y:S01]  /*12b20*/  ISETP.GT.U32.AND P2, PT, R2.reuse, R126, PT ;  /* 0x0000007e0200720c */ /* 0x040fe20003f44070 */
[C---:B------:R-:W-:Y:S01]  /*12b30*/  IMAD R129, R2.reuse, R5, R129 ;  /* 0x0000000502817224 */ /* 0x040fe200078e0281 */
[----:B------:R-:W-:Y:S01]  /*12b40*/  ISETP.GT.U32.AND P0, PT, R2, R124, PT ;  /* 0x0000007c0200720c */ /* 0x000fe20003f04070 */
[----:B------:R-:W-:-:S04]  /*12b50*/  IMAD.HI.U32 R5, R4, R130, RZ ;  /* 0x0000008204057227 */ /* 0x000fc800078e00ff */
[----:B------:R-:W-:Y:S02]  /*12b60*/  @!P3 IMAD.IADD R125, R125, 0x1, -R2 ;  /* 0x000000017d7db824 */ /* 0x000fe400078e0a02 */
[----:B------:R-:W-:Y:S02]  /*12b70*/  IMAD.MOV R5, RZ, RZ, -R5 ;  /* 0x000000ffff057224 */ /* 0x000fe400078e0a05 */
[----:B------:R-:W-:Y:S01]  /*12b80*/  @!P4 IMAD.MOV R121, RZ, RZ, -R121 ;  /* 0x000000ffff79c224 */ /* 0x000fe200078e0a79 */
[C---:B------:R-:W-:Y:S01]  /*12b90*/  ISETP.GT.U32.AND P6, PT, R2.reuse, R125, PT ;  /* 0x0000007d0200720c */ /* 0x040fe20003fc4070 */
[----:B------:R-:W-:Y:S01]  /*12ba0*/  IMAD R130, R2, R5, R130 ;  /* 0x0000000502827224 */ /* 0x000fe200078e0282 */
[----:B------:R-:W-:Y:S01]  /*12bb0*/  ISETP.GE.AND P4, PT, R244, RZ, PT ;  /* 0x000000fff400720c */ /* 0x000fe20003f86270 */
[--C-:B------:R-:W-:Y:S02]  /*12bc0*/  @!P2 IMAD.IADD R126, R126, 0x1, -R2.reuse ;  /* 0x000000017e7ea824 */ /* 0x100fe400078e0a02 */
[--C-:B------:R-:W-:Y:S01]  /*12bd0*/  @!P0 IMAD.IADD R124, R124, 0x1, -R2.reuse ;  /* 0x000000017c7c8824 */ /* 0x100fe200078e0a02 */
[----:B------:R-:W-:Y:S01]  /*12be0*/  ISETP.GT.U32.AND P2, PT, R2, R130, PT ;  /* 0x000000820200720c */ /* 0x000fe20003f44070 */
[C---:B------:R-:W-:Y:S01]  /*12bf0*/  VIADD R244, R3.reuse, 0xb7 ;  /* 0x000000b703f47836 */ /* 0x040fe20000000000 */
[----:B------:R-:W-:Y:S01]  /*12c00*/  ISETP.GE.AND P0, PT, R246, RZ, PT ;  /* 0x000000fff600720c */ /* 0x000fe20003f06270 */
[----:B------:R-:W-:Y:S01]  /*12c10*/  VIADD R246, R3, 0xb6 ;  /* 0x000000b603f67836 */ /* 0x000fe20000000000 */
[C---:B------:R-:W-:Y:S01]  /*12c20*/  ISETP.GT.U32.AND P3, PT, R2.reuse, R124, PT ;  /* 0x0000007c0200720c */ /* 0x040fe20003f64070 */
[--C-:B------:R-:W-:Y:S01]  /*12c30*/  @!P1 IMAD.IADD R127, R127, 0x1, -R2.reuse ;  /* 0x000000017f7f9824 */ /* 0x100fe200078e0a02 */
[----:B------:R-:W-:Y:S01]  /*12c40*/  IABS R132, R244 ;  /* 0x000000f400847213 */ /* 0x000fe20000000000 */
[----:B------:R-:W-:Y:S01]  /*12c50*/  @!P6 IMAD.IADD R125, R125, 0x1, -R2 ;  /* 0x000000017d7de824 */ /* 0x000fe200078e0a02 */
[----:B------:R-:W-:Y:S01]  /*12c60*/  ISETP.GT.U32.AND P6, PT, R2, R129, PT ;  /* 0x000000810200720c */ /* 0x000fe20003fc4070 */
[----:B------:R-:W-:Y:S01]  /*12c70*/  VIADD R252, R3, 0x11 ;  /* 0x0000001103fc7836 */ /* 0x000fe20000000000 */
[----:B------:R-:W-:Y:S01]  /*12c80*/  IABS R133, R246 ;  /* 0x000000f600857213 */ /* 0x000fe20000000000 */
[----:B------:R-:W-:Y:S01]  /*12c90*/  IMAD.HI.U32 R5, R4, R132, RZ ;  /* 0x0000008404057227 */ /* 0x000fe200078e00ff */
[----:B------:R-:W-:-:S02]  /*12ca0*/  ISETP.GT.U32.AND P1, PT, R2, R127, PT ;  /* 0x0000007f0200720c */ /* 0x000fc40003f24070 */
[----:B------:R-:W-:Y:S01]  /*12cb0*/  IABS R154, R252 ;  /* 0x000000fc009a7213 */ /* 0x000fe20000000000 */
[----:B------:R-:W-:Y:S02]  /*12cc0*/  @!P2 IMAD.IADD R130, R130, 0x1, -R2 ;  /* 0x000000018282a824 */ /* 0x000fe400078e0a02 */
[----:B------:R-:W-:Y:S02]  /*12cd0*/  IMAD.MOV R5, RZ, RZ, -R5 ;  /* 0x000000ffff057224 */ /* 0x000fe400078e0a05 */
[----:B------:R-:W-:Y:S01]  /*12ce0*/  IMAD.HI.U32 R7, R4, R133, RZ ;  /* 0x0000008504077227 */ /* 0x000fe200078e00ff */
[----:B------:R-:W-:-:S03]  /*12cf0*/  ISETP.GT.U32.AND P2, PT, R2, R130, PT ;  /* 0x000000820200720c */ /* 0x000fc60003f44070 */
[--C-:B------:R-:W-:Y:S01]  /*12d00*/  @!P3 IMAD.IADD R124, R124, 0x1, -R2.reuse ;  /* 0x000000017c7cb824 */ /* 0x100fe200078e0a02 */
[----:B------:R-:W-:Y:S01]  /*12d10*/  ISETP.GE.AND P3, PT, R247, RZ, PT ;  /* 0x000000fff700720c */ /* 0x000fe20003f66270 */
[----:B------:R-:W-:Y:S01]  /*12d20*/  @!P6 IMAD.IADD R129, R129, 0x1, -R2 ;  /* 0x000000018181e824 */ /* 0x000fe200078e0a02 */
[----:B------:R-:W-:Y:S01]  /*12d30*/  ISETP.GE.AND P6, PT, R238, RZ, PT ;  /* 0x000000ffee00720c */ /* 0x000fe20003fc6270 */
[C---:B------:R-:W-:Y:S02]  /*12d40*/  IMAD R132, R2.reuse, R5, R132 ;  /* 0x0000000502847224 */ /* 0x040fe400078e0284 */
[----:B------:R-:W-:Y:S02]  /*12d50*/  IMAD.MOV R7, RZ, RZ, -R7 ;  /* 0x000000ffff077224 */ /* 0x000fe400078e0a07 */
[----:B------:R-:W-:Y:S01]  /*12d60*/  @!P5 IMAD.MOV R124, RZ, RZ, -R124 ;  /* 0x000000ffff7cd224 */ /* 0x000fe200078e0a7c */
[C---:B------:R-:W-:Y:S01]  /*12d70*/  ISETP.GT.U32.AND P5, PT, R2.reuse, R129, PT ;  /* 0x000000810200720c */ /* 0x040fe20003fa4070 */
[----:B------:R-:W-:Y:S01]  /*12d80*/  @!P4 IMAD.MOV R125, RZ, RZ, -R125 ;  /* 0x000000ffff7dc224 */ /* 0x000fe200078e0a7d */
[C---:B------:R-:W-:Y:S01]  /*12d90*/  ISETP.GT.U32.AND P4, PT, R2.reuse, R132, PT ;  /* 0x000000840200720c */ /* 0x040fe20003f84070 */
[----:B------:R-:W-:-:S02]  /*12da0*/  IMAD R133, R2, R7, R133 ;  /* 0x0000000702857224 */ /* 0x000fc400078e0285 */
[--C-:B------:R-:W-:Y:S01]  /*12db0*/  @!P1 IMAD.IADD R127, R127, 0x1, -R2.reuse ;  /* 0x000000017f7f9824 */ /* 0x100fe200078e0a02 */
[----:B------:R-:W-:Y:S01]  /*12dc0*/  ISETP.GE.AND P1, PT, R236, RZ, PT ;  /* 0x000000ffec00720c */ /* 0x000fe20003f26270 */
[--C-:B------:R-:W-:Y:S01]  /*12dd0*/  @!P2 IMAD.IADD R130, R130, 0x1, -R2.reuse ;  /* 0x000000018282a824 */ /* 0x100fe200078e0a02 */
[----:B------:R-:W-:Y:S01]  /*12de0*/  ISETP.GT.U32.AND P2, PT, R2, R133, PT ;  /* 0x000000850200720c */ /* 0x000fe20003f44070 */
[----:B------:R-:W-:Y:S02]  /*12df0*/  VIADD R247, R3, 0xb5 ;  /* 0x000000b503f77836 */ /* 0x000fe40000000000 */
[----:B------:R-:W-:Y:S01]  /*12e00*/  @!P3 IMAD.MOV R127, RZ, RZ, -R127 ;  /* 0x000000ffff7fb224 */ /* 0x000fe200078e0a7f */
[----:B------:R-:W-:Y:S01]  /*12e10*/  ISETP.GE.AND P3, PT, R246, RZ, PT ;  /* 0x000000fff600720c */ /* 0x000fe20003f66270 */
[--C-:B------:R-:W-:Y:S01]  /*12e20*/  @!P5 IMAD.IADD R129, R129, 0x1, -R2.reuse ;  /* 0x000000018181d824 */ /* 0x100fe200078e0a02 */
[----:B------:R-:W-:Y:S01]  /*12e30*/  IABS R135, R247 ;  /* 0x000000f700877213 */ /* 0x000fe20000000000 */
[----:B------:R-:W-:Y:S01]  /*12e40*/  @!P4 IMAD.IADD R132, R132, 0x1, -R2 ;  /* 0x000000018484c824 */ /* 0x000fe200078e0a02 */
[----:B------:R-:W-:Y:S01]  /*12e50*/  ISETP.GE.AND P5, PT, R247, RZ, PT ;  /* 0x000000fff700720c */ /* 0x000fe20003fa6270 */
[----:B------:R-:W-:-:S02]  /*12e60*/  VIADD R247, R3, 0xb4 ;  /* 0x000000b403f77836 */ /* 0x000fc40000000000 */
[----:B------:R-:W-:-:S03]  /*12e70*/  IMAD.HI.U32 R5, R4, R135, RZ ;  /* 0x0000008704057227 */ /* 0x000fc600078e00ff */
[----:B------:R-:W-:Y:S01]  /*12e80*/  IABS R136, R247 ;  /* 0x000000f700887213 */ /* 0x000fe20000000000 */
[----:B------:R-:W-:Y:S01]  /*12e90*/  @!P1 IMAD.MOV R129, RZ, RZ, -R129 ;  /* 0x000000ffff819224 */ /* 0x000fe200078e0a81 */
[C---:B------:R-:W-:Y:S01]  /*12ea0*/  ISETP.GT.U32.AND P1, PT, R2.reuse, R132, PT ;  /* 0x000000840200720c */ /* 0x040fe20003f24070 */
[----:B------:R-:W-:Y:S01]  /*12eb0*/  @!P2 IMAD.IADD R133, R133, 0x1, -R2 ;  /* 0x000000018585a824 */ /* 0x000fe200078e0a02 */
[----:B------:R-:W-:Y:S01]  /*12ec0*/  ISETP.GE.AND P4, PT, R247, RZ, PT ;  /* 0x000000fff700720c */ /* 0x000fe20003f86270 */
[----:B------:R-:W-:Y:S02]  /*12ed0*/  IMAD.MOV R5, RZ, RZ, -R5 ;  /* 0x000000ffff057224 */ /* 0x000fe400078e0a05 */
[----:B------:R-:W-:Y:S01]  /*12ee0*/  VIADD R246, R3, 0xb3 ;  /* 0x000000b303f67836 */ /* 0x000fe20000000000 */
[C---:B------:R-:W-:Y:S01]  /*12ef0*/  ISETP.GT.U32.AND P2, PT, R2.reuse, R133, PT ;  /* 0x000000850200720c */ /* 0x040fe20003f44070 */
[----:B------:R-:W-:Y:S02]  /*12f00*/  IMAD R135, R2, R5, R135 ;  /* 0x0000000502877224 */ /* 0x000fe400078e0287 */
[----:B------:R-:W-:Y:S01]  /*12f10*/  IMAD.HI.U32 R5, R4, R136, RZ ;  /* 0x0000008804057227 */ /* 0x000fe200078e00ff */
[----:B------:R-:W-:-:S03]  /*12f20*/  IABS R138, R246 ;  /* 0x000000f6008a7213 */ /* 0x000fc60000000000 */
[----:B------:R-:W-:Y:S02]  /*12f30*/  IMAD.MOV R5, RZ, RZ, -R5 ;  /* 0x000000ffff057224 */ /* 0x000fe400078e0a05 */
[----:B------:R-:W-:Y:S01]  /*12f40*/  @!P1 IMAD.IADD R132, R132, 0x1, -R2 ;  /* 0x0000000184849824 */ /* 0x000fe200078e0a02 */
[C---:B------:R-:W-:Y:S01]  /*12f50*/  ISETP.GT.U32.AND P1, PT, R2.reuse, R135, PT ;  /* 0x000000870200720c */ /* 0x040fe20003f24070 */
[C---:B------:R-:W-:Y:S02]  /*12f60*/  IMAD R136, R2.reuse, R5, R136 ;  /* 0x0000000502887224 */ /* 0x040fe400078e0288 */
[----:B------:R-:W-:Y:S02]  /*12f70*/  @!P2 IMAD.IADD R133, R133, 0x1, -R2 ;  /* 0x000000018585a824 */ /* 0x000fe400078e0a02 */
[----:B------:R-:W-:Y:S01]  /*12f80*/  VIADD R247, R3, 0xb2 ;  /* 0x000000b203f77836 */ /* 0x000fe20000000000 */
[----:B------:R-:W-:Y:S01]  /*12f90*/  ISETP.GT.U32.AND P2, PT, R2, R136, PT ;  /* 0x000000880200720c */ /* 0x000fe20003f44070 */
[----:B------:R-:W-:Y:S01]  /*12fa0*/  @!P0 IMAD.MOV R126, RZ, RZ, -R126 ;  /* 0x000000ffff7e8224 */ /* 0x000fe200078e0a7e */
[----:B------:R-:W-:Y:S01]  /*12fb0*/  ISETP.GE.AND P0, PT, R244, RZ, PT ;  /* 0x000000fff400720c */ /* 0x000fe20003f06270 */
[----:B------:R-:W-:Y:S01]  /*12fc0*/  IMAD.HI.U32 R12, R4, R138, RZ ;  /* 0x0000008a040c7227 */ /* 0x000fe200078e00ff */
[----:B------:R-:W-:-:S03]  /*12fd0*/  IABS R139, R247 ;  /* 0x000000f7008b7213 */ /* 0x000fc60000000000 */
[----:B------:R-:W-:Y:S01]  /*12fe0*/  @!P1 IMAD.IADD R135, R135, 0x1, -R2 ;  /* 0x0000000187879824 */ /* 0x000fe200078e0a02 */
[----:B------:R-:W-:Y:S01]  /*12ff0*/  ISETP.GE.AND P1, PT, R247, RZ, PT ;  /* 0x000000fff700720c */ /* 0x000fe20003f26270 */
[----:B------:R-:W-:-:S04]  /*13000*/  IMAD.HI.U32 R9, R4, R139, RZ ;  /* 0x0000008b04097227 */ /* 0x000fc800078e00ff */
[----:B------:R-:W-:Y:S01]  /*13010*/  @!P2 IMAD.IADD R136, R136, 0x1, -R2 ;  /* 0x000000018888a824 */ /* 0x000fe200078e0a02 */
[C---:B------:R-:W-:Y:S01]  /*13020*/  ISETP.GT.U32.AND P2, PT, R2.reuse, R135, PT ;  /* 0x000000870200720c */ /* 0x040fe20003f44070 */
[----:B------:R-:W-:Y:S02]  /*13030*/  IMAD.MOV R12, RZ, RZ, -R12 ;  /* 0x000000ffff0c7224 */ /* 0x000fe400078e0a0c */
[----:B------:R-:W-:Y:S02]  /*13040*/  IMAD.MOV R9, RZ, RZ, -R9 ;  /* 0x000000ffff097224 */ /* 0x000fe400078e0a09 */
[----:B------:R-:W-:Y:S02]  /*13050*/  IMAD R138, R2, R12, R138 ;  /* 0x0000000c028a7224 */ /* 0x000fe400078e028a */
[----:B------:R-:W-:Y:S02]  /*13060*/  VIADD R247, R3, 0xaf ;  /* 0x000000af03f77836 */ /* 0x000fe40000000000 */
[----:B------:R-:W-:-:S03]  /*13070*/  IMAD.HI.U32 R5, R4, R142, RZ ;  /* 0x0000008e04057227 */ /* 0x000fc600078e00ff */
[----:B------:R-:W-:Y:S01]  /*13080*/  IABS R144, R247 ;  /* 0x000000f700907213 */ /* 0x000fe20000000000 */
[C---:B------:R-:W-:Y:S02]  /*13090*/  IMAD R139, R2.reuse, R9, R139 ;  /* 0x00000009028b7224 */ /* 0x040fe400078e028b */
[----:B------:R-:W-:Y:S01]  /*130a0*/  @!P0 IMAD.MOV R132, RZ, RZ, -R132 ;  /* 0x000000ffff848224 */ /* 0x000fe200078e0a84 */
[C---:B------:R-:W-:Y:S01]  /*130b0*/  ISETP.GT.U32.AND P0, PT, R2.reuse, R136, PT ;  /* 0x000000880200720c */ /* 0x040fe20003f04070 */
[----:B------:R-:W-:Y:S01]  /*130c0*/  @!P3 IMAD.MOV R133, RZ, RZ, -R133 ;  /* 0x000000ffff85b224 */ /* 0x000fe200078e0a85 */
        /* <DEDUP_REMOVED lines=8> */
[----:B------:R-:W-:Y:S02]  /*13150*/  IMAD R141, R2, R7, R141 ;  /* 0x00000007028d7224 */ /* 0x000fe400078e028d */
[----:B------:R-:W-:Y:S02]  /*13160*/  IMAD.MOV R5, RZ, RZ, -R5 ;  /* 0x000000ffff057224 */ /* 0x000fe400078e0a05 */
[--C-:B------:R-:W-:Y:S01]  /*13170*/  @!P0 IMAD.IADD R136, R136, 0x1, -R2.reuse ;  /* 0x0000000188888824 */ /* 0x100fe200078e0a02 */
[----:B------:R-:W-:Y:S01]  /*13180*/  ISETP.GT.U32.AND P0, PT, R2, R141, PT ;  /* 0x0000008d0200720c */ /* 0x000fe20003f04070 */
[----:B------:R-:W-:Y:S01]  /*13190*/  @!P3 IMAD.IADD R138, R138, 0x1, -R2 ;  /* 0x000000018a8ab824 */ /* 0x000fe200078e0a02 */
[C---:B------:R-:W-:Y:S01]  /*131a0*/  ISETP.GT.U32.AND P3, PT, R2.reuse, R142, PT ;  /* 0x0000008e0200720c */ /* 0x040fe20003f64070 */
[----:B------:R-:W-:Y:S02]  /*131b0*/  IMAD R144, R2, R5, R144 ;  /* 0x0000000502907224 */ /* 0x000fe400078e0290 */
[----:B------:R-:W-:-:S02]  /*131c0*/  @!P2 IMAD.IADD R139, R139, 0x1, -R2 ;  /* 0x000000018b8ba824 */ /* 0x000fc400078e0a02 */
[----:B------:R-:W-:Y:S01]  /*131d0*/  VIADD R238, R3, 0xac ;  /* 0x000000ac03ee7836 */ /* 0x000fe20000000000 */
[----:B------:R-:W-:Y:S01]  /*131e0*/  ISETP.GT.U32.AND P2, PT, R2, R144, PT ;  /* 0x000000900200720c */ /* 0x000fe20003f44070 */
[----:B------:R-:W-:-:S03]  /*131f0*/  IMAD.HI.U32 R9, R4, R145, RZ ;  /* 0x0000009104097227 */ /* 0x000fc600078e00ff */
[----:B------:R-:W-:Y:S01]  /*13200*/  IABS R148, R238 ;  /* 0x000000ee00947213 */ /* 0x000fe20000000000 */
[--C-:B------:R-:W-:Y:S01]  /*13210*/  @!P0 IMAD.IADD R141, R141, 0x1, -R2.reuse ;  /* 0x000000018d8d8824 */ /* 0x100fe200078e0a02 */
[----:B------:R-:W-:Y:S01]  /*13220*/  ISETP.GT.U32.AND P0, PT, R2, R138, PT ;  /* 0x0000008a0200720c */ /* 0x000fe20003f04070 */
[----:B------:R-:W-:Y:S02]  /*13230*/  @!P3 IMAD.IADD R142, R142, 0x1, -R2 ;  /* 0x000000018e8eb824 */ /* 0x000fe400078e0a02 */
[----:B------:R-:W-:Y:S01]  /*13240*/  IMAD.MOV R9, RZ, RZ, -R9 ;  /* 0x000000ffff097224 */ /* 0x000fe200078e0a09 */
[----:B------:R-:W-:Y:S01]  /*13250*/  ISETP.GT.U32.AND P3, PT, R2, R141, PT ;  /* 0x0000008d0200720c */ /* 0x000fe20003f64070 */
[----:B------:R-:W-:-:S04]  /*13260*/  IMAD.HI.U32 R5, R4, R148, RZ ;  /* 0x0000009404057227 */ /* 0x000fc800078e00ff */
[----:B------:R-:W-:Y:S01]  /*13270*/  @!P2 IMAD.IADD R144, R144, 0x1, -R2 ;  /* 0x000000019090a824 */ /* 0x000fe200078e0a02 */
[C---:B------:R-:W-:Y:S01]  /*13280*/  ISETP.GT.U32.AND P2, PT, R2.reuse, R142, PT ;  /* 0x0000008e0200720c */ /* 0x040fe20003f44070 */
[C---:B------:R-:W-:Y:S02]  /*13290*/  IMAD R145, R2.reuse, R9, R145 ;  /* 0x0000000902917224 */ /* 0x040fe400078e0291 */
[----:B------:R-:W-:Y:S02]  /*132a0*/  IMAD.MOV R5, RZ, RZ, -R5 ;  /* 0x000000ffff057224 */ /* 0x000fe400078e0a05 */
[C---:B------:R-:W-:Y:S02]  /*132b0*/  VIADD R236, R3.reuse, 0xad ;  /* 0x000000ad03ec7836 */ /* 0x040fe40000000000 */
[----:B------:R-:W-:Y:S02]  /*132c0*/  IMAD R148, R2, R5, R148 ;  /* 0x0000000502947224 */ /* 0x000fe400078e0294 */
[--C-:B------:R-:W-:Y:S01]  /*132d0*/  @!P0 IMAD.IADD R138, R138, 0x1, -R2.reuse ;  /* 0x000000018a8a8824 */ /* 0x100fe200078e0a02 */
[----:B------:R-:W-:Y:S01]  /*132e0*/  ISETP.GT.U32.AND P0, PT, R2, R145, PT ;  /* 0x000000910200720c */ /* 0x000fe20003f04070 */
[----:B------:R-:W-:Y:S01]  /*132f0*/  @!P5 IMAD.MOV R135, RZ, RZ, -R135 ;  /* 0x000000ffff87d224 */ /* 0x000fe200078e0a87 */
[----:B------:R-:W-:Y:S01]  /*13300*/  IABS R147, R236 ;  /* 0x000000ec00937213 */ /* 0x000fe20000000000 */
[----:B------:R-:W-:Y:S01]  /*13310*/  @!P2 IMAD.IADD R142, R142, 0x1, -R2 ;  /* 0x000000018e8ea824 */ /* 0x000fe200078e0a02 */
[C---:B------:R-:W-:Y:S01]  /*13320*/  ISETP.GT.U32.AND P2, PT, R2.reuse, R148, PT ;  /* 0x000000940200720c */ /* 0x040fe20003f44070 */
[----:B------:R-:W-:Y:S01]  /*13330*/  VIADD R244, R3, 0xab ;  /* 0x000000ab03f47836 */ /* 0x000fe20000000000 */
[----:B------:R-:W-:Y:S01]  /*13340*/  ISETP.GT.U32.AND P5, PT, R2, R139, PT ;  /* 0x0000008b0200720c */ /* 0x000fe20003fa4070 */
[----:B------:R-:W-:-:S03]  /*13350*/  IMAD.HI.U32 R7, R4, R147, RZ ;  /* 0x0000009304077227 */ /* 0x000fc600078e00ff */
[----:B------:R-:W-:Y:S01]  /*13360*/  IABS R149, R244 ;  /* 0x000000f400957213 */ /* 0x000fe20000000000 */
[----:B------:R-:W-:Y:S02]  /*13370*/  IMAD.MOV R7, RZ, RZ, -R7 ;  /* 0x000000ffff077224 */ /* 0x000fe400078e0a07 */
[----:B------:R-:W-:Y:S01]  /*13380*/  @!P6 IMAD.MOV R130, RZ, RZ, -R130 ;  /* 0x000000ffff82e224 */ /* 0x000fe200078e0a82 */
[----:B------:R-:W-:Y:S01]  /*13390*/  ISETP.GE.AND P6, PT, R246, RZ, PT ;  /* 0x000000fff600720c */ /* 0x000fe20003fc6270 */
[----:B------:R-:W-:Y:S01]  /*133a0*/  @!P4 IMAD.MOV R136, RZ, RZ, -R136 ;  /* 0x000000ffff88c224 */ /* 0x000fe200078e0a88 */
[----:B------:R-:W-:Y:S01]  /*133b0*/  ISETP.GT.U32.AND P4, PT, R2, R144, PT ;  /* 0x000000900200720c */ /* 0x000fe20003f84070 */
[--C-:B------:R-:W-:Y:S01]  /*133c0*/  @!P3 IMAD.IADD R141, R141, 0x1, -R2.reuse ;  /* 0x000000018d8db824 */ /* 0x100fe200078e0a02 */
[----:B------:R-:W-:Y:S01]  /*133d0*/  ISETP.GE.AND P3, PT, R222, RZ, PT ;  /* 0x000000ffde00720c */ /* 0x000fe20003f66270 */
[----:B------:R-:W-:Y:S01]  /*133e0*/  @!P0 IMAD.IADD R145, R145, 0x1, -R2 ;  /* 0x0000000191918824 */ /* 0x000fe200078e0a02 */
[----:B------:R-:W-:Y:S01]  /*133f0*/  ISETP.GE.AND P0, PT, R247, RZ, PT ;  /* 0x000000fff700720c */ /* 0x000fe20003f06270 */
[----:B------:R-:W-:-:S02]  /*13400*/  VIADD R246, R3, 0xaa ;  /* 0x000000aa03f67836 */ /* 0x000fc40000000000 */
[----:B------:R-:W-:Y:S02]  /*13410*/  IMAD R147, R2, R7, R147 ;  /* 0x0000000702937224 */ /* 0x000fe400078e0293 */
[--C-:B------:R-:W-:Y:S01]  /*13420*/  @!P2 IMAD.IADD R148, R148, 0x1, -R2.reuse ;  /* 0x000000019494a824 */ /* 0x100fe200078e0a02 */
[----:B------:R-:W-:Y:S01]  /*13430*/  ISETP.GT.U32.AND P2, PT, R2, R145, PT ;  /* 0x000000910200720c */ /* 0x000fe20003f44070 */
[----:B------:R-:W-:Y:S01]  /*13440*/  @!P5 IMAD.IADD R139, R139, 0x1, -R2 ;  /* 0x000000018b8bd824 */ /* 0x000fe200078e0a02 */
        /* <DEDUP_REMOVED lines=9> */
[----:B------:R-:W-:Y:S01]  /*134e0*/  @!P3 IMAD.MOV R141, RZ, RZ, -R141 ;  /* 0x000000ffff8db224 */ /* 0x000fe200078e0a8d */
[C---:B------:R-:W-:Y:S01]  /*134f0*/  ISETP.GT.U32.AND P3, PT, R2.reuse, R148, PT ;  /* 0x000000940200720c */ /* 0x040fe20003f64070 */
[----:B------:R-:W-:Y:S02]  /*13500*/  IMAD.MOV R5, RZ, RZ, -R5 ;  /* 0x000000ffff057224 */ /* 0x000fe400078e0a05 */
[----:B------:R-:W-:Y:S02]  /*13510*/  IMAD R149, R2, R7, R149 ;  /* 0x0000000702957224 */ /* 0x000fe400078e0295 */
[----:B------:R-:W-:Y:S01]  /*13520*/  @!P2 IMAD.IADD R145, R145, 0x1, -R2 ;  /* 0x000000019191a824 */ /* 0x000fe200078e0a02 */
[----:B------:R-:W-:Y:S01]  /*13530*/  ISETP.GE.AND P2, PT, R238, RZ, PT ;  /* 0x000000ffee00720c */ /* 0x000fe20003f46270 */
[----:B------:R-:W-:-:S02]  /*13540*/  IMAD R150, R2, R5, R150 ;  /* 0x0000000502967224 */ /* 0x000fc400078e0296 */
[----:B------:R-:W-:Y:S01]  /*13550*/  @!P5 IMAD.IADD R147, R147, 0x1, -R2 ;  /* 0x000000019393d824 */ /* 0x000fe200078e0a02 */
[----:B------:R-:W-:Y:S01]  /*13560*/  ISETP.GE.AND P5, PT, R230, RZ, PT ;  /* 0x000000ffe600720c */ /* 0x000fe20003fa6270 */
[----:B------:R-:W-:Y:S01]  /*13570*/  @!P6 IMAD.MOV R138, RZ, RZ, -R138 ;  /* 0x000000ffff8ae224 */ /* 0x000fe200078e0a8a */
[----:B------:R-:W-:Y:S01]  /*13580*/  ISETP.GT.U32.AND P6, PT, R2, R149, PT ;  /* 0x000000950200720c */ /* 0x000fe20003fc4070 */
[----:B------:R-:W-:-:S04]  /*13590*/  IMAD.HI.U32 R5, R4, R152, RZ ;  /* 0x0000009804057227 */ /* 0x000fc800078e00ff */
[----:B------:R-:W-:Y:S01]  /*135a0*/  @!P1 IMAD.MOV R139, RZ, RZ, -R139 ;  /* 0x000000ffff8b9224 */ /* 0x000fe200078e0a8b */
[C---:B------:R-:W-:Y:S01]  /*135b0*/  ISETP.GT.U32.AND P1, PT, R2.reuse, R147, PT ;  /* 0x000000930200720c */ /* 0x040fe20003f24070 */
[----:B------:R-:W-:Y:S01]  /*135c0*/  @!P0 IMAD.MOV R144, RZ, RZ, -R144 ;  /* 0x000000ffff908224 */ /* 0x000fe200078e0a90 */
[----:B------:R-:W-:Y:S01]  /*135d0*/  ISETP.GT.U32.AND P0, PT, R2, R150, PT ;  /* 0x000000960200720c */ /* 0x000fe20003f04070 */
[----:B------:R-:W-:Y:S02]  /*135e0*/  IMAD.MOV R5, RZ, RZ, -R5 ;  /* 0x000000ffff057224 */ /* 0x000fe400078e0a05 */
[----:B------:R-:W-:Y:S01]  /*135f0*/  @!P4 IMAD.MOV R142, RZ, RZ, -R142 ;  /* 0x000000ffff8ec224 */ /* 0x000fe200078e0a8e */
[----:B------:R-:W-:Y:S01]  /*13600*/  ISETP.GE.AND P4, PT, R236, RZ, PT ;  /* 0x000000ffec00720c */ /* 0x000fe20003f86270 */
[----:B------:R-:W-:Y:S01]  /*13610*/  @!P3 IMAD.IADD R148, R148, 0x1, -R2 ;  /* 0x000000019494b824 */ /* 0x000fe200078e0a02 */
[----:B------:R-:W-:Y:S01]  /*13620*/  ISETP.GE.AND P3, PT, R246, RZ, PT ;  /* 0x000000fff600720c */ /* 0x000fe20003f66270 */
[----:B------:R-:W-:-:S02]  /*13630*/  IMAD R152, R2, R5, R152 ;  /* 0x0000000502987224 */ /* 0x000fc400078e0298 */
[----:B------:R-:W-:Y:S02]  /*13640*/  @!P2 IMAD.MOV R148, RZ, RZ, -R148 ;  /* 0x000000ffff94a224 */ /* 0x000fe400078e0a94 */
[--C-:B------:R-:W-:Y:S01]  /*13650*/  @!P6 IMAD.IADD R149, R149, 0x1, -R2.reuse ;  /* 0x000000019595e824 */ /* 0x100fe200078e0a02 */
[----:B------:R-:W-:Y:S01]  /*13660*/  ISETP.GT.U32.AND P2, PT, R2, R152, PT ;  /* 0x000000980200720c */ /* 0x000fe20003f44070 */
[--C-:B------:R-:W-:Y:S01]  /*13670*/  @!P1 IMAD.IADD R147, R147, 0x1, -R2.reuse ;  /* 0x0000000193939824 */ /* 0x100fe200078e0a02 */
[----:B------:R-:W-:Y:S01]  /*13680*/  ISETP.GE.AND P6, PT, R247, RZ, PT ;  /* 0x000000fff700720c */ /* 0x000fe20003fc6270 */
[C---:B------:R-:W-:Y:S01]  /*13690*/  VIADD R247, R3.reuse, 0xa8 ;  /* 0x000000a803f77836 */ /* 0x040fe20000000000 */
[----:B------:R-:W-:Y:S01]  /*136a0*/  ISETP.GE.AND P1, PT, R244, RZ, PT ;  /* 0x000000fff400720c */ /* 0x000fe20003f26270 */
[--C-:B------:R-:W-:Y:S01]  /*136b0*/  @!P0 IMAD.IADD R150, R150, 0x1, -R2.reuse ;  /* 0x0000000196968824 */ /* 0x100fe200078e0a02 */
[C---:B------:R-:W-:Y:S01]  /*136c0*/  ISETP.GT.U32.AND P0, PT, R2.reuse, R149, PT ;  /* 0x000000950200720c */ /* 0x040fe20003f04070 */
[----:B------:R-:W-:Y:S01]  /*136d0*/  VIADD R246, R3, 0xa7 ;  /* 0x000000a703f67836 */ /* 0x000fe20000000000 */
[----:B------:R-:W-:Y:S01]  /*136e0*/  IABS R153, R247 ;  /* 0x000000f700997213 */ /* 0x000fe20000000000 */
[----:B------:R-:W-:Y:S01]  /*136f0*/  @!P5 IMAD.MOV R145, RZ, RZ, -R145 ;  /* 0x000000ffff91d224 */ /* 0x000fe200078e0a91 */
[----:B------:R-:W-:Y:S01]  /*13700*/  ISETP.GE.AND P5, PT, R247, RZ, PT ;  /* 0x000000fff700720c */ /* 0x000fe20003fa6270 */
[----:B------:R-:W-:Y:S01]  /*13710*/  @!P4 IMAD.MOV R147, RZ, RZ, -R147 ;  /* 0x000000ffff93c224 */ /* 0x000fe200078e0a93 */
[----:B------:R-:W-:Y:S01]  /*13720*/  IABS R155, R246 ;  /* 0x000000f6009b7213 */ /* 0x000fe20000000000 */
[----:B------:R-:W-:Y:S01]  /*13730*/  VIADD R247, R3, 0xa6 ;  /* 0x000000a603f77836 */ /* 0x000fe20000000000 */
[----:B------:R-:W-:Y:S01]  /*13740*/  ISETP.GT.U32.AND P4, PT, R2, R150, PT ;  /* 0x000000960200720c */ /* 0x000fe20003f84070 */
[----:B------:R-:W-:-:S02]  /*13750*/  @!P2 IMAD.IADD R152, R152, 0x1, -R2 ;  /* 0x000000019898a824 */ /* 0x000fc400078e0a02 */
[----:B------:R-:W-:Y:S01]  /*13760*/  IMAD.HI.U32 R7, R4, R155, RZ ;  /* 0x0000009b04077227 */ /* 0x000fe200078e00ff */
[----:B------:R-:W-:Y:S02]  /*13770*/  IABS R156, R247 ;  /* 0x000000f7009c7213 */ /* 0x000fe40000000000 */
[----:B------:R-:W-:Y:S01]  /*13780*/  ISETP.GT.U32.AND P2, PT, R2, R152, PT ;  /* 0x000000980200720c */ /* 0x000fe20003f44070 */
[----:B------:R-:W-:-:S04]  /*13790*/  IMAD.HI.U32 R9, R4, R153, RZ ;  /* 0x0000009904097227 */ /* 0x000fc800078e00ff */
[----:B------:R-:W-:-:S04]  /*137a0*/  IMAD.HI.U32 R5, R4, R156, RZ ;  /* 0x0000009c04057227 */ /* 0x000fc800078e00ff */
[----:B------:R-:W-:Y:S02]  /*137b0*/  IMAD.MOV R7, RZ, RZ, -R7 ;  /* 0x000000ffff077224 */ /* 0x000fe400078e0a07 */
[----:B------:R-:W-:Y:S02]  /*137c0*/  IMAD.MOV R9, RZ, RZ, -R9 ;  /* 0x000000ffff097224 */ /* 0x000fe400078e0a09 */
[----:B------:R-:W-:Y:S02]  /*137d0*/  VIADD R228, R3, 0xa5 ;  /* 0x000000a503e47836 */ /* 0x000fe40000000000 */
[----:B------:R-:W-:Y:S01]  /*137e0*/  @!P4 IMAD.IADD R150, R150, 0x1, -R2 ;  /* 0x000000019696c824 */ /* 0x000fe200078e0a02 */
[----:B------:R-:W-:Y:S01]  /*137f0*/  ISETP.GE.AND P4, PT, R247, RZ, PT ;  /* 0x000000fff700720c */ /* 0x000fe20003f86270 */
[----:B------:R-:W-:Y:S01]  /*13800*/  IMAD.MOV R5, RZ, RZ, -R5 ;  /* 0x000000ffff057224 */ /* 0x000fe200078e0a05 */
[----:B------:R-:W-:Y:S01]  /*13810*/  IABS R158, R228 ;  /* 0x000000e4009e7213 */ /* 0x000fe20000000000 */
[----:B------:R-:W-:-:S02]  /*13820*/  IMAD R155, R2, R7, R155 ;  /* 0x00000007029b7224 */ /* 0x000fc400078e029b */
[----:B------:R-:W-:Y:S01]  /*13830*/  @!P0 IMAD.IADD R149, R149, 0x1, -R2 ;  /* 0x0000000195958824 */ /* 0x000fe200078e0a02 */
[----:B------:R-:W-:Y:S01]  /*13840*/  ISETP.GE.AND P0, PT, R246, RZ, PT ;  /* 0x000000fff600720c */ /* 0x000fe20003f06270 */
[C---:B------:R-:W-:Y:S02]  /*13850*/  IMAD R153, R2.reuse, R9, R153 ;  /* 0x0000000902997224 */ /* 0x040fe400078e0299 */
[C---:B------:R-:W-:Y:S02]  /*13860*/  IMAD R156, R2.reuse, R5, R156 ;  /* 0x00000005029c7224 */ /* 0x040fe400078e029c */
[----:B------:R-:W-:Y:S01]  /*13870*/  @!P3 IMAD.MOV R150, RZ, RZ, -R150 ;  /* 0x000000ffff96b224 */ /* 0x000fe200078e0a96 */
[C---:B------:R-:W-:Y:S01]  /*13880*/  ISETP.GT.U32.AND P3, PT, R2.reuse, R155, PT ;  /* 0x0000009b0200720c */ /* 0x040fe20003f64070 */
[----:B------:R-:W-:Y:S01]  /*13890*/  @!P1 IMAD.MOV R149, RZ, RZ, -R149 ;  /* 0x000000ffff959224 */ /* 0x000fe200078e0a95 */
[----:B------:R-:W-:Y:S01]  /*138a0*/  ISETP.GT.U32.AND P1, PT, R2, R153, PT ;  /* 0x000000990200720c */ /* 0x000fe20003f24070 */
[----:B------:R-:W-:-:S04]  /*138b0*/  IMAD.HI.U32 R5, R4, R158, RZ ;  /* 0x0000009e04057227 */ /* 0x000fc800078e00ff */
[----:B------:R-:W-:Y:S01]  /*138c0*/  @!P2 IMAD.IADD R152, R152, 0x1, -R2 ;  /* 0x000000019898a824 */ /* 0x000fe200078e0a02 */
[C---:B------:R-:W-:Y:S01]  /*138d0*/  ISETP.GT.U32.AND P2, PT, R2.reuse, R156, PT ;  /* 0x0000009c0200720c */ /* 0x040fe20003f44070 */
[----:B------:R-:W-:Y:S02]  /*138e0*/  IMAD.MOV R5, RZ, RZ, -R5 ;  /* 0x000000ffff057224 */ /* 0x000fe400078e0a05 */
[----:B------:R-:W-:Y:S02]  /*138f0*/  VIADD R236, R3, 0xa3 ;  /* 0x000000a303ec7836 */ /* 0x000fe40000000000 */
[C---:B------:R-:W-:Y:S02]  /*13900*/  IMAD R158, R2.reuse, R5, R158 ;  /* 0x00000005029e7224 */ /* 0x040fe400078e029e */
[--C-:B------:R-:W-:Y:S01]  /*13910*/  @!P3 IMAD.IADD R155, R155, 0x1, -R2.reuse ;  /* 0x000000019b9bb824 */ /* 0x100fe200078e0a02 */
[----:B------:R-:W-:Y:S01]  /*13920*/  IABS R162, R236 ;  /* 0x000000ec00a27213 */ /* 0x000fe20000000000 */
[----:B------:R-:W-:Y:S01]  /*13930*/  @!P1 IMAD.IADD R153, R153, 0x1, -R2 ;  /* 0x0000000199999824 */ /* 0x000fe200078e0a02 */
[----:B------:R-:W-:Y:S01]  /*13940*/  ISETP.GT.U32.AND P1, PT, R2, R158, PT ;  /* 0x0000009e0200720c */ /* 0x000fe20003f24070 */
[----:B------:R-:W-:-:S02]  /*13950*/  VIADD R230, R3, 0xa4 ;  /* 0x000000a403e67836 */ /* 0x000fc40000000000 */
[----:B------:R-:W-:Y:S01]  /*13960*/  @!P2 IMAD.IADD R156, R156, 0x1, -R2 ;  /* 0x000000019c9ca824 */ /* 0x000fe200078e0a02 */
[----:B------:R-:W-:Y:S01]  /*13970*/  ISETP.GT.U32.AND P2, PT, R2, R155, PT ;  /* 0x0000009b0200720c */ /* 0x000fe20003f44070 */
[----:B------:R-:W-:Y:S01]  /*13980*/  IMAD.HI.U32 R5, R4, R162, RZ ;  /* 0x000000a204057227 */ /* 0x000fe200078e00ff */
[----:B------:R-:W-:Y:S02]  /*13990*/  IABS R160, R230 ;  /* 0x000000e600a07213 */ /* 0x000fe40000000000 */
[C---:B------:R-:W-:Y:S01]  /*139a0*/  ISETP.GT.U32.AND P3, PT, R2.reuse, R153, PT ;  /* 0x000000990200720c */ /* 0x040fe20003f64070 */
[----:B------:R-:W-:Y:S02]  /*139b0*/  IMAD.MOV R5, RZ, RZ, -R5 ;  /* 0x000000ffff057224 */ /* 0x000fe400078e0a05 */
[----:B------:R-:W-:Y:S02]  /*139c0*/  VIADD R244, R3, 0xa2 ;  /* 0x000000a203f47836 */ /* 0x000fe40000000000 */
[----:B------:R-:W-:-:S02]  /*139d0*/  IMAD R162, R2, R5, R162 ;  /* 0x0000000502a27224 */ /* 0x000fc400078e02a2 */
[----:B------:R-:W-:Y:S01]  /*139e0*/  @!P1 IMAD.IADD R158, R158, 0x1, -R2 ;  /* 0x000000019e9e9824 */ /* 0x000fe200078e0a02 */
[----:B------:R-:W-:Y:S01]  /*139f0*/  IABS R164, R244 ;  /* 0x000000f400a47213 */ /* 0x000fe20000000000 */
[----:B------:R-:W-:-:S03]  /*13a00*/  IMAD.HI.U32 R7, R4, R160, RZ ;  /* 0x000000a004077227 */ /* 0x000fc600078e00ff */
[C---:B------:R-:W-:Y:S01]  /*13a10*/  ISETP.GT.U32.AND P1, PT, R2.reuse, R158, PT ;  /* 0x0000009e0200720c */ /* 0x040fe20003f24070 */
[----:B------:R-:W-:Y:S01]  /*13a20*/  @!P6 IMAD.MOV R152, RZ, RZ, -R152 ;  /* 0x000000ffff98e224 */ /* 0x000fe200078e0a98 */
[C---:B------:R-:W-:Y:S01]  /*13a30*/  ISETP.GT.U32.AND P6, PT, R2.reuse, R156, PT ;  /* 0x0000009c0200720c */ /* 0x040fe20003fc4070 */
[----:B------:R-:W-:Y:S01]  /*13a40*/  @!P2 IMAD.IADD R155, R155, 0x1, -R2 ;  /* 0x000000019b9ba824 */ /* 0x000fe200078e0a02 */
[----:B------:R-:W-:Y:S01]  /*13a50*/  ISETP.GT.U32.AND P2, PT, R2, R162, PT ;  /* 0x000000a20200720c */ /* 0x000fe20003f44070 */
[----:B------:R-:W-:Y:S02]  /*13a60*/  IMAD.MOV R7, RZ, RZ, -R7 ;  /* 0x000000ffff077224 */ /* 0x000fe400078e0a07 */
[----:B------:R-:W-:-:S04]  /*13a70*/  IMAD.HI.U32 R5, R4, R164, RZ ;  /* 0x000000a404057227 */ /* 0x000fc800078e00ff */
[C---:B------:R-:W-:Y:S02]  /*13a80*/  VIADD R247, R3.reuse, 0xa1 ;  /* 0x000000a103f77836 */ /* 0x040fe40000000000 */
[C---:B------:R-:W-:Y:S02]  /*13a90*/  IMAD R160, R2.reuse, R7, R160 ;  /* 0x0000000702a07224 */ /* 0x040fe400078e02a0 */
[----:B------:R-:W-:Y:S01]  /*13aa0*/  IMAD.MOV R5, RZ, RZ, -R5 ;  /* 0x000000ffff057224 */ /* 0x000fe200078e0a05 */
[----:B------:R-:W-:Y:S01]  /*13ab0*/  IABS R166, R247 ;  /* 0x000000f700a67213 */ /* 0x000fe20000000000 */
[----:B------:R-:W-:Y:S02]  /*13ac0*/  VIADD R246, R3, 0xa0 ;  /* 0x000000a003f67836 */ /* 0x000fe40000000000 */
[----:B------:R-:W-:Y:S01]  /*13ad0*/  @!P3 IMAD.IADD R153, R153, 0x1, -R2 ;  /* 0x000000019999b824 */ /* 0x000fe200078e0a02 */
[C---:B------:R-:W-:Y:S01]  /*13ae0*/  ISETP.GT.U32.AND P3, PT, R2.reuse, R160, PT ;  /* 0x000000a00200720c */ /* 0x040fe20003f64070 */
[----:B------:R-:W-:Y:S01]  /*13af0*/  IMAD R164, R2, R5, R164 ;  /* 0x0000000502a47224 */ /* 0x000fe200078e02a4 */
[----:B------:R-:W-:Y:S01]  /*13b00*/  IABS R168, R246 ;  /* 0x000000f600a87213 */ /* 0x000fe20000000000 */
[--C-:B------:R-:W-:Y:S01]  /*13b10*/  @!P6 IMAD.IADD R156, R156, 0x1, -R2.reuse ;  /* 0x000000019c9ce824 */ /* 0x100fe200078e0a02 */
[----:B------:R-:W-:Y:S01]  /*13b20*/  ISETP.GE.AND P6, PT, R228, RZ, PT ;  /* 0x000000ffe400720c */ /* 0x000fe20003fc6270 */
[----:B------:R-:W-:Y:S01]  /*13b30*/  @!P2 IMAD.IADD R162, R162, 0x1, -R2 ;  /* 0x00000001a2a2a824 */ /* 0x000fe200078e0a02 */
[----:B------:R-:W-:Y:S01]  /*13b40*/  ISETP.GE.AND P2, PT, R236, RZ, PT ;  /* 0x000000ffec00720c */ /* 0x000fe20003f46270 */
[----:B------:R-:W-:-:S04]  /*13b50*/  IMAD.HI.U32 R5, R4, R166, RZ ;  /* 0x000000a604057227 */ /* 0x000fc800078e00ff */
[----:B------:R-:W-:Y:S01]  /*13b60*/  @!P1 IMAD.IADD R158, R158, 0x1, -R2 ;  /* 0x000000019e9e9824 */ /* 0x000fe200078e0a02 */
[C---:B------:R-:W-:Y:S01]  /*13b70*/  ISETP.GT.U32.AND P1, PT, R2.reuse, R164, PT ;  /* 0x000000a40200720c */ /* 0x040fe20003f24070 */
[----:B------:R-:W-:Y:S01]  /*13b80*/  @!P5 IMAD.MOV R153, RZ, RZ, -R153 ;  /* 0x000000ffff99d224 */ /* 0x000fe200078e0a99 */
[----:B------:R-:W-:Y:S01]  /*13b90*/  ISETP.GT.U32.AND P5, PT, R2, R162, PT ;  /* 0x000000a20200720c */ /* 0x000fe20003fa4070 */
[----:B------:R-:W-:Y:S02]  /*13ba0*/  IMAD.MOV R5, RZ, RZ, -R5 ;  /* 0x000000ffff057224 */ /* 0x000fe400078e0a05 */
[----:B------:R-:W-:-:S04]  /*13bb0*/  IMAD.HI.U32 R7, R4, R168, RZ ;  /* 0x000000a804077227 */ /* 0x000fc800078e00ff */
[----:B------:R-:W-:Y:S02]  /*13bc0*/  IMAD R166, R2, R5, R166 ;  /* 0x0000000502a67224 */ /* 0x000fe400078e02a6 */
[----:B------:R-:W-:Y:S02]  /*13bd0*/  IMAD.MOV R7, RZ, RZ, -R7 ;  /* 0x000000ffff077224 */ /* 0x000fe400078e0a07 */
[----:B------:R-:W-:Y:S01]  /*13be0*/  @!P3 IMAD.IADD R160, R160, 0x1, -R2 ;  /* 0x00000001a0a0b824 */ /* 0x000fe200078e0a02 */
[----:B------:R-:W-:Y:S01]  /*13bf0*/  ISETP.GE.AND P3, PT, R230, RZ, PT ;  /* 0x000000ffe600720c */ /* 0x000fe20003f66270 */
[----:B------:R-:W-:Y:S02]  /*13c00*/  VIADD R238, R3, 0x9f ;  /* 0x0000009f03ee7836 */ /* 0x000fe40000000000 */
[----:B------:R-:W-:Y:S01]  /*13c10*/  @!P6 IMAD.MOV R158, RZ, RZ, -R158 ;  /* 0x000000ffff9ee224 */ /* 0x000fe200078e0a9e */
[C---:B------:R-:W-:Y:S01]  /*13c20*/  ISETP.GT.U32.AND P6, PT, R2.reuse, R166, PT ;  /* 0x000000a60200720c */ /* 0x040fe20003fc4070 */
[----:B------:R-:W-:Y:S01]  /*13c30*/  IMAD R168, R2, R7, R168 ;  /* 0x0000000702a87224 */ /* 0x000fe200078e02a8 */
[----:B------:R-:W-:Y:S01]  /*13c40*/  IABS R170, R238 ;  /* 0x000000ee00aa7213 */ /* 0x000fe20000000000 */
[--C-:B------:R-:W-:Y:S01]  /*13c50*/  @!P1 IMAD.IADD R164, R164, 0x1, -R2.reuse ;  /* 0x00000001a4a49824 */ /* 0x100fe200078e0a02 */
[----:B------:R-:W-:Y:S01]  /*13c60*/  ISETP.GT.U32.AND P1, PT, R2, R160, PT ;  /* 0x000000a00200720c */ /* 0x000fe20003f24070 */
[----:B------:R-:W-:Y:S01]  /*13c70*/  @!P5 IMAD.IADD R162, R162, 0x1, -R2 ;  /* 0x00000001a2a2d824 */ /* 0x000fe200078e0a02 */
[----:B------:R-:W-:Y:S01]  /*13c80*/  ISETP.GT.U32.AND P5, PT, R2, R168, PT ;  /* 0x000000a80200720c */ /* 0x000fe20003fa4070 */
[----:B------:R-:W-:-:S04]  /*13c90*/  IMAD.HI.U32 R5, R4, R170, RZ ;  /* 0x000000aa04057227 */ /* 0x000fc800078e00ff */
[----:B------:R-:W-:Y:S01]  /*13ca0*/  @!P4 IMAD.MOV R156, RZ, RZ, -R156 ;  /* 0x000000ffff9cc224 */ /* 0x000fe200078e0a9c */
[----:B------:R-:W-:Y:S01]  /*13cb0*/  ISETP.GE.AND P4, PT, R244, RZ, PT ;  /* 0x000000fff400720c */ /* 0x000fe20003f86270 */
[----:B------:R-:W-:Y:S02]  /*13cc0*/  IMAD.MOV R5, RZ, RZ, -R5 ;  /* 0x000000ffff057224 */ /* 0x000fe400078e0a05 */
[----:B------:R-:W-:Y:S02]  /*13cd0*/  VIADD R244, R3, 0x9d ;  /* 0x0000009d03f47836 */ /* 0x000fe40000000000 */
[--C-:B------:R-:W-:Y:S02]  /*13ce0*/  @!P6 IMAD.IADD R166, R166, 0x1, -R2.reuse ;  /* 0x00000001a6a6e824 */ /* 0x100fe400078e0a02 */
[----:B------:R-:W-:Y:S01]  /*13cf0*/  @!P0 IMAD.MOV R155, RZ, RZ, -R155 ;  /* 0x000000ffff9b8224 */ /* 0x000fe200078e0a9b */
[----:B------:R-:W-:Y:S01]  /*13d00*/  ISETP.GT.U32.AND P0, PT, R2, R164, PT ;  /* 0x000000a40200720c */ /* 0x000fe20003f04070 */
[----:B------:R-:W-:Y:S01]  /*13d10*/  @!P1 IMAD.IADD R160, R160, 0x1, -R2 ;  /* 0x00000001a0a09824 */ /* 0x000fe200078e0a02 */
[----:B------:R-:W-:Y:S01]  /*13d20*/  ISETP.GE.AND P1, PT, R247, RZ, PT ;  /* 0x000000fff700720c */ /* 0x000fe20003f26270 */
[----:B------:R-:W-:Y:S01]  /*13d30*/  IMAD R170, R2, R5, R170 ;  /* 0x0000000502aa7224 */ /* 0x000fe200078e02aa */
[----:B------:R-:W-:Y:S01]  /*13d40*/  IABS R174, R244 ;  /* 0x000000f400ae7213 */ /* 0x000fe20000000000 */
[----:B------:R-:W-:-:S02]  /*13d50*/  VIADD R247, R3, 0x9e ;  /* 0x0000009e03f77836 */ /* 0x000fc40000000000 */
[----:B------:R-:W-:Y:S01]  /*13d60*/  @!P5 IMAD.IADD R168, R168, 0x1, -R2 ;  /* 0x00000001a8a8d824 */ /* 0x000fe200078e0a02 */
[----:B------:R-:W-:Y:S01]  /*13d70*/  ISETP.GT.U32.AND P5, PT, R2, R166, PT ;  /* 0x000000a60200720c */ /* 0x000fe20003fa4070 */
[----:B------:R-:W-:Y:S01]  /*13d80*/  IMAD.HI.U32 R7, R4, R174, RZ ;  /* 0x000000ae04077227 */ /* 0x000fe200078e00ff */
[----:B------:R-:W-:Y:S02]  /*13d90*/  IABS R172, R247 ;  /* 0x000000f700ac7213 */ /* 0x000fe40000000000 */
[----:B------:R-:W-:Y:S01]  /*13da0*/  ISETP.GT.U32.AND P6, PT, R2, R170, PT ;  /* 0x000000aa0200720c */ /* 0x000fe20003fc4070 */
[----:B------:R-:W-:Y:S02]  /*13db0*/  IMAD.MOV R7, RZ, RZ, -R7 ;  /* 0x000000ffff077224 */ /* 0x000fe400078e0a07 */
[----:B------:R-:W-:-:S04]  /*13dc0*/  IMAD.HI.U32 R5, R4, R172, RZ ;  /* 0x000000ac04057227 */ /* 0x000fc800078e00ff */
[----:B------:R-:W-:Y:S01]  /*13dd0*/  @!P0 IMAD.IADD R164, R164, 0x1, -R2 ;  /* 0x00000001a4a48824 */ /* 0x000fe200078e0a02 */
[----:B------:R-:W-:Y:S01]  /*13de0*/  ISETP.GE.AND P0, PT, R246, RZ, PT ;  /* 0x000000fff600720c */ /* 0x000fe20003f06270 */
[----:B------:R-:W-:Y:S02]  /*13df0*/  VIADD R246, R3, 0x9c ;  /* 0x0000009c03f67836 */ /* 0x000fe40000000000 */
[----:B------:R-:W-:Y:S02]  /*13e00*/  IMAD.MOV R5, RZ, RZ, -R5 ;  /* 0x000000ffff057224 */ /* 0x000fe400078e0a05 */
[----:B------:R-:W-:Y:S01]  /*13e10*/  IMAD R174, R2, R7, R174 ;  /* 0x0000000702ae7224 */ /* 0x000fe200078e02ae */
[----:B------:R-:W-:Y:S01]  /*13e20*/  IABS R176, R246 ;  /* 0x000000f600b07213 */ /* 0x000fe20000000000 */
[--C-:B------:R-:W-:Y:S02]  /*13e30*/  @!P5 IMAD.IADD R166, R166, 0x1, -R2.reuse ;  /* 0x00000001a6a6d824 */ /* 0x100fe400078e0a02 */
[----:B------:R-:W-:Y:S01]  /*13e40*/  @!P6 IMAD.IADD R170, R170, 0x1, -R2 ;  /* 0x00000001aaaae824 */ /* 0x000fe200078e0a02 */
[C---:B------:R-:W-:Y:S01]  /*13e50*/  ISETP.GT.U32.AND P6, PT, R2.reuse, R168, PT ;  /* 0x000000a80200720c */ /* 0x040fe20003fc4070 */
[----:B------:R-:W-:-:S02]  /*13e60*/  IMAD R172, R2, R5, R172 ;  /* 0x0000000502ac7224 */ /* 0x000fc400078e02ac */
[----:B------:R-:W-:Y:S01]  /*13e70*/  @!P1 IMAD.MOV R166, RZ, RZ, -R166 ;  /* 0x000000ffffa69224 */ /* 0x000fe200078e0aa6 */
[C---:B------:R-:W-:Y:S01]  /*13e80*/  ISETP.GT.U32.AND P1, PT, R2.reuse, R174, PT ;  /* 0x000000ae0200720c */ /* 0x040fe20003f24070 */
[----:B------:R-:W-:Y:S01]  /*13e90*/  @!P2 IMAD.MOV R162, RZ, RZ, -R162 ;  /* 0x000000ffffa2a224 */ /* 0x000fe200078e0aa2 */
[----:B------:R-:W-:Y:S01]  /*13ea0*/  ISETP.GT.U32.AND P2, PT, R2, R170, PT ;  /* 0x000000aa0200720c */ /* 0x000fe20003f44070 */
[----:B------:R-:W-:Y:S01]  /*13eb0*/  IMAD.HI.U32 R5, R4, R176, RZ ;  /* 0x000000b004057227 */ /* 0x000fe200078e00ff */
[----:B------:R-:W-:-:S03]  /*13ec0*/  ISETP.GT.U32.AND P5, PT, R2, R172, PT ;  /* 0x000000ac0200720c */ /* 0x000fc60003fa4070 */
[----:B------:R-:W-:Y:S01]  /*13ed0*/  @!P4 IMAD.MOV R164, RZ, RZ, -R164 ;  /* 0x000000ffffa4c224 */ /* 0x000fe200078e0aa4 */
[----:B------:R-:W-:Y:S01]  /*13ee0*/  ISETP.GE.AND P4, PT, R247, RZ, PT ;  /* 0x000000fff700720c */ /* 0x000fe20003f86270 */
[----:B------:R-:W-:Y:S02]  /*13ef0*/  IMAD.MOV R5, RZ, RZ, -R5 ;  /* 0x000000ffff057224 */ /* 0x000fe400078e0a05 */
[----:B------:R-:W-:Y:S02]  /*13f00*/  VIADD R247, R3, 0x9b ;  /* 0x0000009b03f77836 */ /* 0x000fe40000000000 */
[----:B------:R-:W-:Y:S02]  /*13f10*/  IMAD R176, R2, R5, R176 ;  /* 0x0000000502b07224 */ /* 0x000fe400078e02b0 */
[--C-:B------:R-:W-:Y:S01]  /*13f20*/  @!P1 IMAD.IADD R174, R174, 0x1, -R2.reuse ;  /* 0x00000001aeae9824 */ /* 0x100fe200078e0a02 */
[----:B------:R-:W-:Y:S01]  /*13f30*/  IABS R177, R247 ;  /* 0x000000f700b17213 */ /* 0x000fe20000000000 */
[--C-:B------:R-:W-:Y:S01]  /*13f40*/  @!P6 IMAD.IADD R168, R168, 0x1, -R2.reuse ;  /* 0x00000001a8a8e824 */ /* 0x100fe200078e0a02 */
[----:B------:R-:W-:Y:S01]  /*13f50*/  ISETP.GE.AND P6, PT, R244, RZ, PT ;  /* 0x000000fff400720c */ /* 0x000fe20003fc6270 */
[--C-:B------:R-:W-:Y:S01]  /*13f60*/  @!P2 IMAD.IADD R170, R170, 0x1, -R2.reuse ;  /* 0x00000001aaaaa824 */ /* 0x100fe200078e0a02 */
[----:B------:R-:W-:Y:S01]  /*13f70*/  ISETP.GT.U32.AND P2, PT, R2, R176, PT ;  /* 0x000000b00200720c */ /* 0x000fe20003f44070 */
[----:B------:R-:W-:Y:S01]  /*13f80*/  @!P5 IMAD.IADD R172, R172, 0x1, -R2 ;  /* 0x00000001acacd824 */ /* 0x000fe200078e0a02 */
[----:B------:R-:W-:Y:S01]  /*13f90*/  ISETP.GT.U32.AND P1, PT, R2, R174, PT ;  /* 0x000000ae0200720c */ /* 0x000fe20003f24070 */
[----:B------:R-:W-:Y:S01]  /*13fa0*/  IMAD.HI.U32 R5, R4, R177, RZ ;  /* 0x000000b104057227 */ /* 0x000fe200078e00ff */
[----:B------:R-:W-:-:S03]  /*13fb0*/  ISETP.GE.AND P5, PT, R246, RZ, PT ;  /* 0x000000fff600720c */ /* 0x000fc60003fa6270 */
[----:B------:R-:W-:Y:S01]  /*13fc0*/  @!P0 IMAD.MOV R168, RZ, RZ, -R168 ;  /* 0x000000ffffa88224 */ /* 0x000fe200078e0aa8 */
[C---:B------:R-:W-:Y:S01]  /*13fd0*/  ISETP.GT.U32.AND P0, PT, R2.reuse, R172, PT ;  /* 0x000000ac0200720c */ /* 0x040fe20003f04070 */
[----:B------:R-:W-:Y:S02]  /*13fe0*/  IMAD.MOV R5, RZ, RZ, -R5 ;  /* 0x000000ffff057224 */ /* 0x000fe400078e0a05 */
[C---:B------:R-:W-:Y:S02]  /*13ff0*/  VIADD R244, R3.reuse, 0x9a ;  /* 0x0000009a03f47836 */ /* 0x040fe40000000000 */
[----:B------:R-:W-:Y:S02]  /*14000*/  IMAD R177, R2, R5, R177 ;  /* 0x0000000502b17224 */ /* 0x000fe400078e02b1 */
[----:B------:R-:W-:Y:S01]  /*14010*/  VIADD R222, R3, 0x98 ;  /* 0x0000009803de7836 */ /* 0x000fe20000000000 */
[----:B------:R-:W-:Y:S01]  /*14020*/  IABS R179, R244 ;  /* 0x000000f400b37213 */ /* 0x000fe20000000000 */
[----:B------:R-:W-:-:S02]  /*14030*/  @!P2 IMAD.IADD R176, R176, 0x1, -R2 ;  /* 0x00000001b0b0a824 */ /* 0x000fc400078e0a02 */
[--C-:B------:R-:W-:Y:S01]  /*14040*/  @!P1 IMAD.IADD R174, R174, 0x1, -R2.reuse ;  /* 0x00000001aeae9824 */ /* 0x100fe200078e0a02 */
[----:B------:R-:W-:Y:S01]  /*14050*/  ISETP.GT.U32.AND P1, PT, R2, R177, PT ;  /* 0x000000b10200720c */ /* 0x000fe20003f24070 */
[----:B------:R-:W-:Y:S01]  /*14060*/  IMAD.HI.U32 R7, R4, R181, RZ ;  /* 0x000000b504077227 */ /* 0x000fe200078e00ff */
[----:B------:R-:W-:Y:S02]  /*14070*/  IABS R183, R222 ;  /* 0x000000de00b77213 */ /* 0x000fe40000000000 */
[----:B------:R-:W-:Y:S01]  /*14080*/  ISETP.GT.U32.AND P2, PT, R2, R176, PT ;  /* 0x000000b00200720c */ /* 0x000fe20003f44070 */
[----:B------:R-:W-:Y:S01]  /*14090*/  @!P0 IMAD.IADD R172, R172, 0x1, -R2 ;  /* 0x00000001acac8824 */ /* 0x000fe200078e0a02 */
[----:B------:R-:W-:Y:S01]  /*140a0*/  ISETP.GE.AND P0, PT, R247, RZ, PT ;  /* 0x000000fff700720c */ /* 0x000fe20003f06270 */
[----:B------:R-:W-:-:S04]  /*140b0*/  IMAD.HI.U32 R9, R4, R179, RZ ;  /* 0x000000b304097227 */ /* 0x000fc800078e00ff */
[----:B------:R-:W-:Y:S02]  /*140c0*/  VIADD R247, R3, 0x97 ;  /* 0x0000009703f77836 */ /* 0x000fe40000000000 */
[----:B------:R-:W-:Y:S02]  /*140d0*/  IMAD.MOV R7, RZ, RZ, -R7 ;  /* 0x000000ffff077224 */ /* 0x000fe400078e0a07 */
[----:B------:R-:W-:Y:S01]  /*140e0*/  IMAD.HI.U32 R5, R4, R183, RZ ;  /* 0x000000b704057227 */ /* 0x000fe200078e00ff */
[----:B------:R-:W-:-:S03]  /*140f0*/  IABS R185, R247 ;  /* 0x000000f700b97213 */ /* 0x000fc60000000000 */
[----:B------:R-:W-:Y:S02]  /*14100*/  IMAD.MOV R9, RZ, RZ, -R9 ;  /* 0x000000ffff097224 */ /* 0x000fe400078e0a09 */
[C---:B------:R-:W-:Y:S02]  /*14110*/  IMAD R181, R2.reuse, R7, R181 ;  /* 0x0000000702b57224 */ /* 0x040fe400078e02b5 */
[----:B------:R-:W-:Y:S02]  /*14120*/  IMAD.MOV R5, RZ, RZ, -R5 ;  /* 0x000000ffff057224 */ /* 0x000fe400078e0a05 */
[C---:B------:R-:W-:Y:S02]  /*14130*/  IMAD R179, R2.reuse, R9, R179 ;  /* 0x0000000902b37224 */ /* 0x040fe400078e02b3 */
[----:B------:R-:W-:Y:S01]  /*14140*/  @!P1 IMAD.IADD R177, R177, 0x1, -R2 ;  /* 0x00000001b1b19824 */ /* 0x000fe200078e0a02 */
[C---:B------:R-:W-:Y:S01]  /*14150*/  ISETP.GT.U32.AND P1, PT, R2.reuse, R181, PT ;  /* 0x000000b50200720c */ /* 0x040fe20003f24070 */
[----:B------:R-:W-:-:S02]  /*14160*/  IMAD R183, R2, R5, R183 ;  /* 0x0000000502b77224 */ /* 0x000fc400078e02b7 */
[----:B------:R-:W-:-:S04]  /*14170*/  IMAD.HI.U32 R5, R4, R185, RZ ;  /* 0x000000b904057227 */ /* 0x000fc800078e00ff */
[----:B------:R-:W-:Y:S01]  /*14180*/  @!P2 IMAD.IADD R176, R176, 0x1, -R2 ;  /* 0x00000001b0b0a824 */ /* 0x000fe200078e0a02 */
[----:B------:R-:W-:Y:S01]  /*14190*/  ISETP.GT.U32.AND P2, PT, R2, R179, PT ;  /* 0x000000b30200720c */ /* 0x000fe20003f44070 */
[----:B------:R-:W-:Y:S02]  /*141a0*/  IMAD.MOV R5, RZ, RZ, -R5 ;  /* 0x000000ffff057224 */ /* 0x000fe400078e0a05 */
[----:B------:R-:W-:Y:S01]  /*141b0*/  @!P3 IMAD.MOV R160, RZ, RZ, -R160 ;  /* 0x000000ffffa0b224 */ /* 0x000fe200078e0aa0 */
[----:B------:R-:W-:Y:S01]  /*141c0*/  ISETP.GE.AND P3, PT, R238, RZ, PT ;  /* 0x000000ffee00720c */ /* 0x000fe20003f66270 */
[C---:B------:R-:W-:Y:S02]  /*141d0*/  IMAD R185, R2.reuse, R5, R185 ;  /* 0x0000000502b97224 */ /* 0x040fe400078e02b9 */
[----:B------:R-:W-:Y:S02]  /*141e0*/  @!P1 IMAD.IADD R181, R181, 0x1, -R2 ;  /* 0x00000001b5b59824 */ /* 0x000fe400078e0a02 */
[C---:B------:R-:W-:Y:S01]  /*141f0*/  VIADD R228, R3.reuse, 0x96 ;  /* 0x0000009603e47836 */ /* 0x040fe20000000000 */
[----:B------:R-:W-:Y:S01]  /*14200*/  ISETP.GT.U32.AND P1, PT, R2, R185, PT ;  /* 0x000000b90200720c */ /* 0x000fe20003f24070 */
[----:B------:R-:W-:-:S02]  /*14210*/  VIADD R230, R3, 0x95 ;  /* 0x0000009503e67836 */ /* 0x000fc40000000000 */
[----:B------:R-:W-:Y:S01]  /*14220*/  @!P2 IMAD.IADD R179, R179, 0x1, -R2 ;  /* 0x00000001b3b3a824 */ /* 0x000fe200078e0a02 */
[----:B------:R-:W-:Y:S01]  /*14230*/  ISETP.GT.U32.AND P2, PT, R2, R183, PT ;  /* 0x000000b70200720c */ /* 0x000fe20003f44070 */
[----:B------:R-:W-:Y:S01]  /*14240*/  VIADD R236, R3, 0x94 ;  /* 0x0000009403ec7836 */ /* 0x000fe20000000000 */
[----:B------:R-:W-:Y:S01]  /*14250*/  IABS R187, R228 ;  /* 0x000000e400bb7213 */ /* 0x000fe20000000000 */
[----:B------:R-:W-:Y:S01]  /*14260*/  @!P3 IMAD.MOV R170, RZ, RZ, -R170 ;  /* 0x000000ffffaab224 */ /* 0x000fe200078e0aaa */
[----:B------:R-:W-:Y:S01]  /*14270*/  IABS R189, R230 ;  /* 0x000000e600bd7213 */ /* 0x000fe20000000000 */
[----:B------:R-:W-:Y:S01]  /*14280*/  @!P4 IMAD.MOV R172, RZ, RZ, -R172 ;  /* 0x000000ffffacc224 */ /* 0x000fe200078e0aac */
[----:B------:R-:W-:Y:S01]  /*14290*/  IABS R191, R236 ;  /* 0x000000ec00bf7213 */ /* 0x000fe20000000000 */
[----:B------:R-:W-:Y:S01]  /*142a0*/  IMAD.HI.U32 R12, R4, R187, RZ ;  /* 0x000000bb040c7227 */ /* 0x000fe200078e00ff */
[C---:B------:R-:W-:Y:S02]  /*142b0*/  ISETP.GT.U32.AND P3, PT, R2.reuse, R179, PT ;  /* 0x000000b30200720c */ /* 0x040fe40003f64070 */
[C---:B------:R-:W-:Y:S01]  /*142c0*/  ISETP.GT.U32.AND P4, PT, R2.reuse, R181, PT ;  /* 0x000000b50200720c */ /* 0x040fe20003f84070 */
[--C-:B------:R-:W-:Y:S01]  /*142d0*/  @!P1 IMAD.IADD R185, R185, 0x1, -R2.reuse ;  /* 0x00000001b9b99824 */ /* 0x100fe200078e0a02 */
[----:B------:R-:W-:Y:S01]  /*142e0*/  ISETP.GT.U32.AND P1, PT, R2, R177, PT ;  /* 0x000000b10200720c */ /* 0x000fe20003f24070 */
[----:B------:R-:W-:Y:S01]  /*142f0*/  @!P2 IMAD.IADD R183, R183, 0x1, -R2 ;  /* 0x00000001b7b7a824 */ /* 0x000fe200078e0a02 */
[----:B------:R-:W-:Y:S01]  /*14300*/  ISETP.GE.AND P2, PT, R244, RZ, PT ;  /* 0x000000fff400720c */ /* 0x000fe20003f46270 */
[----:B------:R-:W-:-:S04]  /*14310*/  IMAD.HI.U32 R9, R4, R189, RZ ;  /* 0x000000bd04097227 */ /* 0x000fc800078e00ff */
[----:B------:R-:W-:-:S04]  /*14320*/  IMAD.HI.U32 R7, R4, R191, RZ ;  /* 0x000000bf04077227 */ /* 0x000fc800078e00ff */
[----:B------:R-:W-:Y:S02]  /*14330*/  IMAD.MOV R12, RZ, RZ, -R12 ;  /* 0x000000ffff0c7224 */ /* 0x000fe400078e0a0c */
[----:B------:R-:W-:Y:S01]  /*14340*/  @!P6 IMAD.MOV R174, RZ, RZ, -R174 ;  /* 0x000000ffffaee224 */ /* 0x000fe200078e0aae */
[C---:B------:R-:W-:Y:S01]  /*14350*/  ISETP.GT.U32.AND P6, PT, R2.reuse, R183, PT ;  /* 0x000000b70200720c */ /* 0x040fe20003fc4070 */
[----:B------:R-:W-:Y:S02]  /*14360*/  VIADD R246, R3, 0x93 ;  /* 0x0000009303f67836 */ /* 0x000fe40000000000 */
[----:B------:R-:W-:Y:S02]  /*14370*/  IMAD.MOV R9, RZ, RZ, -R9 ;  /* 0x000000ffff097224 */ /* 0x000fe400078e0a09 */
[----:B------:R-:W-:Y:S01]  /*14380*/  IMAD.MOV R7, RZ, RZ, -R7 ;  /* 0x000000ffff077224 */ /* 0x000fe200078e0a07 */
[----:B------:R-:W-:Y:S01]  /*14390*/  IABS R193, R246 ;  /* 0x000000f600c17213 */ /* 0x000fe20000000000 */
[----:B------:R-:W-:-:S02]  /*143a0*/  IMAD R187, R2, R12, R187 ;  /* 0x0000000c02bb7224 */ /* 0x000fc400078e02bb */
[C---:B------:R-:W-:Y:S02]  /*143b0*/  IMAD R189, R2.reuse, R9, R189 ;  /* 0x0000000902bd7224 */ /* 0x040fe400078e02bd */
[C---:B------:R-:W-:Y:S02]  /*143c0*/  IMAD R191, R2.reuse, R7, R191 ;  /* 0x0000000702bf7224 */ /* 0x040fe400078e02bf */
[----:B------:R-:W-:Y:S01]  /*143d0*/  @!P1 IMAD.IADD R177, R177, 0x1, -R2 ;  /* 0x00000001b1b19824 */ /* 0x000fe200078e0a02 */
[C---:B------:R-:W-:Y:S01]  /*143e0*/  ISETP.GT.U32.AND P1, PT, R2.reuse, R187, PT ;  /* 0x000000bb0200720c */ /* 0x040fe20003f24070 */
[----:B------:R-:W-:Y:S01]  /*143f0*/  @!P5 IMAD.MOV R176, RZ, RZ, -R176 ;  /* 0x000000ffffb0d224 */ /* 0x000fe200078e0ab0 */
[C---:B------:R-:W-:Y:S01]  /*14400*/  ISETP.GT.U32.AND P5, PT, R2.reuse, R185, PT ;  /* 0x000000b90200720c */ /* 0x040fe20003fa4070 */
[--C-:B------:R-:W-:Y:S01]  /*14410*/  @!P3 IMAD.IADD R179, R179, 0x1, -R2.reuse ;  /* 0x00000001b3b3b824 */ /* 0x100fe200078e0a02 */
[C---:B------:R-:W-:Y:S01]  /*14420*/  ISETP.GT.U32.AND P3, PT, R2.reuse, R189, PT ;  /* 0x000000bd0200720c */ /* 0x040fe20003f64070 */
[----:B------:R-:W-:Y:S01]  /*14430*/  @!P4 IMAD.IADD R181, R181, 0x1, -R2 ;  /* 0x00000001b5b5c824 */ /* 0x000fe200078e0a02 */
[----:B------:R-:W-:Y:S01]  /*14440*/  ISETP.GT.U32.AND P4, PT, R2, R191, PT ;  /* 0x000000bf0200720c */ /* 0x000fe20003f84070 */
[----:B------:R-:W-:-:S04]  /*14450*/  IMAD.HI.U32 R5, R4, R193, RZ ;  /* 0x000000c104057227 */ /* 0x000fc800078e00ff */
[----:B------:R-:W-:Y:S02]  /*14460*/  VIADD R238, R3, 0x92 ;  /* 0x0000009203ee7836 */ /* 0x000fe40000000000 */
[--C-:B------:R-:W-:Y:S01]  /*14470*/  @!P6 IMAD.IADD R183, R183, 0x1, -R2.reuse ;  /* 0x00000001b7b7e824 */ /* 0x100fe200078e0a02 */
[----:B------:R-:W-:Y:S01]  /*14480*/  ISETP.GE.AND P6, PT, R221, RZ, PT ;  /* 0x000000ffdd00720c */ /* 0x000fe20003fc6270 */
[----:B------:R-:W-:Y:S01]  /*14490*/  IMAD.MOV R5, RZ, RZ, -R5 ;  /* 0x000000ffff057224 */ /* 0x000fe200078e0a05 */
[----:B------:R-:W-:Y:S01]  /*144a0*/  IABS R195, R238 ;  /* 0x000000ee00c37213 */ /* 0x000fe20000000000 */
[----:B------:R-:W-:Y:S02]  /*144b0*/  VIADD R244, R3, 0x91 ;  /* 0x0000009103f47836 */ /* 0x000fe40000000000 */
[----:B------:R-:W-:Y:S02]  /*144c0*/  IMAD R193, R2, R5, R193 ;  /* 0x0000000502c17224 */ /* 0x000fe400078e02c1 */
[----:B------:R-:W-:Y:S01]  /*144d0*/  @!P1 IMAD.IADD R187, R187, 0x1, -R2 ;  /* 0x00000001bbbb9824 */ /* 0x000fe200078e0a02 */
[----:B------:R-:W-:Y:S01]  /*144e0*/  IABS R197, R244 ;  /* 0x000000f400c57213 */ /* 0x000fe20000000000 */
[----:B------:R-:W-:Y:S01]  /*144f0*/  IMAD.HI.U32 R7, R4, R195, RZ ;  /* 0x000000c304077227 */ /* 0x000fe200078e00ff */
[----:B------:R-:W-:-:S03]  /*14500*/  ISETP.GE.AND P1, PT, R222, RZ, PT ;  /* 0x000000ffde00720c */ /* 0x000fc60003f26270 */
[--C-:B------:R-:W-:Y:S01]  /*14510*/  @!P5 IMAD.IADD R185, R185, 0x1, -R2.reuse ;  /* 0x00000001b9b9d824 */ /* 0x100fe200078e0a02 */
[----:B------:R-:W-:Y:S01]  /*14520*/  ISETP.GT.U32.AND P5, PT, R2, R193, PT ;  /* 0x000000c10200720c */ /* 0x000fe20003fa4070 */
[--C-:B------:R-:W-:Y:S01]  /*14530*/  @!P3 IMAD.IADD R189, R189, 0x1, -R2.reuse ;  /* 0x00000001bdbdb824 */ /* 0x100fe200078e0a02 */
[----:B------:R-:W-:Y:S01]  /*14540*/  ISETP.GE.AND P3, PT, R247, RZ, PT ;  /* 0x000000fff700720c */ /* 0x000fe20003f66270 */
[----:B------:R-:W-:Y:S01]  /*14550*/  @!P4 IMAD.IADD R191, R191, 0x1, -R2 ;  /* 0x00000001bfbfc824 */ /* 0x000fe200078e0a02 */
[----:B------:R-:W-:Y:S01]  /*14560*/  ISETP.GE.AND P4, PT, R228, RZ, PT ;  /* 0x000000ffe400720c */ /* 0x000fe20003f86270 */
[----:B------:R-:W-:Y:S01]  /*14570*/  @!P0 IMAD.MOV R177, RZ, RZ, -R177 ;  /* 0x000000ffffb18224 */ /* 0x000fe200078e0ab1 */
[----:B------:R-:W-:Y:S01]  /*14580*/  ISETP.GT.U32.AND P0, PT, R2, R187, PT ;  /* 0x000000bb0200720c */ /* 0x000fe20003f04070 */
[----:B------:R-:W-:Y:S01]  /*14590*/  IMAD.HI.U32 R5, R4, R197, RZ ;  /* 0x000000c504057227 */ /* 0x000fe200078e00ff */
[----:B------:R-:W-:-:S03]  /*145a0*/  IABS R228, R215 ;  /* 0x000000d700e47213 */ /* 0x000fc60000000000 */
[----:B------:R-:W-:Y:S02]  /*145b0*/  IMAD.MOV R7, RZ, RZ, -R7 ;  /* 0x000000ffff077224 */ /* 0x000fe400078e0a07 */
[----:B------:R-:W-:Y:S01]  /*145c0*/  @!P6 IMAD.MOV R181, RZ, RZ, -R181 ;  /* 0x000000ffffb5e224 */ /* 0x000fe200078e0ab5 */
[C---:B------:R-:W-:Y:S01]  /*145d0*/  ISETP.GT.U32.AND P6, PT, R2.reuse, R191, PT ;  /* 0x000000bf0200720c */ /* 0x040fe20003fc4070 */
[----:B------:R-:W-:Y:S02]  /*145e0*/  IMAD.MOV R5, RZ, RZ, -R5 ;  /* 0x000000ffff057224 */ /* 0x000fe400078e0a05 */
[----:B------:R-:W-:Y:S02]  /*145f0*/  VIADD R247, R3, 0x90 ;  /* 0x0000009003f77836 */ /* 0x000fe40000000000 */
[C---:B------:R-:W-:Y:S02]  /*14600*/  IMAD R195, R2.reuse, R7, R195 ;  /* 0x0000000702c37224 */ /* 0x040fe400078e02c3 */
[----:B------:R-:W-:Y:S01]  /*14610*/  @!P2 IMAD.MOV R179, RZ, RZ, -R179 ;  /* 0x000000ffffb3a224 */ /* 0x000fe200078e0ab3 */
[C---:B------:R-:W-:Y:S01]  /*14620*/  ISETP.GT.U32.AND P2, PT, R2.reuse, R189, PT ;  /* 0x000000bd0200720c */ /* 0x040fe20003f44070 */
[C---:B------:R-:W-:Y:S01]  /*14630*/  IMAD R197, R2.reuse, R5, R197 ;  /* 0x0000000502c57224 */ /* 0x040fe200078e02c5 */
[----:B------:R-:W-:Y:S01]  /*14640*/  IABS R199, R247 ;  /* 0x000000f700c77213 */ /* 0x000fe20000000000 */
[----:B------:R-:W-:Y:S01]  /*14650*/  @!P1 IMAD.MOV R183, RZ, RZ, -R183 ;  /* 0x000000ffffb79224 */ /* 0x000fe200078e0ab7 */
[----:B------:R-:W-:Y:S01]  /*14660*/  ISETP.GT.U32.AND P1, PT, R2, R195, PT ;  /* 0x000000c30200720c */ /* 0x000fe20003f24070 */
[----:B------:R-:W-:-:S02]  /*14670*/  @!P5 IMAD.IADD R193, R193, 0x1, -R2 ;  /* 0x00000001c1c1d824 */ /* 0x000fc400078e0a02 */
[----:B------:R-:W-:Y:S01]  /*14680*/  @!P3 IMAD.MOV R185, RZ, RZ, -R185 ;  /* 0x000000ffffb9b224 */ /* 0x000fe200078e0ab9 */
[----:B------:R-:W-:Y:S01]  /*14690*/  ISETP.GE.AND P3, PT, R230, RZ, PT ;  /* 0x000000ffe600720c */ /* 0x000fe20003f66270 */
[----:B------:R-:W-:Y:S01]  /*146a0*/  @!P0 IMAD.IADD R187, R187, 0x1, -R2 ;  /* 0x00000001bbbb8824 */ /* 0x000fe200078e0a02 */
[----:B------:R-:W-:Y:S01]  /*146b0*/  ISETP.GT.U32.AND P0, PT, R2, R197, PT ;  /* 0x000000c50200720c */ /* 0x000fe20003f04070 */
[----:B------:R-:W-:Y:S01]  /*146c0*/  IMAD.HI.U32 R5, R4, R199, RZ ;  /* 0x000000c704057227 */ /* 0x000fe200078e00ff */
[----:B------:R-:W-:-:S03]  /*146d0*/  ISETP.GT.U32.AND P5, PT, R2, R193, PT ;  /* 0x000000c10200720c */ /* 0x000fc60003fa4070 */
[--C-:B------:R-:W-:Y:S01]  /*146e0*/  @!P6 IMAD.IADD R191, R191, 0x1, -R2.reuse ;  /* 0x00000001bfbfe824 */ /* 0x100fe200078e0a02 */
[----:B------:R-:W-:Y:S01]  /*146f0*/  ISETP.GE.AND P6, PT, R246, RZ, PT ;  /* 0x000000fff600720c */ /* 0x000fe20003fc6270 */
[----:B------:R-:W-:Y:S02]  /*14700*/  VIADD R246, R3, 0x8f ;  /* 0x0000008f03f67836 */ /* 0x000fe40000000000 */
[----:B------:R-:W-:Y:S02]  /*14710*/  IMAD.MOV R5, RZ, RZ, -R5 ;  /* 0x000000ffff057224 */ /* 0x000fe400078e0a05 */
[--C-:B------:R-:W-:Y:S01]  /*14720*/  @!P2 IMAD.IADD R189, R189, 0x1, -R2.reuse ;  /* 0x00000001bdbda824 */ /* 0x100fe200078e0a02 */
[----:B------:R-:W-:Y:S01]  /*14730*/  ISETP.GE.AND P2, PT, R236, RZ, PT ;  /* 0x000000ffec00720c */ /* 0x000fe20003f46270 */
[--C-:B------:R-:W-:Y:S01]  /*14740*/  @!P1 IMAD.IADD R195, R195, 0x1, -R2.reuse ;  /* 0x00000001c3c39824 */ /* 0x100fe200078e0a02 */
[----:B------:R-:W-:Y:S01]  /*14750*/  IABS R201, R246 ;  /* 0x000000f600c97213 */ /* 0x000fe20000000000 */
[----:B------:R-:W-:Y:S01]  /*14760*/  IMAD R199, R2, R5, R199 ;  /* 0x0000000502c77224 */ /* 0x000fe200078e02c7 */
[----:B------:R-:W-:Y:S01]  /*14770*/  ISETP.GE.AND P1, PT, R244, RZ, PT ;  /* 0x000000fff400720c */ /* 0x000fe20003f26270 */
[----:B------:R-:W-:Y:S01]  /*14780*/  @!P0 IMAD.IADD R197, R197, 0x1, -R2 ;  /* 0x00000001c5c58824 */ /* 0x000fe200078e0a02 */
[C---:B------:R-:W-:Y:S01]  /*14790*/  ISETP.GT.U32.AND P0, PT, R2.reuse, R195, PT ;  /* 0x000000c30200720c */ /* 0x040fe20003f04070 */
[----:B------:R-:W-:Y:S01]  /*147a0*/  @!P3 IMAD.MOV R189, RZ, RZ, -R189 ;  /* 0x000000ffffbdb224 */ /* 0x000fe200078e0abd */
[----:B------:R-:W-:Y:S01]  /*147b0*/  ISETP.GT.U32.AND P3, PT, R2, R199, PT ;  /* 0x000000c70200720c */ /* 0x000fe20003f64070 */
[----:B------:R-:W-:-:S04]  /*147c0*/  IMAD.HI.U32 R5, R4, R201, RZ ;  /* 0x000000c904057227 */ /* 0x000fc800078e00ff */
[--C-:B------:R-:W-:Y:S01]  /*147d0*/  @!P5 IMAD.IADD R193, R193, 0x1, -R2.reuse ;  /* 0x00000001c1c1d824 */ /* 0x100fe200078e0a02 */
[----:B------:R-:W-:Y:S01]  /*147e0*/  ISETP.GE.AND P5, PT, R238, RZ, PT ;  /* 0x000000ffee00720c */ /* 0x000fe20003fa6270 */
[----:B------:R-:W-:Y:S02]  /*147f0*/  IMAD.MOV R5, RZ, RZ, -R5 ;  /* 0x000000ffff057224 */ /* 0x000fe400078e0a05 */
[----:B------:R-:W-:Y:S01]  /*14800*/  @!P2 IMAD.MOV R191, RZ, RZ, -R191 ;  /* 0x000000ffffbfa224 */ /* 0x000fe200078e0abf */
[----:B------:R-:W-:Y:S01]  /*14810*/  ISETP.GE.AND P2, PT, R247, RZ, PT ;  /* 0x000000fff700720c */ /* 0x000fe20003f46270 */
[----:B------:R-:W-:Y:S02]  /*14820*/  VIADD R247, R3, 0x8e ;  /* 0x0000008e03f77836 */ /* 0x000fe40000000000 */
[C---:B------:R-:W-:Y:S02]  /*14830*/  IMAD R201, R2.reuse, R5, R201 ;  /* 0x0000000502c97224 */ /* 0x040fe400078e02c9 */
[----:B------:R-:W-:Y:S01]  /*14840*/  @!P4 IMAD.MOV R187, RZ, RZ, -R187 ;  /* 0x000000ffffbbc224 */ /* 0x000fe200078e0abb */
[C---:B------:R-:W-:Y:S01]  /*14850*/  ISETP.GT.U32.AND P4, PT, R2.reuse, R197, PT ;  /* 0x000000c50200720c */ /* 0x040fe20003f84070 */
[--C-:B------:R-:W-:Y:S01]  /*14860*/  @!P0 IMAD.IADD R195, R195, 0x1, -R2.reuse ;  /* 0x00000001c3c38824 */ /* 0x100fe200078e0a02 */
[----:B------:R-:W-:Y:S01]  /*14870*/  IABS R203, R247 ;  /* 0x000000f700cb7213 */ /* 0x000fe20000000000 */
[----:B------:R-:W-:Y:S01]  /*14880*/  @!P3 IMAD.IADD R199, R199, 0x1, -R2 ;  /* 0x00000001c7c7b824 */ /* 0x000fe200078e0a02 */
[----:B------:R-:W-:Y:S01]  /*14890*/  ISETP.GT.U32.AND P3, PT, R2, R201, PT ;  /* 0x000000c90200720c */ /* 0x000fe20003f64070 */
[----:B------:R-:W-:Y:S01]  /*148a0*/  @!P5 IMAD.MOV R195, RZ, RZ, -R195 ;  /* 0x000000ffffc3d224 */ /* 0x000fe200078e0ac3 */
[----:B------:R-:W-:Y:S01]  /*148b0*/  ISETP.GE.AND P0, PT, R247, RZ, PT ;  /* 0x000000fff700720c */ /* 0x000fe20003f06270 */
[----:B------:R-:W-:Y:S01]  /*148c0*/  IMAD.HI.U32 R5, R4, R203, RZ ;  /* 0x000000cb04057227 */ /* 0x000fe200078e00ff */
[----:B------:R-:W-:-:S03]  /*148d0*/  ISETP.GT.U32.AND P5, PT, R2, R199, PT ;  /* 0x000000c70200720c */ /* 0x000fc60003fa4070 */
[----:B------:R-:W-:Y:S02]  /*148e0*/  VIADD R247, R3, 0x8d ;  /* 0x0000008d03f77836 */ /* 0x000fe40000000000 */
[----:B------:R-:W-:Y:S02]  /*148f0*/  IMAD.MOV R5, RZ, RZ, -R5 ;  /* 0x000000ffff057224 */ /* 0x000fe400078e0a05 */
[----:B------:R-:W-:Y:S01]  /*14900*/  @!P6 IMAD.MOV R193, RZ, RZ, -R193 ;  /* 0x000000ffffc1e224 */ /* 0x000fe200078e0ac1 */
[----:B------:R-:W-:Y:S01]  /*14910*/  ISETP.GE.AND P6, PT, R246, RZ, PT ;  /* 0x000000fff600720c */ /* 0x000fe20003fc6270 */
[----:B------:R-:W-:Y:S01]  /*14920*/  @!P4 IMAD.IADD R197, R197, 0x1, -R2 ;  /* 0x00000001c5c5c824 */ /* 0x000fe200078e0a02 */
[----:B------:R-:W-:Y:S01]  /*14930*/  ISETP.GE.AND P4, PT, R247, RZ, PT ;  /* 0x000000fff700720c */ /* 0x000fe20003f86270 */
[C---:B------:R-:W-:Y:S01]  /*14940*/  VIADD R246, R3.reuse, 0x8c ;  /* 0x0000008c03f67836 */ /* 0x040fe20000000000 */
[----:B------:R-:W-:Y:S01]  /*14950*/  IABS R205, R247 ;  /* 0x000000f700cd7213 */ /* 0x000fe20000000000 */
[----:B------:R-:W-:-:S02]  /*14960*/  VIADD R247, R3, 0x8b ;  /* 0x0000008b03f77836 */ /* 0x000fc40000000000 */
[C---:B------:R-:W-:Y:S01]  /*14970*/  IMAD R203, R2.reuse, R5, R203 ;  /* 0x0000000502cb7224 */ /* 0x040fe200078e02cb */
[----:B------:R-:W-:Y:S01]  /*14980*/  IABS R207, R246 ;  /* 0x000000f600cf7213 */ /* 0x000fe20000000000 */
[--C-:B------:R-:W-:Y:S01]  /*14990*/  @!P3 IMAD.IADD R201, R201, 0x1, -R2.reuse ;  /* 0x00000001c9c9b824 */ /* 0x100fe200078e0a02 */
[----:B------:R-:W-:Y:S01]  /*149a0*/  IABS R208, R247 ;  /* 0x000000f700d07213 */ /* 0x000fe20000000000 */
[----:B------:R-:W-:Y:S01]  /*149b0*/  @!P5 IMAD.IADD R199, R199, 0x1, -R2 ;  /* 0x00000001c7c7d824 */ /* 0x000fe200078e0a02 */
[----:B------:R-:W-:Y:S01]  /*149c0*/  ISETP.GT.U32.AND P5, PT, R2, R203, PT ;  /* 0x000000cb0200720c */ /* 0x000fe20003fa4070 */
[----:B------:R-:W-:Y:S01]  /*149d0*/  IMAD.HI.U32 R5, R4, R205, RZ ;  /* 0x000000cd04057227 */ /* 0x000fe200078e00ff */
[----:B------:R-:W-:-:S03]  /*149e0*/  ISETP.GT.U32.AND P3, PT, R2, R201, PT ;  /* 0x000000c90200720c */ /* 0x000fc60003f64070 */
[----:B------:R-:W-:Y:S02]  /*149f0*/  IMAD.MOV R5, RZ, RZ, -R5 ;  /* 0x000000ffff057224 */ /* 0x000fe400078e0a05 */
[----:B------:R-:W-:-:S04]  /*14a00*/  IMAD.HI.U32 R9, R4, R207, RZ ;  /* 0x000000cf04097227 */ /* 0x000fc800078e00ff */
[----:B------:R-:W-:-:S04]  /*14a10*/  IMAD.HI.U32 R7, R4, R208, RZ ;  /* 0x000000d004077227 */ /* 0x000fc800078e00ff */
[C---:B------:R-:W-:Y:S02]  /*14a20*/  IMAD R205, R2.reuse, R5, R205 ;  /* 0x0000000502cd7224 */ /* 0x040fe400078e02cd */
[----:B------:R-:W-:Y:S02]  /*14a30*/  IMAD.MOV R9, RZ, RZ, -R9 ;  /* 0x000000ffff097224 */ /* 0x000fe400078e0a09 */
[----:B------:R-:W-:Y:S02]  /*14a40*/  IMAD.MOV R7, RZ, RZ, -R7 ;  /* 0x000000ffff077224 */ /* 0x000fe400078e0a07 */
[----:B------:R-:W-:Y:S02]  /*14a50*/  VIADD R230, R3, 0x8a ;  /* 0x0000008a03e67836 */ /* 0x000fe40000000000 */
[----:B------:R-:W-:Y:S02]  /*14a60*/  @!P5 IMAD.IADD R203, R203, 0x1, -R2 ;  /* 0x00000001cbcbd824 */ /* 0x000fe400078e0a02 */
[C---:B------:R-:W-:Y:S01]  /*14a70*/  IMAD R207, R2.reuse, R9, R207 ;  /* 0x0000000902cf7224 */ /* 0x040fe200078e02cf */
[----:B------:R-:W-:Y:S01]  /*14a80*/  IABS R210, R230 ;  /* 0x000000e600d27213 */ /* 0x000fe20000000000 */
[C---:B------:R-:W-:Y:S01]  /*14a90*/  IMAD R208, R2.reuse, R7, R208 ;  /* 0x0000000702d07224 */ /* 0x040fe200078e02d0 */
[C---:B------:R-:W-:Y:S01]  /*14aa0*/  ISETP.GT.U32.AND P5, PT, R2.reuse, R203, PT ;  /* 0x000000cb0200720c */ /* 0x040fe20003fa4070 */
[----:B------:R-:W-:Y:S01]  /*14ab0*/  @!P3 IMAD.IADD R201, R201, 0x1, -R2 ;  /* 0x00000001c9c9b824 */ /* 0x000fe200078e0a02 */
[C---:B------:R-:W-:Y:S01]  /*14ac0*/  ISETP.GT.U32.AND P3, PT, R2.reuse, R205, PT ;  /* 0x000000cd0200720c */ /* 0x040fe20003f64070 */
[----:B------:R-:W-:Y:S01]  /*14ad0*/  @!P2 IMAD.MOV R199, RZ, RZ, -R199 ;  /* 0x000000ffffc7a224 */ /* 0x000fe200078e0ac7 */
[C---:B------:R-:W-:Y:S01]  /*14ae0*/  ISETP.GT.U32.AND P2, PT, R2.reuse, R207, PT ;  /* 0x000000cf0200720c */ /* 0x040fe20003f44070 */
[----:B------:R-:W-:Y:S01]  /*14af0*/  @!P6 IMAD.MOV R201, RZ, RZ, -R201 ;  /* 0x000000ffffc9e224 */ /* 0x000fe200078e0ac9 */
[----:B------:R-:W-:Y:S01]  /*14b00*/  ISETP.GT.U32.AND P6, PT, R2, R208, PT ;  /* 0x000000d00200720c */ /* 0x000fe20003fc4070 */
[----:B------:R-:W-:-:S02]  /*14b10*/  VIADD R238, R3, 0x89 ;  /* 0x0000008903ee7836 */ /* 0x000fc40000000000 */
[----:B------:R-:W-:-:S03]  /*14b20*/  IMAD.HI.U32 R5, R4, R210, RZ ;  /* 0x000000d204057227 */ /* 0x000fc600078e00ff */
[----:B------:R-:W-:Y:S01]  /*14b30*/  IABS R212, R238 ;  /* 0x000000ee00d47213 */ /* 0x000fe20000000000 */
[----:B------:R-:W-:Y:S02]  /*14b40*/  IMAD.MOV R7, RZ, RZ, -R5 ;  /* 0x000000ffff077224 */ /* 0x000fe400078e0a05 */
[----:B------:R-:W-:Y:S02]  /*14b50*/  @!P3 IMAD.IADD R205, R205, 0x1, -R2 ;  /* 0x00000001cdcdb824 */ /* 0x000fe400078e0a02 */
[----:B------:R-:W-:Y:S02]  /*14b60*/  VIADD R244, R3, 0x88 ;  /* 0x0000008803f47836 */ /* 0x000fe40000000000 */
[----:B------:R-:W-:-:S03]  /*14b70*/  IMAD.HI.U32 R5, R4, R212, RZ ;  /* 0x000000d404057227 */ /* 0x000fc600078e00ff */
[----:B------:R-:W-:Y:S01]  /*14b80*/  IABS R214, R244 ;  /* 0x000000f400d67213 */ /* 0x000fe20000000000 */
[--C-:B------:R-:W-:Y:S01]  /*14b90*/  @!P5 IMAD.IADD R203, R203, 0x1, -R2.reuse ;  /* 0x00000001cbcbd824 */ /* 0x100fe200078e0a02 */
[----:B------:R-:W-:Y:S01]  /*14ba0*/  ISETP.GE.AND P5, PT, R247, RZ, PT ;  /* 0x000000fff700720c */ /* 0x000fe20003fa6270 */
[--C-:B------:R-:W-:Y:S01]  /*14bb0*/  @!P2 IMAD.IADD R207, R207, 0x1, -R2.reuse ;  /* 0x00000001cfcfa824 */ /* 0x100fe200078e0a02 */
[----:B------:R-:W-:Y:S01]  /*14bc0*/  ISETP.GT.U32.AND P2, PT, R2, R205, PT ;  /* 0x000000cd0200720c */ /* 0x000fe20003f44070 */
[----:B------:R-:W-:Y:S02]  /*14bd0*/  @!P6 IMAD.IADD R208, R208, 0x1, -R2 ;  /* 0x00000001d0d0e824 */ /* 0x000fe400078e0a02 */
[----:B------:R-:W-:Y:S01]  /*14be0*/  IMAD.MOV R5, RZ, RZ, -R5 ;  /* 0x000000ffff057224 */ /* 0x000fe200078e0a05 */
[C---:B------:R-:W-:Y:S01]  /*14bf0*/  ISETP.GT.U32.AND P6, PT, R2.reuse, R207, PT ;  /* 0x000000cf0200720c */ /* 0x040fe20003fc4070 */
[C---:B------:R-:W-:Y:S02]  /*14c00*/  IMAD R210, R2.reuse, R7, R210 ;  /* 0x0000000702d27224 */ /* 0x040fe400078e02d2 */
[----:B------:R-:W-:Y:S01]  /*14c10*/  @!P0 IMAD.MOV R203, RZ, RZ, -R203 ;  /* 0x000000ffffcb8224 */ /* 0x000fe200078e0acb */
[C---:B------:R-:W-:Y:S01]  /*14c20*/  ISETP.GT.U32.AND P0, PT, R2.reuse, R208, PT ;  /* 0x000000d00200720c */ /* 0x040fe20003f04070 */
[C---:B------:R-:W-:Y:S01]  /*14c30*/  IMAD R212, R2.reuse, R5, R212 ;  /* 0x0000000502d47224 */ /* 0x040fe200078e02d4 */
[----:B------:R-:W-:Y:S01]  /*14c40*/  ISETP.GT.U32.AND P3, PT, R2, R210, PT ;  /* 0x000000d20200720c */ /* 0x000fe20003f64070 */
[----:B------:R-:W-:-:S04]  /*14c50*/  IMAD.HI.U32 R5, R4, R214, RZ ;  /* 0x000000d604057227 */ /* 0x000fc800078e00ff */
[C---:B------:R-:W-:Y:S02]  /*14c60*/  VIADD R236, R3.reuse, 0x87 ;  /* 0x0000008703ec7836 */ /* 0x040fe40000000000 */
[----:B------:R-:W-:Y:S02]  /*14c70*/  IMAD.MOV R5, RZ, RZ, -R5 ;  /* 0x000000ffff057224 */ /* 0x000fe400078e0a05 */
[----:B------:R-:W-:Y:S01]  /*14c80*/  @!P1 IMAD.MOV R197, RZ, RZ, -R197 ;  /* 0x000000ffffc59224 */ /* 0x000fe200078e0ac5 */
[----:B------:R-:W-:Y:S01]  /*14c90*/  ISETP.GE.AND P1, PT, R246, RZ, PT ;  /* 0x000000fff600720c */ /* 0x000fe20003f26270 */
[----:B------:R-:W-:Y:S01]  /*14ca0*/  VIADD R246, R3, 0x86 ;  /* 0x0000008603f67836 */ /* 0x000fe20000000000 */
[----:B------:R-:W-:Y:S01]  /*14cb0*/  IABS R216, R236 ;  /* 0x000000ec00d87213 */ /* 0x000fe20000000000 */
[----:B------:R-:W-:Y:S01]  /*14cc0*/  @!P2 IMAD.IADD R205, R205, 0x1, -R2 ;  /* 0x00000001cdcda824 */ /* 0x000fe200078e0a02 */
[C---:B------:R-:W-:Y:S01]  /*14cd0*/  ISETP.GT.U32.AND P2, PT, R2.reuse, R212, PT ;  /* 0x000000d40200720c */ /* 0x040fe20003f44070 */
[----:B------:R-:W-:Y:S01]  /*14ce0*/  IMAD R214, R2, R5, R214 ;  /* 0x0000000502d67224 */ /* 0x000fe200078e02d6 */
[----:B------:R-:W-:Y:S01]  /*14cf0*/  IABS R218, R246 ;  /* 0x000000f600da7213 */ /* 0x000fe20000000000 */
[----:B------:R-:W-:-:S02]  /*14d00*/  @!P0 IMAD.IADD R208, R208, 0x1, -R2 ;  /* 0x00000001d0d08824 */ /* 0x000fc400078e0a02 */
[----:B------:R-:W-:Y:S01]  /*14d10*/  IMAD.HI.U32 R9, R4, R216, RZ ;  /* 0x000000d804097227 */ /* 0x000fe200078e00ff */
[----:B------:R-:W-:-:S03]  /*14d20*/  ISETP.GT.U32.AND P0, PT, R2, R214, PT ;  /* 0x000000d60200720c */ /* 0x000fc60003f04070 */
[----:B------:R-:W-:Y:S02]  /*14d30*/  @!P3 IMAD.IADD R210, R210, 0x1, -R2 ;  /* 0x00000001d2d2b824 */ /* 0x000fe400078e0a02 */
[----:B------:R-:W-:-:S03]  /*14d40*/  IMAD.HI.U32 R7, R4, R218, RZ ;  /* 0x000000da04077227 */ /* 0x000fc600078e00ff */
[C---:B------:R-:W-:Y:S01]  /*14d50*/  ISETP.GT.U32.AND P3, PT, R2.reuse, R210, PT ;  /* 0x000000d20200720c */ /* 0x040fe20003f64070 */
[----:B------:R-:W-:Y:S02]  /*14d60*/  IMAD.MOV R9, RZ, RZ, -R9 ;  /* 0x000000ffff097224 */ /* 0x000fe400078e0a09 */
[----:B------:R-:W-:Y:S02]  /*14d70*/  VIADD R247, R3, 0x85 ;  /* 0x0000008503f77836 */ /* 0x000fe40000000000 */
[----:B------:R-:W-:Y:S02]  /*14d80*/  IMAD.MOV R7, RZ, RZ, -R7 ;  /* 0x000000ffff077224 */ /* 0x000fe400078e0a07 */
[----:B------:R-:W-:Y:S01]  /*14d90*/  IMAD R216, R2, R9, R216 ;  /* 0x0000000902d87224 */ /* 0x000fe200078e02d8 */
[----:B------:R-:W-:Y:S01]  /*14da0*/  IABS R220, R247 ;  /* 0x000000f700dc7213 */ /* 0x000fe20000000000 */
[----:B------:R-:W-:Y:S01]  /*14db0*/  @!P2 IMAD.IADD R212, R212, 0x1, -R2 ;  /* 0x00000001d4d4a824 */ /* 0x000fe200078e0a02 */
[----:B------:R-:W-:Y:S01]  /*14dc0*/  ISETP.GE.AND P2, PT, R244, RZ, PT ;  /* 0x000000fff400720c */ /* 0x000fe20003f46270 */
[----:B------:R-:W-:-:S02]  /*14dd0*/  IMAD R218, R2, R7, R218 ;  /* 0x0000000702da7224 */ /* 0x000fc400078e02da */
[----:B------:R-:W-:Y:S01]  /*14de0*/  @!P4 IMAD.MOV R205, RZ, RZ, -R205 ;  /* 0x000000ffffcdc224 */ /* 0x000fe200078e0acd */
[----:B------:R-:W-:Y:S01]  /*14df0*/  ISETP.GT.U32.AND P4, PT, R2, R216, PT ;  /* 0x000000d80200720c */ /* 0x000fe20003f84070 */
[----:B------:R-:W-:Y:S01]  /*14e00*/  @!P0 IMAD.IADD R214, R214, 0x1, -R2 ;  /* 0x00000001d6d68824 */ /* 0x000fe200078e0a02 */
[----:B------:R-:W-:Y:S01]  /*14e10*/  ISETP.GT.U32.AND P0, PT, R2, R212, PT ;  /* 0x000000d40200720c */ /* 0x000fe20003f04070 */
[----:B------:R-:W-:-:S04]  /*14e20*/  IMAD.HI.U32 R5, R4, R220, RZ ;  /* 0x000000dc04057227 */ /* 0x000fc800078e00ff */
[----:B------:R-:W-:Y:S01]  /*14e30*/  @!P5 IMAD.MOV R208, RZ, RZ, -R208 ;  /* 0x000000ffffd0d224 */ /* 0x000fe200078e0ad0 */
[----:B------:R-:W-:Y:S01]  /*14e40*/  ISETP.GT.U32.AND P5, PT, R2, R218, PT ;  /* 0x000000da0200720c */ /* 0x000fe20003fa4070 */
[----:B------:R-:W-:Y:S02]  /*14e50*/  IMAD.MOV R5, RZ, RZ, -R5 ;  /* 0x000000ffff057224 */ /* 0x000fe400078e0a05 */
[----:B------:R-:W-:Y:S01]  /*14e60*/  @!P3 IMAD.IADD R210, R210, 0x1, -R2 ;  /* 0x00000001d2d2b824 */ /* 0x000fe200078e0a02 */
[----:B------:R-:W-:Y:S01]  /*14e70*/  ISETP.GE.AND P3, PT, R238, RZ, PT ;  /* 0x000000ffee00720c */ /* 0x000fe20003f66270 */
[C---:B------:R-:W-:Y:S02]  /*14e80*/  VIADD R238, R3.reuse, 0x84 ;  /* 0x0000008403ee7836 */ /* 0x040fe40000000000 */
[----:B------:R-:W-:Y:S02]  /*14e90*/  IMAD R220, R2, R5, R220 ;  /* 0x0000000502dc7224 */ /* 0x000fe400078e02dc */
[----:B------:R-:W-:Y:S01]  /*14ea0*/  VIADD R244, R3, 0x83 ;  /* 0x0000008303f47836 */ /* 0x000fe20000000000 */
[----:B------:R-:W-:Y:S01]  /*14eb0*/  IABS R222, R238 ;  /* 0x000000ee00de7213 */ /* 0x000fe20000000000 */
[--C-:B------:R-:W-:Y:S01]  /*14ec0*/  @!P4 IMAD.IADD R216, R216, 0x1, -R2.reuse ;  /* 0x00000001d8d8c824 */ /* 0x100fe200078e0a02 */
[----:B------:R-:W-:Y:S01]  /*14ed0*/  ISETP.GE.AND P4, PT, R247, RZ, PT ;  /* 0x000000fff700720c */ /* 0x000fe20003f86270 */
[--C-:B------:R-:W-:Y:S01]  /*14ee0*/  @!P6 IMAD.IADD R207, R207, 0x1, -R2.reuse ;  /* 0x00000001cfcfe824 */ /* 0x100fe200078e0a02 */
[----:B------:R-:W-:Y:S01]  /*14ef0*/  ISETP.GE.AND P6, PT, R230, RZ, PT ;  /* 0x000000ffe600720c */ /* 0x000fe20003fc6270 */
[--C-:B------:R-:W-:Y:S01]  /*14f00*/  @!P0 IMAD.IADD R212, R212, 0x1, -R2.reuse ;  /* 0x00000001d4d48824 */ /* 0x100fe200078e0a02 */
[----:B------:R-:W-:Y:S01]  /*14f10*/  ISETP.GT.U32.AND P0, PT, R2, R220, PT ;  /* 0x000000dc0200720c */ /* 0x000fe20003f04070 */
[----:B------:R-:W-:Y:S01]  /*14f20*/  @!P5 IMAD.IADD R218, R218, 0x1, -R2 ;  /* 0x00000001dadad824 */ /* 0x000fe200078e0a02 */
[----:B------:R-:W-:Y:S01]  /*14f30*/  IABS R224, R244 ;  /* 0x000000f400e07213 */ /* 0x000fe20000000000 */
[----:B------:R-:W-:Y:S01]  /*14f40*/  @!P1 IMAD.MOV R207, RZ, RZ, -R207 ;  /* 0x000000ffffcf9224 */ /* 0x000fe200078e0acf */
[----:B------:R-:W-:Y:S01]  /*14f50*/  ISETP.GT.U32.AND P5, PT, R2, R216, PT ;  /* 0x000000d80200720c */ /* 0x000fe20003fa4070 */
[----:B------:R-:W-:Y:S01]  /*14f60*/  IMAD.HI.U32 R7, R4, R222, RZ ;  /* 0x000000de04077227 */ /* 0x000fe200078e00ff */
[----:B------:R-:W-:-:S03]  /*14f70*/  ISETP.GT.U32.AND P1, PT, R2, R214, PT ;  /* 0x000000d60200720c */ /* 0x000fc60003f24070 */
[----:B------:R-:W-:Y:S01]  /*14f80*/  @!P3 IMAD.MOV R212, RZ, RZ, -R212 ;  /* 0x000000ffffd4b224 */ /* 0x000fe200078e0ad4 */
[----:B------:R-:W-:Y:S01]  /*14f90*/  ISETP.GT.U32.AND P3, PT, R2, R218, PT ;  /* 0x000000da0200720c */ /* 0x000fe20003f64070 */
[----:B------:R-:W-:-:S04]  /*14fa0*/  IMAD.HI.U32 R5, R4, R224, RZ ;  /* 0x000000e004057227 */ /* 0x000fc800078e00ff */
[----:B------:R-:W-:Y:S02]  /*14fb0*/  IMAD.MOV R7, RZ, RZ, -R7 ;  /* 0x000000ffff077224 */ /* 0x000fe400078e0a07 */
[C---:B------:R-:W-:Y:S02]  /*14fc0*/  VIADD R221, R3.reuse, 0x81 ;  /* 0x0000008103dd7836 */ /* 0x040fe40000000000 */
[----:B------:R-:W-:Y:S02]  /*14fd0*/  IMAD R222, R2, R7, R222 ;  /* 0x0000000702de7224 */ /* 0x000fe400078e02de */
[----:B------:R-:W-:Y:S01]  /*14fe0*/  IMAD.MOV R5, RZ, RZ, -R5 ;  /* 0x000000ffff057224 */ /* 0x000fe200078e0a05 */
[----:B------:R-:W-:Y:S01]  /*14ff0*/  IABS R232, R221 ;  /* 0x000000dd00e87213 */ /* 0x000fe20000000000 */
[----:B------:R-:W-:Y:S02]  /*15000*/  @!P0 IMAD.IADD R220, R220, 0x1, -R2 ;  /* 0x00000001dcdc8824 */ /* 0x000fe400078e0a02 */
[----:B------:R-:W-:-:S02]  /*15010*/  VIADD R247, R3, 0x80 ;  /* 0x0000008003f77836 */ /* 0x000fc40000000000 */
[----:B------:R-:W-:Y:S01]  /*15020*/  @!P6 IMAD.MOV R210, RZ, RZ, -R210 ;  /* 0x000000ffffd2e224 */ /* 0x000fe200078e0ad2 */
[----:B------:R-:W-:Y:S01]  /*15030*/  ISETP.GE.AND P6, PT, R236, RZ, PT ;  /* 0x000000ffec00720c */ /* 0x000fe20003fc6270 */
[C---:B------:R-:W-:Y:S01]  /*15040*/  IMAD R224, R2.reuse, R5, R224 ;  /* 0x0000000502e07224 */ /* 0x040fe200078e02e0 */
[----:B------:R-:W-:Y:S01]  /*15050*/  ISETP.GT.U32.AND P0, PT, R2, R220, PT ;  /* 0x000000dc0200720c */ /* 0x000fe20003f04070 */
[--C-:B------:R-:W-:Y:S01]  /*15060*/  @!P5 IMAD.IADD R216, R216, 0x1, -R2.reuse ;  /* 0x00000001d8d8d824 */ /* 0x100fe200078e0a02 */
[----:B------:R-:W-:Y:S01]  /*15070*/  ISETP.GT.U32.AND P5, PT, R2, R222, PT ;  /* 0x000000de0200720c */ /* 0x000fe20003fa4070 */
[----:B------:R-:W-:Y:S01]  /*15080*/  @!P1 IMAD.IADD R214, R214, 0x1, -R2 ;  /* 0x00000001d6d69824 */ /* 0x000fe200078e0a02 */
[----:B------:R-:W-:Y:S01]  /*15090*/  ISETP.GE.AND P1, PT, R246, RZ, PT ;  /* 0x000000fff600720c */ /* 0x000fe20003f26270 */
[----:B------:R-:W-:Y:S01]  /*150a0*/  IMAD.HI.U32 R5, R4, R228, RZ ;  /* 0x000000e404057227 */ /* 0x000fe200078e00ff */
[----:B------:R-:W-:-:S03]  /*150b0*/  IABS R236, R247 ;  /* 0x000000f700ec7213 */ /* 0x000fc60000000000 */
[----:B------:R-:W-:-:S04]  /*150c0*/  IMAD.HI.U32 R9, R4, R232, RZ ;  /* 0x000000e804097227 */ /* 0x000fc800078e00ff */
[----:B------:R-:W-:Y:S01]  /*150d0*/  @!P3 IMAD.IADD R218, R218, 0x1, -R2 ;  /* 0x00000001dadab824 */ /* 0x000fe200078e0a02 */
[----:B------:R-:W-:Y:S01]  /*150e0*/  ISETP.GT.U32.AND P3, PT, R2, R224, PT ;  /* 0x000000e00200720c */ /* 0x000fe20003f64070 */
[----:B------:R-:W-:Y:S02]  /*150f0*/  IMAD.MOV R5, RZ, RZ, -R5 ;  /* 0x000000ffff057224 */ /* 0x000fe400078e0a05 */
[----:B------:R-:W-:-:S04]  /*15100*/  IMAD.HI.U32 R7, R4, R236, RZ ;  /* 0x000000ec04077227 */ /* 0x000fc800078e00ff */
[----:B------:R-:W-:Y:S02]  /*15110*/  IMAD.MOV R9, RZ, RZ, -R9 ;  /* 0x000000ffff097224 */ /* 0x000fe400078e0a09 */
[C---:B------:R-:W-:Y:S02]  /*15120*/  IMAD R228, R2.reuse, R5, R228 ;  /* 0x0000000502e47224 */ /* 0x040fe400078e02e4 */
[----:B------:R-:W-:Y:S02]  /*15130*/  VIADD R246, R3, 0x7f ;  /* 0x0000007f03f67836 */ /* 0x000fe40000000000 */
[----:B------:R-:W-:Y:S02]  /*15140*/  IMAD.MOV R7, RZ, RZ, -R7 ;  /* 0x000000ffff077224 */ /* 0x000fe400078e0a07 */
[----:B------:R-:W-:Y:S01]  /*15150*/  IMAD R232, R2, R9, R232 ;  /* 0x0000000902e87224 */ /* 0x000fe200078e02e8 */
[----:B------:R-:W-:Y:S01]  /*15160*/  IABS R240, R246 ;  /* 0x000000f600f07213 */ /* 0x000fe20000000000 */
[--C-:B------:R-:W-:Y:S01]  /*15170*/  @!P5 IMAD.IADD R222, R222, 0x1, -R2.reuse ;  /* 0x00000001deded824 */ /* 0x100fe200078e0a02 */
[----:B------:R-:W-:Y:S01]  /*15180*/  ISETP.GT.U32.AND P5, PT, R2, R228, PT ;  /* 0x000000e40200720c */ /* 0x000fe20003fa4070 */
[----:B------:R-:W-:Y:S01]  /*15190*/  @!P0 IMAD.IADD R220, R220, 0x1, -R2 ;  /* 0x00000001dcdc8824 */ /* 0x000fe200078e0a02 */
[----:B------:R-:W-:Y:S01]  /*151a0*/  ISETP.GE.AND P0, PT, R238, RZ, PT ;  /* 0x000000ffee00720c */ /* 0x000fe20003f06270 */
[----:B------:R-:W-:-:S02]  /*151b0*/  IMAD R236, R2, R7, R236 ;  /* 0x0000000702ec7224 */ /* 0x000fc400078e02ec */
[----:B------:R-:W-:Y:S01]  /*151c0*/  @!P1 IMAD.MOV R218, RZ, RZ, -R218 ;  /* 0x000000ffffda9224 */ /* 0x000fe200078e0ada */
[----:B------:R-:W-:Y:S01]  /*151d0*/  ISETP.GT.U32.AND P1, PT, R2, R232, PT ;  /* 0x000000e80200720c */ /* 0x000fe20003f24070 */
[----:B------:R-:W-:Y:S01]  /*151e0*/  @!P3 IMAD.IADD R224, R224, 0x1, -R2 ;  /* 0x00000001e0e0b824 */ /* 0x000fe200078e0a02 */
[----:B------:R-:W-:Y:S01]  /*151f0*/  ISETP.GE.AND P3, PT, R244, RZ, PT ;  /* 0x000000fff400720c */ /* 0x000fe20003f66270 */
[----:B------:R-:W-:Y:S01]  /*15200*/  @!P2 IMAD.MOV R214, RZ, RZ, -R214 ;  /* 0x000000ffffd6a224 */ /* 0x000fe200078e0ad6 */
[C---:B------:R-:W-:Y:S01]  /*15210*/  ISETP.GT.U32.AND P2, PT, R2.reuse, R222, PT ;  /* 0x000000de0200720c */ /* 0x040fe20003f44070 */
[----:B------:R-:W-:Y:S01]  /*15220*/  @!P4 IMAD.MOV R220, RZ, RZ, -R220 ;  /* 0x000000ffffdcc224 */ /* 0x000fe200078e0adc */
[----:B------:R-:W-:Y:S01]  /*15230*/  ISETP.GT.U32.AND P4, PT, R2, R236, PT ;  /* 0x000000ec0200720c */ /* 0x000fe20003f84070 */
[----:B------:R-:W-:-:S04]  /*15240*/  IMAD.HI.U32 R5, R4, R240, RZ ;  /* 0x000000f004057227 */ /* 0x000fc800078e00ff */
[----:B------:R-:W-:Y:S01]  /*15250*/  @!P6 IMAD.MOV R216, RZ, RZ, -R216 ;  /* 0x000000ffffd8e224 */ /* 0x000fe200078e0ad8 */
[----:B------:R-:W-:Y:S01]  /*15260*/  ISETP.GT.U32.AND P6, PT, R2, R224, PT ;  /* 0x000000e00200720c */ /* 0x000fe20003fc4070 */
[C---:B------:R-:W-:Y:S02]  /*15270*/  VIADD R230, R3.reuse, 0x7e ;  /* 0x0000007e03e67836 */ /* 0x040fe40000000000 */
[----:B------:R-:W-:Y:S02]  /*15280*/  IMAD.MOV R5, RZ, RZ, -R5 ;  /* 0x000000ffff057224 */ /* 0x000fe400078e0a05 */
[----:B------:R-:W-:Y:S01]  /*15290*/  VIADD R238, R3, 0x7d ;  /* 0x0000007d03ee7836 */ /* 0x000fe20000000000 */
[----:B------:R-:W-:Y:S01]  /*152a0*/  IABS R244, R230 ;  /* 0x000000e600f47213 */ /* 0x000fe20000000000 */
[----:B------:R-:W-:Y:S02]  /*152b0*/  @!P5 IMAD.IADD R228, R228, 0x1, -R2 ;  /* 0x00000001e4e4d824 */ /* 0x000fe400078e0a02 */
[----:B------:R-:W-:Y:S01]  /*152c0*/  IMAD R240, R2, R5, R240 ;  /* 0x0000000502f07224 */ /* 0x000fe200078e02f0 */
[----:B------:R-:W-:Y:S01]  /*152d0*/  IABS R5, R238 ;  /* 0x000000ee00057213 */ /* 0x000fe20000000000 */
[----:B------:R-:W-:Y:S01]  /*152e0*/  @!P1 IMAD.IADD R232, R232, 0x1, -R2 ;  /* 0x00000001e8e89824 */ /* 0x000fe200078e0a02 */
[----:B------:R-:W-:Y:S01]  /*152f0*/  ISETP.GT.U32.AND P5, PT, R2, R228, PT ;  /* 0x000000e40200720c */ /* 0x000fe20003fa4070 */
[----:B------:R-:W-:Y:S01]  /*15300*/  IMAD.HI.U32 R9, R4, R244, RZ ;  /* 0x000000f404097227 */ /* 0x000fe200078e00ff */
[----:B------:R-:W-:-:S03]  /*15310*/  ISETP.GE.AND P1, PT, R247, RZ, PT ;  /* 0x000000fff700720c */ /* 0x000fc60003f26270 */
[--C-:B------:R-:W-:Y:S01]  /*15320*/  @!P2 IMAD.IADD R222, R222, 0x1, -R2.reuse ;  /* 0x00000001dedea824 */ /* 0x100fe200078e0a02 */
[----:B------:R-:W-:Y:S01]  /*15330*/  ISETP.GT.U32.AND P2, PT, R2, R240, PT ;  /* 0x000000f00200720c */ /* 0x000fe20003f44070 */
[----:B------:R-:W-:Y:S01]  /*15340*/  @!P4 IMAD.IADD R236, R236, 0x1, -R2 ;  /* 0x00000001ececc824 */ /* 0x000fe200078e0a02 */
[----:B------:R-:W-:Y:S01]  /*15350*/  ISETP.GT.U32.AND P4, PT, R2, R232, PT ;  /* 0x000000e80200720c */ /* 0x000fe20003f84070 */
[----:B------:R-:W-:-:S04]  /*15360*/  IMAD.HI.U32 R7, R4, R5, RZ ;  /* 0x0000000504077227 */ /* 0x000fc800078e00ff */
[----:B------:R-:W-:Y:S01]  /*15370*/  @!P6 IMAD.IADD R224, R224, 0x1, -R2 ;  /* 0x00000001e0e0e824 */ /* 0x000fe200078e0a02 */
[----:B------:R-:W-:Y:S01]  /*15380*/  ISETP.GE.AND P6, PT, R215, RZ, PT ;  /* 0x000000ffd700720c */ /* 0x000fe20003fc6270 */
[----:B------:R-:W-:Y:S02]  /*15390*/  IMAD.MOV R9, RZ, RZ, -R9 ;  /* 0x000000ffff097224 */ /* 0x000fe400078e0a09 */
[----:B------:R-:W-:Y:S02]  /*153a0*/  IMAD.MOV R7, RZ, RZ, -R7 ;  /* 0x000000ffff077224 */ /* 0x000fe400078e0a07 */
[C---:B------:R-:W-:Y:S02]  /*153b0*/  IMAD R244, R2.reuse, R9, R244 ;  /* 0x0000000902f47224 */ /* 0x040fe400078e02f4 */
[----:B------:R-:W-:Y:S02]  /*153c0*/  IMAD R5, R2, R7, R5 ;  /* 0x0000000702057224 */ /* 0x000fe400078e0205 */
[----:B------:R-:W-:-:S02]  /*153d0*/  VIADD R247, R3, 0x7c ;  /* 0x0000007c03f77836 */ /* 0x000fc40000000000 */
[----:B------:R-:W-:Y:S01]  /*153e0*/  @!P3 IMAD.MOV R224, RZ, RZ, -R224 ;  /* 0x000000ffffe0b224 */ /* 0x000fe200078e0ae0 */
[----:B------:R-:W-:Y:S01]  /*153f0*/  ISETP.GT.U32.AND P3, PT, R2, R244, PT ;  /* 0x000000f40200720c */ /* 0x000fe20003f64070 */
[--C-:B------:R-:W-:Y:S01]  /*15400*/  @!P5 IMAD.IADD R228, R228, 0x1, -R2.reuse ;  /* 0x00000001e4e4d824 */ /* 0x100fe200078e0a02 */
[----:B------:R-:W-:Y:S01]  /*15410*/  IABS R9, R247 ;  /* 0x000000f700097213 */ /* 0x000fe20000000000 */
[--C-:B------:R-:W-:Y:S01]  /*15420*/  @!P2 IMAD.IADD R240, R240, 0x1, -R2.reuse ;  /* 0x00000001f0f0a824 */ /* 0x100fe200078e0a02 */
[----:B------:R-:W-:Y:S01]  /*15430*/  ISETP.GT.U32.AND P2, PT, R2, R236, PT ;  /* 0x000000ec0200720c */ /* 0x000fe20003f44070 */
        /* <DEDUP_REMOVED lines=8> */
[----:B------:R-:W-:Y:S01]  /*154c0*/  @!P0 IMAD.MOV R222, RZ, RZ, -R222 ;  /* 0x000000ffffde8224 */ /* 0x000fe200078e0ade */
[----:B------:R-:W-:Y:S01]  /*154d0*/  ISETP.GT.U32.AND P0, PT, R2, R240, PT ;  /* 0x000000f00200720c */ /* 0x000fe20003f04070 */
[----:B------:R-:W-:Y:S02]  /*154e0*/  IMAD.MOV R7, RZ, RZ, -R7 ;  /* 0x000000ffff077224 */ /* 0x000fe400078e0a07 */
[--C-:B------:R-:W-:Y:S01]  /*154f0*/  @!P3 IMAD.IADD R244, R244, 0x1, -R2.reuse ;  /* 0x00000001f4f4b824 */ /* 0x100fe200078e0a02 */
[----:B------:R-:W-:Y:S01]  /*15500*/  ISETP.GE.AND P3, PT, R247, RZ, PT ;  /* 0x000000fff700720c */ /* 0x000fe20003f66270 */
[--C-:B------:R-:W-:Y:S01]  /*15510*/  @!P2 IMAD.IADD R236, R236, 0x1, -R2.reuse ;  /* 0x00000001ececa824 */ /* 0x100fe200078e0a02 */
[----:B------:R-:W-:Y:S01]  /*15520*/  ISETP.GE.AND P2, PT, R230, RZ, PT ;  /* 0x000000ffe600720c */ /* 0x000fe20003f46270 */
[C---:B------:R-:W-:Y:S02]  /*15530*/  IMAD R9, R2.reuse, R7, R9 ;  /* 0x0000000702097224 */ /* 0x040fe400078e0209 */
[----:B------:R-:W-:Y:S01]  /*15540*/  @!P4 IMAD.IADD R5, R5, 0x1, -R2 ;  /* 0x000000010505c824 */ /* 0x000fe200078e0a02 */
[----:B------:R-:W-:Y:S01]  /*15550*/  ISETP.GT.U32.AND P4, PT, R2, R244, PT ;  /* 0x000000f40200720c */ /* 0x000fe20003f84070 */
[----:B------:R-:W-:-:S02]  /*15560*/  VIADD R247, R3, 0x7a ;  /* 0x0000007a03f77836 */ /* 0x000fc40000000000 */
[----:B------:R-:W-:-:S03]  /*15570*/  IMAD.HI.U32 R7, R4, R12, RZ ;  /* 0x0000000c04077227 */ /* 0x000fc600078e00ff */
[----:B------:R-:W-:Y:S01]  /*15580*/  IABS R16, R247 ;  /* 0x000000f700107213 */ /* 0x000fe20000000000 */
[----:B------:R-:W-:Y:S01]  /*15590*/  @!P5 IMAD.MOV R232, RZ, RZ, -R232 ;  /* 0x000000ffffe8d224 */ /* 0x000fe200078e0ae8 */
[C---:B------:R-:W-:Y:S01]  /*155a0*/  ISETP.GT.U32.AND P5, PT, R2.reuse, R5, PT ;  /* 0x000000050200720c */ /* 0x040fe20003fa4070 */
[----:B------:R-:W-:Y:S01]  /*155b0*/  @!P1 IMAD.MOV R236, RZ, RZ, -R236 ;  /* 0x000000ffffec9224 */ /* 0x000fe200078e0aec */
[----:B------:R-:W-:Y:S01]  /*155c0*/  ISETP.GT.U32.AND P1, PT, R2, R9, PT ;  /* 0x000000090200720c */ /* 0x000fe20003f24070 */
[----:B------:R-:W-:Y:S02]  /*155d0*/  IMAD.MOV R7, RZ, RZ, -R7 ;  /* 0x000000ffff077224 */ /* 0x000fe400078e0a07 */
[----:B------:R-:W-:Y:S01]  /*155e0*/  @!P0 IMAD.IADD R240, R240, 0x1, -R2 ;  /* 0x00000001f0f08824 */ /* 0x000fe200078e0a02 */
[----:B------:R-:W-:Y:S01]  /*155f0*/  ISETP.GE.AND P0, PT, R238, RZ, PT ;  /* 0x000000ffee00720c */ /* 0x000fe20003f06270 */
[----:B------:R-:W-:Y:S02]  /*15600*/  IMAD R12, R2, R7, R12 ;  /* 0x00000007020c7224 */ /* 0x000fe400078e020c */
[----:B------:R-:W-:-:S04]  /*15610*/  IMAD.HI.U32 R7, R4, R16, RZ ;  /* 0x0000001004077227 */ /* 0x000fc800078e00ff */
[----:B------:R-:W-:Y:S02]  /*15620*/  IMAD.MOV R7, RZ, RZ, -R7 ;  /* 0x000000ffff077224 */ /* 0x000fe400078e0a07 */
[----:B------:R-:W-:Y:S01]  /*15630*/  @!P6 IMAD.MOV R240, RZ, RZ, -R240 ;  /* 0x000000fffff0e224 */ /* 0x000fe200078e0af0 */
[----:B------:R-:W-:Y:S01]  /*15640*/  ISETP.GE.AND P6, PT, R246, RZ, PT ;  /* 0x000000fff600720c */ /* 0x000fe20003fc6270 */
[--C-:B------:R-:W-:Y:S01]  /*15650*/  @!P5 IMAD.IADD R5, R5, 0x1, -R2.reuse ;  /* 0x000000010505d824 */ /* 0x100fe200078e0a02 */
[C---:B------:R-:W-:Y:S01]  /*15660*/  ISETP.GT.U32.AND P5, PT, R2.reuse, R12, PT ;  /* 0x0000000c0200720c */ /* 0x040fe20003fa4070 */
[----:B------:R-:W-:Y:S02]  /*15670*/  VIADD R246, R3, 0x78 ;  /* 0x0000007803f67836 */ /* 0x000fe40000000000 */
[----:B------:R-:W-:Y:S02]  /*15680*/  @!P1 IMAD.IADD R9, R9, 0x1, -R2 ;  /* 0x0000000109099824 */ /* 0x000fe400078e0a02 */
[C---:B------:R-:W-:Y:S01]  /*15690*/  IMAD R16, R2.reuse, R7, R16 ;  /* 0x0000000702107224 */ /* 0x040fe200078e0210 */
[----:B------:R-:W-:Y:S01]  /*156a0*/  IABS R24, R246 ;  /* 0x000000f600187213 */ /* 0x000fe20000000000 */
[----:B------:R-:W-:Y:S01]  /*156b0*/  @!P0 IMAD.MOV R5, RZ, RZ, -R5 ;  /* 0x000000ffff058224 */ /* 0x000fe200078e0a05 */
[----:B------:R-:W-:Y:S01]  /*156c0*/  ISETP.GT.U32.AND P1, PT, R2, R9, PT ;  /* 0x000000090200720c */ /* 0x000fe20003f24070 */
[----:B------:R-:W-:Y:S01]  /*156d0*/  @!P4 IMAD.IADD R244, R244, 0x1, -R2 ;  /* 0x00000001f4f4c824 */ /* 0x000fe200078e0a02 */
[----:B------:R-:W-:Y:S01]  /*156e0*/  ISETP.GT.U32.AND P0, PT, R2, R16, PT ;  /* 0x000000100200720c */ /* 0x000fe20003f04070 */
[----:B------:R-:W-:Y:S01]  /*156f0*/  IMAD.HI.U32 R7, R4, R24, RZ ;  /* 0x0000001804077227 */ /* 0x000fe200078e00ff */
[----:B------:R-:W-:-:S03]  /*15700*/  ISETP.GE.AND P4, PT, R247, RZ, PT ;  /* 0x000000fff700720c */ /* 0x000fc60003f86270 */
[----:B------:R-:W-:Y:S02]  /*15710*/  IMAD.MOV R7, RZ, RZ, -R7 ;  /* 0x000000ffff077224 */ /* 0x000fe400078e0a07 */
[C---:B------:R-:W-:Y:S02]  /*15720*/  VIADD R247, R3.reuse, 0x79 ;  /* 0x0000007903f77836 */ /* 0x040fe40000000000 */
[----:B------:R-:W-:Y:S02]  /*15730*/  VIADD R230, R3, 0x76 ;  /* 0x0000007603e67836 */ /* 0x000fe40000000000 */
[----:B------:R-:W-:Y:S01]  /*15740*/  @!P1 IMAD.IADD R9, R9, 0x1, -R2 ;  /* 0x0000000109099824 */ /* 0x000fe200078e0a02 */
[----:B------:R-:W-:Y:S01]  /*15750*/  IABS R20, R247 ;  /* 0x000000f700147213 */ /* 0x000fe20000000000 */
[----:B------:R-:W-:Y:S01]  /*15760*/  IMAD R24, R2, R7, R24 ;  /* 0x0000000702187224 */ /* 0x000fe200078e0218 */
[----:B------:R-:W-:Y:S01]  /*15770*/  IABS R32, R230 ;  /* 0x000000e600207213 */ /* 0x000fe20000000000 */
[--C-:B------:R-:W-:Y:S01]  /*15780*/  @!P0 IMAD.IADD R16, R16, 0x1, -R2.reuse ;  /* 0x0000000110108824 */ /* 0x100fe200078e0a02 */
[----:B------:R-:W-:Y:S01]  /*15790*/  ISETP.GE.AND P1, PT, R246, RZ, PT ;  /* 0x000000fff600720c */ /* 0x000fe20003f26270 */
[----:B------:R-:W-:-:S02]  /*157a0*/  @!P5 IMAD.IADD R12, R12, 0x1, -R2 ;  /* 0x000000010c0cd824 */ /* 0x000fc400078e0a02 */
[----:B------:R-:W-:Y:S01]  /*157b0*/  @!P3 IMAD.MOV R9, RZ, RZ, -R9 ;  /* 0x000000ffff09b224 */ /* 0x000fe200078e0a09 */
[----:B------:R-:W-:Y:S01]  /*157c0*/  ISETP.GT.U32.AND P0, PT, R2, R16, PT ;  /* 0x000000100200720c */ /* 0x000fe20003f04070 */
[----:B------:R-:W-:Y:S01]  /*157d0*/  IMAD.HI.U32 R14, R4, R20, RZ ;  /* 0x00000014040e7227 */ /* 0x000fe200078e00ff */
[C---:B------:R-:W-:Y:S02]  /*157e0*/  ISETP.GT.U32.AND P3, PT, R2.reuse, R24, PT ;  /* 0x000000180200720c */ /* 0x040fe40003f64070 */
[----:B------:R-:W-:Y:S01]  /*157f0*/  ISETP.GT.U32.AND P5, PT, R2, R12, PT ;  /* 0x0000000c0200720c */ /* 0x000fe20003fa4070 */
[----:B------:R-:W-:-:S04]  /*15800*/  IMAD.HI.U32 R7, R4, R32, RZ ;  /* 0x0000002004077227 */ /* 0x000fc800078e00ff */
[----:B------:R-:W-:Y:S02]  /*15810*/  IMAD.MOV R14, RZ, RZ, -R14 ;  /* 0x000000ffff0e7224 */ /* 0x000fe400078e0a0e */
[----:B------:R-:W-:Y:S02]  /*15820*/  IMAD.MOV R7, RZ, RZ, -R7 ;  /* 0x000000ffff077224 */ /* 0x000fe400078e0a07 */
[----:B------:R-:W-:Y:S02]  /*15830*/  VIADD R238, R3, 0x75 ;  /* 0x0000007503ee7836 */ /* 0x000fe40000000000 */
[----:B------:R-:W-:Y:S01]  /*15840*/  @!P2 IMAD.MOV R244, RZ, RZ, -R244 ;  /* 0x000000fffff4a224 */ /* 0x000fe200078e0af4 */
[----:B------:R-:W-:Y:S01]  /*15850*/  ISETP.GE.AND P2, PT, R247, RZ, PT ;  /* 0x000000fff700720c */ /* 0x000fe20003f46270 */
[C---:B------:R-:W-:Y:S01]  /*15860*/  IMAD R20, R2.reuse, R14, R20 ;  /* 0x0000000e02147224 */ /* 0x040fe200078e0214 */
[----:B------:R-:W-:Y:S01]  /*15870*/  IABS R36, R238 ;  /* 0x000000ee00247213 */ /* 0x000fe20000000000 */
[----:B------:R-:W-:-:S02]  /*15880*/  IMAD R32, R2, R7, R32 ;  /* 0x0000000702207224 */ /* 0x000fc400078e0220 */
[--C-:B------:R-:W-:Y:S02]  /*15890*/  @!P0 IMAD.IADD R16, R16, 0x1, -R2.reuse ;  /* 0x0000000110108824 */ /* 0x100fe400078e0a02 */
[--C-:B------:R-:W-:Y:S02]  /*158a0*/  @!P3 IMAD.IADD R24, R24, 0x1, -R2.reuse ;  /* 0x000000011818b824 */ /* 0x100fe400078e0a02 */
[----:B------:R-:W-:Y:S02]  /*158b0*/  VIADD R247, R3, 0x77 ;  /* 0x0000007703f77836 */ /* 0x000fe40000000000 */
[----:B------:R-:W-:Y:S01]  /*158c0*/  @!P5 IMAD.IADD R12, R12, 0x1, -R2 ;  /* 0x000000010c0cd824 */ /* 0x000fe200078e0a02 */
[C---:B------:R-:W-:Y:S01]  /*158d0*/  ISETP.GT.U32.AND P5, PT, R2.reuse, R20, PT ;  /* 0x000000140200720c */ /* 0x040fe20003fa4070 */
[----:B------:R-:W-:Y:S01]  /*158e0*/  @!P4 IMAD.MOV R16, RZ, RZ, -R16 ;  /* 0x000000ffff10c224 */ /* 0x000fe200078e0a10 */
[----:B------:R-:W-:Y:S01]  /*158f0*/  ISETP.GT.U32.AND P3, PT, R2, R24, PT ;  /* 0x000000180200720c */ /* 0x000fe20003f64070 */
[----:B------:R-:W-:Y:S01]  /*15900*/  IMAD.HI.U32 R7, R4, R36, RZ ;  /* 0x0000002404077227 */ /* 0x000fe200078e00ff */
[----:B------:R-:W-:-:S02]  /*15910*/  ISETP.GT.U32.AND P4, PT, R2, R32, PT ;  /* 0x000000200200720c */ /* 0x000fc40003f84070 */
[----:B------:R-:W-:Y:S01]  /*15920*/  IABS R28, R247 ;  /* 0x000000f7001c7213 */ /* 0x000fe20000000000 */
[----:B------:R-:W-:Y:S02]  /*15930*/  IMAD.MOV R7, RZ, RZ, -R7 ;  /* 0x000000ffff077224 */ /* 0x000fe400078e0a07 */
[----:B------:R-:W-:Y:S02]  /*15940*/  VIADD R246, R3, 0x74 ;  /* 0x0000007403f67836 */ /* 0x000fe40000000000 */
[----:B------:R-:W-:-:S03]  /*15950*/  IMAD.HI.U32 R14, R4, R28, RZ ;  /* 0x0000001c040e7227 */ /* 0x000fc600078e00ff */
[----:B------:R-:W-:Y:S01]  /*15960*/  IABS R40, R246 ;  /* 0x000000f600287213 */ /* 0x000fe20000000000 */
[----:B------:R-:W-:Y:S02]  /*15970*/  IMAD R36, R2, R7, R36 ;  /* 0x0000000702247224 */ /* 0x000fe400078e0224 */
[----:B------:R-:W-:Y:S02]  /*15980*/  IMAD.MOV R14, RZ, RZ, -R14 ;  /* 0x000000ffff0e7224 */ /* 0x000fe400078e0a0e */
[--C-:B------:R-:W-:Y:S02]  /*15990*/  @!P5 IMAD.IADD R20, R20, 0x1, -R2.reuse ;  /* 0x000000011414d824 */ /* 0x100fe400078e0a02 */
[--C-:B------:R-:W-:Y:S01]  /*159a0*/  @!P3 IMAD.IADD R24, R24, 0x1, -R2.reuse ;  /* 0x000000011818b824 */ /* 0x100fe200078e0a02 */
[----:B------:R-:W-:Y:S01]  /*159b0*/  ISETP.GT.U32.AND P3, PT, R2, R36, PT ;  /* 0x000000240200720c */ /* 0x000fe20003f64070 */
[----:B------:R-:W-:Y:S01]  /*159c0*/  @!P4 IMAD.IADD R32, R32, 0x1, -R2 ;  /* 0x000000012020c824 */ /* 0x000fe200078e0a02 */
[C---:B------:R-:W-:Y:S01]  /*159d0*/  ISETP.GT.U32.AND P5, PT, R2.reuse, R20, PT ;  /* 0x000000140200720c */ /* 0x040fe20003fa4070 */
[----:B------:R-:W-:-:S02]  /*159e0*/  IMAD R28, R2, R14, R28 ;  /* 0x0000000e021c7224 */ /* 0x000fc400078e021c */
[----:B------:R-:W-:Y:S01]  /*159f0*/  @!P6 IMAD.MOV R12, RZ, RZ, -R12 ;  /* 0x000000ffff0ce224 */ /* 0x000fe200078e0a0c */
[----:B------:R-:W-:Y:S01]  /*15a00*/  ISETP.GE.AND P6, PT, R247, RZ, PT ;  /* 0x000000fff700720c */ /* 0x000fe20003fc6270 */
[C---:B------:R-:W-:Y:S01]  /*15a10*/  VIADD R247, R3.reuse, 0x73 ;  /* 0x0000007303f77836 */ /* 0x040fe20000000000 */
[----:B------:R-:W-:Y:S01]  /*15a20*/  ISETP.GT.U32.AND P4, PT, R2, R32, PT ;  /* 0x000000200200720c */ /* 0x000fe20003f84070 */
[----:B------:R-:W-:Y:S01]  /*15a30*/  IMAD.HI.U32 R14, R4, R40, RZ ;  /* 0x00000028040e7227 */ /* 0x000fe200078e00ff */
[----:B------:R-:W-:Y:S02]  /*15a40*/  ISETP.GT.U32.AND P0, PT, R2, R28, PT ;  /* 0x0000001c0200720c */ /* 0x000fe40003f04070 */
[----:B------:R-:W-:Y:S01]  /*15a50*/  IABS R43, R247 ;  /* 0x000000f7002b7213 */ /* 0x000fe20000000000 */
[----:B------:R-:W-:Y:S02]  /*15a60*/  IMAD.MOV R14, RZ, RZ, -R14 ;  /* 0x000000ffff0e7224 */ /* 0x000fe400078e0a0e */
[----:B------:R-:W-:Y:S01]  /*15a70*/  @!P1 IMAD.MOV R24, RZ, RZ, -R24 ;  /* 0x000000ffff189224 */ /* 0x000fe200078e0a18 */
[----:B------:R-:W-:Y:S01]  /*15a80*/  ISETP.GE.AND P1, PT, R246, RZ, PT ;  /* 0x000000fff600720c */ /* 0x000fe20003f26270 */
[----:B------:R-:W-:-:S02]  /*15a90*/  VIADD R246, R3, 0x72 ;  /* 0x0000007203f67836 */ /* 0x000fc40000000000 */
[----:B------:R-:W-:Y:S02]  /*15aa0*/  @!P3 IMAD.IADD R36, R36, 0x1, -R2 ;  /* 0x000000012424b824 */ /* 0x000fe400078e0a02 */
[----:B------:R-:W-:Y:S01]  /*15ab0*/  IMAD R40, R2, R14, R40 ;  /* 0x0000000e02287224 */ /* 0x000fe200078e0228 */
[----:B------:R-:W-:Y:S01]  /*15ac0*/  IABS R47, R246 ;  /* 0x000000f6002f7213 */ /* 0x000fe20000000000 */
[----:B------:R-:W-:Y:S01]  /*15ad0*/  IMAD.HI.U32 R7, R4, R43, RZ ;  /* 0x0000002b04077227 */ /* 0x000fe200078e00ff */
[----:B------:R-:W-:-:S03]  /*15ae0*/  ISETP.GT.U32.AND P3, PT, R2, R36, PT ;  /* 0x000000240200720c */ /* 0x000fc60003f64070 */
[--C-:B------:R-:W-:Y:S01]  /*15af0*/  @!P5 IMAD.IADD R20, R20, 0x1, -R2.reuse ;  /* 0x000000011414d824 */ /* 0x100fe200078e0a02 */
[----:B------:R-:W-:Y:S01]  /*15b00*/  ISETP.GE.AND P5, PT, R230, RZ, PT ;  /* 0x000000ffe600720c */ /* 0x000fe20003fa6270 */
[--C-:B------:R-:W-:Y:S01]  /*15b10*/  @!P4 IMAD.IADD R32, R32, 0x1, -R2.reuse ;  /* 0x000000012020c824 */ /* 0x100fe200078e0a02 */
[----:B------:R-:W-:Y:S01]  /*15b20*/  ISETP.GT.U32.AND P4, PT, R2, R40, PT ;  /* 0x000000280200720c */ /* 0x000fe20003f84070 */
[----:B------:R-:W-:Y:S02]  /*15b30*/  @!P0 IMAD.IADD R28, R28, 0x1, -R2 ;  /* 0x000000011c1c8824 */ /* 0x000fe400078e0a02 */
[----:B------:R-:W-:Y:S02]  /*15b40*/  IMAD.MOV R7, RZ, RZ, -R7 ;  /* 0x000000ffff077224 */ /* 0x000fe400078e0a07 */
[----:B------:R-:W-:Y:S01]  /*15b50*/  @!P2 IMAD.MOV R20, RZ, RZ, -R20 ;  /* 0x000000ffff14a224 */ /* 0x000fe200078e0a14 */
[----:B------:R-:W-:Y:S01]  /*15b60*/  ISETP.GE.AND P2, PT, R238, RZ, PT ;  /* 0x000000ffee00720c */ /* 0x000fe20003f46270 */
[C---:B------:R-:W-:Y:S01]  /*15b70*/  IMAD R43, R2.reuse, R7, R43 ;  /* 0x00000007022b7224 */ /* 0x040fe200078e022b */
[----:B------:R-:W-:Y:S01]  /*15b80*/  ISETP.GT.U32.AND P0, PT, R2, R28, PT ;  /* 0x0000001c0200720c */ /* 0x000fe20003f04070 */
[----:B------:R-:W-:-:S04]  /*15b90*/  IMAD.HI.U32 R7, R4, R47, RZ ;  /* 0x0000002f04077227 */ /* 0x000fc800078e00ff */
[----:B------:R-:W-:Y:S02]  /*15ba0*/  IMAD.MOV R7, RZ, RZ, -R7 ;  /* 0x000000ffff077224 */ /* 0x000fe400078e0a07 */
[--C-:B------:R-:W-:Y:S02]  /*15bb0*/  @!P3 IMAD.IADD R36, R36, 0x1, -R2.reuse ;  /* 0x000000012424b824 */ /* 0x100fe400078e0a02 */
[----:B------:R-:W-:Y:S02]  /*15bc0*/  IMAD R47, R2, R7, R47 ;  /* 0x00000007022f7224 */ /* 0x000fe400078e022f */
[----:B------:R-:W-:Y:S02]  /*15bd0*/  @!P4 IMAD.IADD R40, R40, 0x1, -R2 ;  /* 0x000000012828c824 */ /* 0x000fe400078e0a02 */
[----:B------:R-:W-:Y:S01]  /*15be0*/  @!P2 IMAD.MOV R36, RZ, RZ, -R36 ;  /* 0x000000ffff24a224 */ /* 0x000fe200078e0a24 */
[----:B------:R-:W-:Y:S01]  /*15bf0*/  ISETP.GT.U32.AND P2, PT, R2, R47, PT ;  /* 0x0000002f0200720c */ /* 0x000fe20003f44070 */
[----:B------:R-:W-:Y:S01]  /*15c00*/  @!P0 IMAD.IADD R28, R28, 0x1, -R2 ;  /* 0x000000011c1c8824 */ /* 0x000fe200078e0a02 */
[C---:B------:R-:W-:Y:S01]  /*15c10*/  ISETP.GT.U32.AND P4, PT, R2.reuse, R40, PT ;  /* 0x000000280200720c */ /* 0x040fe20003f84070 */
[----:B------:R-:W-:Y:S01]  /*15c20*/  @!P5 IMAD.MOV R32, RZ, RZ, -R32 ;  /* 0x000000ffff20d224 */ /* 0x000fe200078e0a20 */
[----:B------:R-:W-:Y:S01]  /*15c30*/  ISETP.GE.AND P0, PT, R247, RZ, PT ;  /* 0x000000fff700720c */ /* 0x000fe20003f06270 */
[C---:B------:R-:W-:Y:S01]  /*15c40*/  VIADD R247, R3.reuse, 0x71 ;  /* 0x0000007103f77836 */ /* 0x040fe20000000000 */
[----:B------:R-:W-:Y:S01]  /*15c50*/  ISETP.GT.U32.AND P5, PT, R2, R43, PT ;  /* 0x0000002b0200720c */ /* 0x000fe20003fa4070 */
[----:B------:R-:W-:-:S02]  /*15c60*/  VIADD R230, R3, 0x70 ;  /* 0x0000007003e67836 */ /* 0x000fc40000000000 */
[----:B------:R-:W-:Y:S01]  /*15c70*/  VIADD R238, R3, 0x6e ;  /* 0x0000006e03ee7836 */ /* 0x000fe20000000000 */
[----:B------:R-:W-:Y:S01]  /*15c80*/  IABS R51, R247 ;  /* 0x000000f700337213 */ /* 0x000fe20000000000 */
[----:B------:R-:W-:Y:S01]  /*15c90*/  @!P6 IMAD.MOV R28, RZ, RZ, -R28 ;  /* 0x000000ffff1ce224 */ /* 0x000fe200078e0a1c */
[----:B------:R-:W-:Y:S01]  /*15ca0*/  ISETP.GE.AND P3, PT, R247, RZ, PT ;  /* 0x000000fff700720c */ /* 0x000fe20003f66270 */
[----:B------:R-:W-:Y:S01]  /*15cb0*/  VIADD R247, R3, 0x6f ;  /* 0x0000006f03f77836 */ /* 0x000fe20000000000 */
[----:B------:R-:W-:Y:S01]  /*15cc0*/  IABS R55, R230 ;  /* 0x000000e600377213 */ /* 0x000fe20000000000 */
[----:B------:R-:W-:Y:S01]  /*15cd0*/  IMAD.HI.U32 R14, R4, R51, RZ ;  /* 0x00000033040e7227 */ /* 0x000fe200078e00ff */
[----:B------:R-:W-:Y:S02]  /*15ce0*/  IABS R63, R238 ;  /* 0x000000ee003f7213 */ /* 0x000fe40000000000 */
[----:B------:R-:W-:Y:S01]  /*15cf0*/  IABS R59, R247 ;  /* 0x000000f7003b7213 */ /* 0x000fe20000000000 */
[--C-:B------:R-:W-:Y:S01]  /*15d00*/  @!P4 IMAD.IADD R40, R40, 0x1, -R2.reuse ;  /* 0x000000012828c824 */ /* 0x100fe200078e0a02 */
[----:B------:R-:W-:Y:S01]  /*15d10*/  ISETP.GE.AND P6, PT, R246, RZ, PT ;  /* 0x000000fff600720c */ /* 0x000fe20003fc6270 */
[----:B------:R-:W-:Y:S01]  /*15d20*/  @!P2 IMAD.IADD R47, R47, 0x1, -R2 ;  /* 0x000000012f2fa824 */ /* 0x000fe200078e0a02 */
[----:B------:R-:W-:Y:S01]  /*15d30*/  ISETP.GE.AND P2, PT, R230, RZ, PT ;  /* 0x000000ffe600720c */ /* 0x000fe20003f46270 */
[----:B------:R-:W-:-:S04]  /*15d40*/  IMAD.HI.U32 R7, R4, R55, RZ ;  /* 0x0000003704077227 */ /* 0x000fc800078e00ff */
[----:B------:R-:W-:Y:S02]  /*15d50*/  @!P5 IMAD.IADD R43, R43, 0x1, -R2 ;  /* 0x000000012b2bd824 */ /* 0x000fe400078e0a02 */
[----:B------:R-:W-:Y:S02]  /*15d60*/  IMAD.MOV R14, RZ, RZ, -R14 ;  /* 0x000000ffff0e7224 */ /* 0x000fe400078e0a0e */
[----:B------:R-:W-:Y:S01]  /*15d70*/  @!P1 IMAD.MOV R40, RZ, RZ, -R40 ;  /* 0x000000ffff289224 */ /* 0x000fe200078e0a28 */
[C---:B------:R-:W-:Y:S01]  /*15d80*/  ISETP.GT.U32.AND P1, PT, R2.reuse, R47, PT ;  /* 0x0000002f0200720c */ /* 0x040fe20003f24070 */
[----:B------:R-:W-:Y:S01]  /*15d90*/  IMAD.MOV R7, RZ, RZ, -R7 ;  /* 0x000000ffff077224 */ /* 0x000fe200078e0a07 */
[----:B------:R-:W-:Y:S01]  /*15da0*/  ISETP.GT.U32.AND P5, PT, R2, R43, PT ;  /* 0x0000002b0200720c */ /* 0x000fe20003fa4070 */
[----:B------:R-:W-:-:S04]  /*15db0*/  IMAD.HI.U32 R18, R4, R59, RZ ;  /* 0x0000003b04127227 */ /* 0x000fc800078e00ff */
[C---:B------:R-:W-:Y:S02]  /*15dc0*/  IMAD R51, R2.reuse, R14, R51 ;  /* 0x0000000e02337224 */ /* 0x040fe400078e0233 */
[C---:B------:R-:W-:Y:S02]  /*15dd0*/  IMAD R55, R2.reuse, R7, R55 ;  /* 0x0000000702377224 */ /* 0x040fe400078e0237 */
[----:B------:R-:W-:Y:S01]  /*15de0*/  IMAD.MOV R18, RZ, RZ, -R18 ;  /* 0x000000ffff127224 */ /* 0x000fe200078e0a12 */
[----:B------:R-:W-:Y:S01]  /*15df0*/  ISETP.GT.U32.AND P4, PT, R2, R51, PT ;  /* 0x000000330200720c */ /* 0x000fe20003f84070 */
[----:B------:R-:W-:-:S04]  /*15e00*/  IMAD.HI.U32 R7, R4, R63, RZ ;  /* 0x0000003f04077227 */ /* 0x000fc800078e00ff */
[C---:B------:R-:W-:Y:S02]  /*15e10*/  IMAD R59, R2.reuse, R18, R59 ;  /* 0x00000012023b7224 */ /* 0x040fe400078e023b */
[----:B------:R-:W-:Y:S02]  /*15e20*/  IMAD.MOV R18, RZ, RZ, -R7 ;  /* 0x000000ffff127224 */ /* 0x000fe400078e0a07 */
[--C-:B------:R-:W-:Y:S01]  /*15e30*/  @!P1 IMAD.IADD R47, R47, 0x1, -R2.reuse ;  /* 0x000000012f2f9824 */ /* 0x100fe200078e0a02 */
[C---:B------:R-:W-:Y:S01]  /*15e40*/  ISETP.GT.U32.AND P1, PT, R2.reuse, R59, PT ;  /* 0x0000003b0200720c */ /* 0x040fe20003f24070 */
[C---:B------:R-:W-:Y:S02]  /*15e50*/  IMAD R63, R2.reuse, R18, R63 ;  /* 0x00000012023f7224 */ /* 0x040fe400078e023f */
[----:B------:R-:W-:Y:S01]  /*15e60*/  @!P5 IMAD.IADD R43, R43, 0x1, -R2 ;  /* 0x000000012b2bd824 */ /* 0x000fe200078e0a02 */
[C---:B------:R-:W-:Y:S01]  /*15e70*/  ISETP.GT.U32.AND P5, PT, R2.reuse, R55, PT ;  /* 0x000000370200720c */ /* 0x040fe20003fa4070 */
[----:B------:R-:W-:Y:S01]  /*15e80*/  @!P6 IMAD.MOV R47, RZ, RZ, -R47 ;  /* 0x000000ffff2fe224 */ /* 0x000fe200078e0a2f */
[----:B------:R-:W-:Y:S01]  /*15e90*/  ISETP.GT.U32.AND P6, PT, R2, R63, PT ;  /* 0x0000003f0200720c */ /* 0x000fe20003fc4070 */
[----:B------:R-:W-:-:S02]  /*15ea0*/  VIADD R246, R3, 0x6d ;  /* 0x0000006d03f67836 */ /* 0x000fc40000000000 */
[--C-:B------:R-:W-:Y:S01]  /*15eb0*/  @!P4 IMAD.IADD R51, R51, 0x1, -R2.reuse ;  /* 0x000000013333c824 */ /* 0x100fe200078e0a02 */
[----:B------:R-:W-:Y:S01]  /*15ec0*/  ISETP.GE.AND P4, PT, R247, RZ, PT ;  /* 0x000000fff700720c */ /* 0x000fe20003f86270 */
[----:B------:R-:W-:Y:S01]  /*15ed0*/  VIADD R247, R3, 0x6c ;  /* 0x0000006c03f77836 */ /* 0x000fe20000000000 */
[----:B------:R-:W-:Y:S01]  /*15ee0*/  IABS R67, R246 ;  /* 0x000000f600437213 */ /* 0x000fe20000000000 */
[----:B------:R-:W-:Y:S01]  /*15ef0*/  @!P1 IMAD.IADD R59, R59, 0x1, -R2 ;  /* 0x000000013b3b9824 */ /* 0x000fe200078e0a02 */
[----:B------:R-:W-:Y:S01]  /*15f00*/  ISETP.GE.AND P1, PT, R246, RZ, PT ;  /* 0x000000fff600720c */ /* 0x000fe20003f26270 */
[----:B------:R-:W-:Y:S01]  /*15f10*/  VIADD R221, R3, 0x6b ;  /* 0x0000006b03dd7836 */ /* 0x000fe20000000000 */
[----:B------:R-:W-:Y:S01]  /*15f20*/  IABS R71, R247 ;  /* 0x000000f700477213 */ /* 0x000fe20000000000 */
[----:B------:R-:W-:-:S03]  /*15f30*/  IMAD.HI.U32 R14, R4, R67, RZ ;  /* 0x00000043040e7227 */ /* 0x000fc600078e00ff */
[----:B------:R-:W-:Y:S01]  /*15f40*/  IABS R74, R221 ;  /* 0x000000dd004a7213 */ /* 0x000fe20000000000 */
[--C-:B------:R-:W-:Y:S01]  /*15f50*/  @!P5 IMAD.IADD R55, R55, 0x1, -R2.reuse ;  /* 0x000000013737d824 */ /* 0x100fe200078e0a02 */
[C---:B------:R-:W-:Y:S01]  /*15f60*/  ISETP.GT.U32.AND P5, PT, R2.reuse, R51, PT ;  /* 0x000000330200720c */ /* 0x040fe20003fa4070 */
[----:B------:R-:W-:Y:S01]  /*15f70*/  @!P6 IMAD.IADD R63, R63, 0x1, -R2 ;  /* 0x000000013f3fe824 */ /* 0x000fe200078e0a02 */
[----:B------:R-:W-:Y:S01]  /*15f80*/  ISETP.GT.U32.AND P6, PT, R2, R59, PT ;  /* 0x0000003b0200720c */ /* 0x000fe20003fc4070 */
[----:B------:R-:W-:Y:S02]  /*15f90*/  IMAD.MOV R7, RZ, RZ, -R14 ;  /* 0x000000ffff077224 */ /* 0x000fe400078e0a0e */
[----:B------:R-:W-:-:S04]  /*15fa0*/  IMAD.HI.U32 R14, R4, R71, RZ ;  /* 0x00000047040e7227 */ /* 0x000fc800078e00ff */
[----:B------:R-:W-:Y:S02]  /*15fb0*/  IMAD.MOV R14, RZ, RZ, -R14 ;  /* 0x000000ffff0e7224 */ /* 0x000fe400078e0a0e */
[C---:B------:R-:W-:Y:S02]  /*15fc0*/  IMAD R67, R2.reuse, R7, R67 ;  /* 0x0000000702437224 */ /* 0x040fe400078e0243 */
[C---:B------:R-:W-:Y:S02]  /*15fd0*/  IMAD R71, R2.reuse, R14, R71 ;  /* 0x0000000e02477224 */ /* 0x040fe400078e0247 */
[--C-:B------:R-:W-:Y:S01]  /*15fe0*/  @!P5 IMAD.IADD R51, R51, 0x1, -R2.reuse ;  /* 0x000000013333d824 */ /* 0x100fe200078e0a02 */
[C---:B------:R-:W-:Y:S01]  /*15ff0*/  ISETP.GT.U32.AND P5, PT, R2.reuse, R67, PT ;  /* 0x000000430200720c */ /* 0x040fe20003fa4070 */
[----:B------:R-:W-:Y:S02]  /*16000*/  VIADD R230, R3, 0x6a ;  /* 0x0000006a03e67836 */ /* 0x000fe40000000000 */
[----:B------:R-:W-:Y:S01]  /*16010*/  @!P6 IMAD.IADD R59, R59, 0x1, -R2 ;  /* 0x000000013b3be824 */ /* 0x000fe200078e0a02 */
[----:B------:R-:W-:Y:S01]  /*16020*/  ISETP.GT.U32.AND P6, PT, R2, R71, PT ;  /* 0x000000470200720c */ /* 0x000fe20003fc4070 */
[----:B------:R-:W-:Y:S01]  /*16030*/  IMAD.HI.U32 R7, R4, R74, RZ ;  /* 0x0000004a04077227 */ /* 0x000fe200078e00ff */
[----:B------:R-:W-:-:S03]  /*16040*/  IABS R78, R230 ;  /* 0x000000e6004e7213 */ /* 0x000fc60000000000 */
[----:B------:R-:W-:Y:S01]  /*16050*/  @!P0 IMAD.MOV R43, RZ, RZ, -R43 ;  /* 0x000000ffff2b8224 */ /* 0x000fe200078e0a2b */
[C---:B------:R-:W-:Y:S01]  /*16060*/  ISETP.GT.U32.AND P0, PT, R2.reuse, R55, PT ;  /* 0x000000370200720c */ /* 0x040fe20003f04070 */
[----:B------:R-:W-:Y:S01]  /*16070*/  @!P3 IMAD.MOV R51, RZ, RZ, -R51 ;  /* 0x000000ffff33b224 */ /* 0x000fe200078e0a33 */
[C---:B------:R-:W-:Y:S01]  /*16080*/  ISETP.GT.U32.AND P3, PT, R2.reuse, R63, PT ;  /* 0x0000003f0200720c */ /* 0x040fe20003f64070 */
[----:B------:R-:W-:Y:S02]  /*16090*/  IMAD.MOV R7, RZ, RZ, -R7 ;  /* 0x000000ffff077224 */ /* 0x000fe400078e0a07 */
[----:B------:R-:W-:Y:S02]  /*160a0*/  VIADD R246, R3, 0x68 ;  /* 0x0000006803f67836 */ /* 0x000fe40000000000 */
[----:B------:R-:W-:Y:S02]  /*160b0*/  IMAD R74, R2, R7, R74 ;  /* 0x00000007024a7224 */ /* 0x000fe400078e024a */
[----:B------:R-:W-:Y:S01]  /*160c0*/  IMAD.HI.U32 R7, R4, R78, RZ ;  /* 0x0000004e04077227 */ /* 0x000fe200078e00ff */
[----:B------:R-:W-:-:S03]  /*160d0*/  IABS R86, R246 ;  /* 0x000000f600567213 */ /* 0x000fc60000000000 */
[----:B------:R-:W-:Y:S02]  /*160e0*/  IMAD.MOV R7, RZ, RZ, -R7 ;  /* 0x000000ffff077224 */ /* 0x000fe400078e0a07 */
[--C-:B------:R-:W-:Y:S02]  /*160f0*/  @!P6 IMAD.IADD R71, R71, 0x1, -R2.reuse ;  /* 0x000000014747e824 */ /* 0x100fe400078e0a02 */
[--C-:B------:R-:W-:Y:S01]  /*16100*/  @!P0 IMAD.IADD R55, R55, 0x1, -R2.reuse ;  /* 0x0000000137378824 */ /* 0x100fe200078e0a02 */
[----:B------:R-:W-:Y:S01]  /*16110*/  ISETP.GE.AND P0, PT, R238, RZ, PT ;  /* 0x000000ffee00720c */ /* 0x000fe20003f06270 */
[--C-:B------:R-:W-:Y:S01]  /*16120*/  @!P5 IMAD.IADD R67, R67, 0x1, -R2.reuse ;  /* 0x000000014343d824 */ /* 0x100fe200078e0a02 */
[----:B------:R-:W-:Y:S01]  /*16130*/  ISETP.GE.AND P5, PT, R247, RZ, PT ;  /* 0x000000fff700720c */ /* 0x000fe20003fa6270 */
        /* <DEDUP_REMOVED lines=9> */
[C---:B------:R-:W-:Y:S02]  /*161d0*/  VIADD R247, R3.reuse, 0x67 ;  /* 0x0000006703f77836 */ /* 0x040fe40000000000 */
[----:B------:R-:W-:Y:S02]  /*161e0*/  IMAD.MOV R14, RZ, RZ, -R14 ;  /* 0x000000ffff0e7224 */ /* 0x000fe400078e0a0e */
[----:B------:R-:W-:Y:S01]  /*161f0*/  VIADD R238, R3, 0x69 ;  /* 0x0000006903ee7836 */ /* 0x000fe20000000000 */
[----:B------:R-:W-:Y:S01]  /*16200*/  IABS R7, R247 ;  /* 0x000000f700077213 */ /* 0x000fe20000000000 */
[----:B------:R-:W-:Y:S01]  /*16210*/  @!P3 IMAD.IADD R74, R74, 0x1, -R2 ;  /* 0x000000014a4ab824 */ /* 0x000fe200078e0a02 */
[----:B------:R-:W-:Y:S01]  /*16220*/  ISETP.GE.AND P3, PT, R230, RZ, PT ;  /* 0x000000ffe600720c */ /* 0x000fe20003f66270 */
[----:B------:R-:W-:Y:S01]  /*16230*/  IMAD R86, R2, R14, R86 ;  /* 0x0000000e02567224 */ /* 0x000fe200078e0256 */
[----:B------:R-:W-:Y:S01]  /*16240*/  IABS R82, R238 ;  /* 0x000000ee00527213 */ /* 0x000fe20000000000 */
[----:B------:R-:W-:-:S02]  /*16250*/  @!P4 IMAD.IADD R71, R71, 0x1, -R2 ;  /* 0x000000014747c824 */ /* 0x000fc400078e0a02 */
[--C-:B------:R-:W-:Y:S01]  /*16260*/  @!P2 IMAD.IADD R67, R67, 0x1, -R2.reuse ;  /* 0x000000014343a824 */ /* 0x100fe200078e0a02 */
[----:B------:R-:W-:Y:S01]  /*16270*/  ISETP.GE.AND P2, PT, R221, RZ, PT ;  /* 0x000000ffdd00720c */ /* 0x000fe20003f46270 */
[----:B------:R-:W-:Y:S01]  /*16280*/  @!P6 IMAD.IADD R78, R78, 0x1, -R2 ;  /* 0x000000014e4ee824 */ /* 0x000fe200078e0a02 */
[C---:B------:R-:W-:Y:S01]  /*16290*/  ISETP.GT.U32.AND P6, PT, R2.reuse, R74, PT ;  /* 0x0000004a0200720c */ /* 0x040fe20003fc4070 */
[----:B------:R-:W-:Y:S01]  /*162a0*/  @!P5 IMAD.MOV R71, RZ, RZ, -R71 ;  /* 0x000000ffff47d224 */ /* 0x000fe200078e0a47 */
[----:B------:R-:W-:Y:S01]  /*162b0*/  ISETP.GT.U32.AND P5, PT, R2, R86, PT ;  /* 0x000000560200720c */ /* 0x000fe20003fa4070 */
[----:B------:R-:W-:Y:S02]  /*162c0*/  VIADD R221, R3, 0x66 ;  /* 0x0000006603dd7836 */ /* 0x000fe40000000000 */
[----:B------:R-:W-:-:S03]  /*162d0*/  IMAD.HI.U32 R14, R4, R7, RZ ;  /* 0x00000007040e7227 */ /* 0x000fc600078e00ff */
[----:B------:R-:W-:Y:S01]  /*162e0*/  IABS R22, R221 ;  /* 0x000000dd00167213 */ /* 0x000fe20000000000 */
[----:B------:R-:W-:-:S04]  /*162f0*/  IMAD.HI.U32 R18, R4, R82, RZ ;  /* 0x0000005204127227 */ /* 0x000fc800078e00ff */
[----:B------:R-:W-:Y:S02]  /*16300*/  IMAD.MOV R14, RZ, RZ, -R14 ;  /* 0x000000ffff0e7224 */ /* 0x000fe400078e0a0e */
[----:B------:R-:W-:Y:S01]  /*16310*/  @!P0 IMAD.MOV R63, RZ, RZ, -R63 ;  /* 0x000000ffff3f8224 */ /* 0x000fe200078e0a3f */
[C---:B------:R-:W-:Y:S01]  /*16320*/  ISETP.GT.U32.AND P0, PT, R2.reuse, R78, PT ;  /* 0x0000004e0200720c */ /* 0x040fe20003f04070 */
[----:B------:R-:W-:Y:S02]  /*16330*/  IMAD.MOV R18, RZ, RZ, -R18 ;  /* 0x000000ffff127224 */ /* 0x000fe400078e0a12 */
[----:B------:R-:W-:Y:S02]  /*16340*/  IMAD R7, R2, R14, R7 ;  /* 0x0000000e02077224 */ /* 0x000fe400078e0207 */
[----:B------:R-:W-:Y:S02]  /*16350*/  VIADD R230, R3, 0x65 ;  /* 0x0000006503e67836 */ /* 0x000fe40000000000 */
[----:B------:R-:W-:-:S03]  /*16360*/  IMAD.HI.U32 R14, R4, R22, RZ ;  /* 0x00000016040e7227 */ /* 0x000fc600078e00ff */
[----:B------:R-:W-:Y:S01]  /*16370*/  IABS R96, R230 ;  /* 0x000000e600607213 */ /* 0x000fe20000000000 */
[----:B------:R-:W-:Y:S02]  /*16380*/  IMAD R82, R2, R18, R82 ;  /* 0x0000001202527224 */ /* 0x000fe400078e0252 */
[--C-:B------:R-:W-:Y:S01]  /*16390*/  @!P6 IMAD.IADD R74, R74, 0x1, -R2.reuse ;  /* 0x000000014a4ae824 */ /* 0x100fe200078e0a02 */
[----:B------:R-:W-:Y:S01]  /*163a0*/  ISETP.GE.AND P6, PT, R246, RZ, PT ;  /* 0x000000fff600720c */ /* 0x000fe20003fc6270 */
[----:B------:R-:W-:Y:S01]  /*163b0*/  @!P5 IMAD.IADD R86, R86, 0x1, -R2 ;  /* 0x000000015656d824 */ /* 0x000fe200078e0a02 */
[C---:B------:R-:W-:Y:S01]  /*163c0*/  ISETP.GT.U32.AND P4, PT, R2.reuse, R82, PT ;  /* 0x000000520200720c */ /* 0x040fe20003f84070 */
[----:B------:R-:W-:Y:S02]  /*163d0*/  IMAD.MOV R14, RZ, RZ, -R14 ;  /* 0x000000ffff0e7224 */ /* 0x000fe400078e0a0e */
[----:B------:R-:W-:Y:S01]  /*163e0*/  @!P2 IMAD.MOV R74, RZ, RZ, -R74 ;  /* 0x000000ffff4aa224 */ /* 0x000fe200078e0a4a */
[C---:B------:R-:W-:Y:S01]  /*163f0*/  ISETP.GT.U32.AND P2, PT, R2.reuse, R86, PT ;  /* 0x000000560200720c */ /* 0x040fe20003f44070 */
[----:B------:R-:W-:-:S02]  /*16400*/  IMAD R22, R2, R14, R22 ;  /* 0x0000000e02167224 */ /* 0x000fc400078e0216 */
[----:B------:R-:W-:-:S04]  /*16410*/  IMAD.HI.U32 R14, R4, R96, RZ ;  /* 0x00000060040e7227 */ /* 0x000fc800078e00ff */
[----:B------:R-:W-:Y:S01]  /*16420*/  @!P1 IMAD.MOV R67, RZ, RZ, -R67 ;  /* 0x000000ffff439224 */ /* 0x000fe200078e0a43 */
[----:B------:R-:W-:Y:S01]  /*16430*/  ISETP.GE.AND P1, PT, R238, RZ, PT ;  /* 0x000000ffee00720c */ /* 0x000fe20003f26270 */
[----:B------:R-:W-:Y:S01]  /*16440*/  @!P0 IMAD.IADD R78, R78, 0x1, -R2 ;  /* 0x000000014e4e8824 */ /* 0x000fe200078e0a02 */
[----:B------:R-:W-:Y:S01]  /*16450*/  ISETP.GT.U32.AND P0, PT, R2, R7, PT ;  /* 0x000000070200720c */ /* 0x000fe20003f04070 */
[----:B------:R-:W-:Y:S02]  /*16460*/  VIADD R238, R3, 0x64 ;  /* 0x0000006403ee7836 */ /* 0x000fe40000000000 */
[----:B------:R-:W-:Y:S02]  /*16470*/  IMAD.MOV R14, RZ, RZ, -R14 ;  /* 0x000000ffff0e7224 */ /* 0x000fe400078e0a0e */
[----:B------:R-:W-:Y:S01]  /*16480*/  @!P4 IMAD.IADD R82, R82, 0x1, -R2 ;  /* 0x000000015252c824 */ /* 0x000fe200078e0a02 */
[----:B------:R-:W-:Y:S01]  /*16490*/  IABS R100, R238 ;  /* 0x000000ee00647213 */ /* 0x000fe20000000000 */
[----:B------:R-:W-:Y:S01]  /*164a0*/  IMAD R96, R2, R14, R96 ;  /* 0x0000000e02607224 */ /* 0x000fe200078e0260 */
[----:B------:R-:W-:Y:S01]  /*164b0*/  ISETP.GE.AND P4, PT, R247, RZ, PT ;  /* 0x000000fff700720c */ /* 0x000fe20003f86270 */
[----:B------:R-:W-:Y:S01]  /*164c0*/  @!P2 IMAD.IADD R86, R86, 0x1, -R2 ;  /* 0x000000015656a824 */ /* 0x000fe200078e0a02 */
[----:B------:R-:W-:Y:S01]  /*164d0*/  ISETP.GT.U32.AND P5, PT, R2, R82, PT ;  /* 0x000000520200720c */ /* 0x000fe20003fa4070 */
[----:B------:R-:W-:Y:S01]  /*164e0*/  IMAD.HI.U32 R26, R4, R100, RZ ;  /* 0x00000064041a7227 */ /* 0x000fe200078e00ff */
[----:B------:R-:W-:-:S03]  /*164f0*/  ISETP.GT.U32.AND P2, PT, R2, R96, PT ;  /* 0x000000600200720c */ /* 0x000fc60003f44070 */
[----:B------:R-:W-:Y:S02]  /*16500*/  @!P0 IMAD.IADD R7, R7, 0x1, -R2 ;  /* 0x0000000107078824 */ /* 0x000fe400078e0a02 */
[----:B------:R-:W-:Y:S01]  /*16510*/  @!P3 IMAD.MOV R78, RZ, RZ, -R78 ;  /* 0x000000ffff4eb224 */ /* 0x000fe200078e0a4e */
[C---:B------:R-:W-:Y:S01]  /*16520*/  ISETP.GT.U32.AND P3, PT, R2.reuse, R22, PT ;  /* 0x000000160200720c */ /* 0x040fe20003f64070 */
[----:B------:R-:W-:Y:S01]  /*16530*/  IMAD.MOV R26, RZ, RZ, -R26 ;  /* 0x000000ffff1a7224 */ /* 0x000fe200078e0a1a */
[C---:B------:R-:W-:Y:S01]  /*16540*/  ISETP.GT.U32.AND P0, PT, R2.reuse, R7, PT ;  /* 0x000000070200720c */ /* 0x040fe20003f04070 */
[C---:B------:R-:W-:Y:S02]  /*16550*/  VIADD R246, R3.reuse, 0x63 ;  /* 0x0000006303f67836 */ /* 0x040fe40000000000 */
[----:B------:R-:W-:Y:S02]  /*16560*/  IMAD R100, R2, R26, R100 ;  /* 0x0000001a02647224 */ /* 0x000fe400078e0264 */
[----:B------:R-:W-:Y:S01]  /*16570*/  VIADD R247, R3, 0x62 ;  /* 0x0000006203f77836 */ /* 0x000fe20000000000 */
[----:B------:R-:W-:Y:S01]  /*16580*/  IABS R49, R246 ;  /* 0x000000f600317213 */ /* 0x000fe20000000000 */
[--C-:B------:R-:W-:Y:S01]  /*16590*/  @!P2 IMAD.IADD R96, R96, 0x1, -R2.reuse ;  /* 0x000000016060a824 */ /* 0x100fe200078e0a02 */
[----:B------:R-:W-:Y:S01]  /*165a0*/  ISETP.GT.U32.AND P2, PT, R2, R100, PT ;  /* 0x000000640200720c */ /* 0x000fe20003f44070 */
[--C-:B------:R-:W-:Y:S01]  /*165b0*/  @!P5 IMAD.IADD R82, R82, 0x1, -R2.reuse ;  /* 0x000000015252d824 */ /* 0x100fe200078e0a02 */
[----:B------:R-:W-:Y:S01]  /*165c0*/  IABS R45, R247 ;  /* 0x000000f7002d7213 */ /* 0x000fe20000000000 */
[--C-:B------:R-:W-:Y:S01]  /*165d0*/  @!P3 IMAD.IADD R22, R22, 0x1, -R2.reuse ;  /* 0x000000011616b824 */ /* 0x100fe200078e0a02 */
[----:B------:R-:W-:Y:S01]  /*165e0*/  ISETP.GE.AND P5, PT, R221, RZ, PT ;  /* 0x000000ffdd00720c */ /* 0x000fe20003fa6270 */
[----:B------:R-:W-:Y:S01]  /*165f0*/  @!P0 IMAD.IADD R7, R7, 0x1, -R2 ;  /* 0x0000000107078824 */ /* 0x000fe200078e0a02 */
[----:B------:R-:W-:Y:S01]  /*16600*/  ISETP.GE.AND P0, PT, R230, RZ, PT ;  /* 0x000000ffe600720c */ /* 0x000fe20003f06270 */
[----:B------:R-:W-:Y:S01]  /*16610*/  @!P1 IMAD.MOV R82, RZ, RZ, -R82 ;  /* 0x000000ffff529224 */ /* 0x000fe200078e0a52 */
[----:B------:R-:W-:Y:S01]  /*16620*/  ISETP.GT.U32.AND P1, PT, R2, R22, PT ;  /* 0x000000160200720c */ /* 0x000fe20003f24070 */
[----:B------:R-:W-:Y:S01]  /*16630*/  IMAD.HI.U32 R18, R4, R49, RZ ;  /* 0x0000003104127227 */ /* 0x000fe200078e00ff */
[----:B------:R-:W-:-:S03]  /*16640*/  ISETP.GE.AND P3, PT, R238, RZ, PT ;  /* 0x000000ffee00720c */ /* 0x000fc60003f66270 */
[----:B------:R-:W-:-:S04]  /*16650*/  IMAD.HI.U32 R14, R4, R45, RZ ;  /* 0x0000002d040e7227 */ /* 0x000fc800078e00ff */
[----:B------:R-:W-:Y:S02]  /*16660*/  VIADD R230, R3, 0x61 ;  /* 0x0000006103e67836 */ /* 0x000fe40000000000 */
[----:B------:R-:W-:Y:S02]  /*16670*/  IMAD.MOV R18, RZ, RZ, -R18 ;  /* 0x000000ffff127224 */ /* 0x000fe400078e0a12 */
[----:B------:R-:W-:Y:S01]  /*16680*/  IMAD.MOV R14, RZ, RZ, -R14 ;  /* 0x000000ffff0e7224 */ /* 0x000fe200078e0a0e */
[----:B------:R-:W-:Y:S01]  /*16690*/  IABS R26, R230 ;  /* 0x000000e6001a7213 */ /* 0x000fe20000000000 */
[----:B------:R-:W-:Y:S02]  /*166a0*/  @!P2 IMAD.IADD R100, R100, 0x1, -R2 ;  /* 0x000000016464a824 */ /* 0x000fe400078e0a02 */
[C---:B------:R-:W-:Y:S02]  /*166b0*/  IMAD R49, R2.reuse, R18, R49 ;  /* 0x0000001202317224 */ /* 0x040fe400078e0231 */
[----:B------:R-:W-:Y:S01]  /*166c0*/  IMAD.MOV.U32 R0, RZ, RZ, R7 ;  /* 0x000000ffff007224 */ /* 0x000fe200078e0007 */
[C---:B------:R-:W-:Y:S01]  /*166d0*/  ISETP.GT.U32.AND P2, PT, R2.reuse, R100, PT ;  /* 0x000000640200720c */ /* 0x040fe20003f44070 */
[----:B------:R-:W-:-:S02]  /*166e0*/  IMAD R45, R2, R14, R45 ;  /* 0x0000000e022d7224 */ /* 0x000fc400078e022d */
        /* <DEDUP_REMOVED lines=8> */
[----:B------:R-:W-:Y:S01]  /*16770*/  @!P6 IMAD.MOV R86, RZ, RZ, -R86 ;  /* 0x000000ffff56e224 */ /* 0x000fe200078e0a56 */
[----:B------:R-:W-:Y:S01]  /*16780*/  IABS R30, R221 ;  /* 0x000000dd001e7213 */ /* 0x000fe20000000000 */
[C---:B------:R-:W-:Y:S01]  /*16790*/  IMAD R26, R2.reuse, R14, R26 ;  /* 0x0000000e021a7224 */ /* 0x040fe200078e021a */
[----:B------:R-:W-:Y:S01]  /*167a0*/  ISETP.GT.U32.AND P6, PT, R2, R96, PT ;  /* 0x000000600200720c */ /* 0x000fe20003fc4070 */
[----:B------:R-:W-:-:S02]  /*167b0*/  VIADD R238, R3, 0x60 ;  /* 0x0000006003ee7836 */ /* 0x000fc40000000000 */
        /* <DEDUP_REMOVED lines=18> */
[----:B-1----:R-:W-:Y:S01]  /*168e0*/  IMAD.MOV.U32 R0, RZ, RZ, R22 ;  /* 0x000000ffff007224 */ /* 0x002fe200078e0016 */
[----:B------:R-:W-:Y:S01]  /*168f0*/  IABS R22, R246 ;  /* 0x000000f600167213 */ /* 0x000fe20000000000 */
[--C-:B------:R-:W-:Y:S01]  /*16900*/  @!P4 IMAD.IADD R49, R49, 0x1, -R2.reuse ;  /* 0x000000013131c824 */ /* 0x100fe200078e0a02 */
[----:B------:R-:W-:Y:S01]  /*16910*/  ISETP.GT.U32.AND P4, PT, R2, R18, PT ;  /* 0x000000120200720c */ /* 0x000fe20003f84070 */
[----:B------:R-:W-:Y:S01]  /*16920*/  @!P1 IMAD.IADD R45, R45, 0x1, -R2 ;  /* 0x000000012d2d9824 */ /* 0x000fe200078e0a02 */
[----:B------:R-:W-:Y:S01]  /*16930*/  ISETP.GE.AND P1, PT, R230, RZ, PT ;  /* 0x000000ffe600720c */ /* 0x000fe20003f26270 */
[----:B------:R-:W-:Y:S02]  /*16940*/  VIADD R230, R3, 0x5c ;  /* 0x0000005c03e67836 */ /* 0x000fe40000000000 */
[----:B------:R-:W-:-:S03]  /*16950*/  IMAD.HI.U32 R38, R4, R22, RZ ;  /* 0x0000001604267227 */ /* 0x000fc600078e00ff */
[----:B------:R-:W-:Y:S01]  /*16960*/  IABS R14, R230 ;  /* 0x000000e6000e7213 */ /* 0x000fe20000000000 */
[----:B------:R-:W-:Y:S01]  /*16970*/  @!P5 IMAD.MOV R0, RZ, RZ, -R0 ;  /* 0x000000ffff00d224 */ /* 0x000fe200078e0a00 */
[----:B------:R-:W-:Y:S01]  /*16980*/  ISETP.GE.AND P5, PT, R247, RZ, PT ;  /* 0x000000fff700720c */ /* 0x000fe20003fa6270 */
[----:B------:R-:W-:Y:S02]  /*16990*/  VIADD R247, R3, 0x5d ;  /* 0x0000005d03f77836 */ /* 0x000fe40000000000 */
[----:B------:R-:W-:Y:S01]  /*169a0*/  @!P2 IMAD.IADD R30, R30, 0x1, -R2 ;  /* 0x000000011e1ea824 */ /* 0x000fe200078e0a02 */
[----:B------:R1:W-:Y:S01]  /*169b0*/  STL [R1+0x18c], R0 ;  /* 0x00018c0001007387 */ /* 0x0003e20000100800 */
[----:B------:R-:W-:Y:S01]  /*169c0*/  IMAD.MOV R38, RZ, RZ, -R38 ;  /* 0x000000ffff267224 */ /* 0x000fe200078e0a26 */
[----:B------:R-:W-:Y:S01]  /*169d0*/  IABS R7, R247 ;  /* 0x000000f700077213 */ /* 0x000fe20000000000 */
[----:B------:R-:W-:Y:S01]  /*169e0*/  @!P0 IMAD.MOV R96, RZ, RZ, -R96 ;  /* 0x000000ffff608224 */ /* 0x000fe200078e0a60 */
[C---:B------:R-:W-:Y:S01]  /*169f0*/  ISETP.GT.U32.AND P0, PT, R2.reuse, R26, PT ;  /* 0x0000001a0200720c */ /* 0x040fe20003f04070 */
[C---:B------:R-:W-:Y:S01]  /*16a00*/  IMAD R22, R2.reuse, R38, R22 ;  /* 0x0000002602167224 */ /* 0x040fe200078e0216 */
[----:B------:R-:W-:Y:S01]  /*16a10*/  ISETP.GT.U32.AND P2, PT, R2, R30, PT ;  /* 0x0000001e0200720c */ /* 0x000fe20003f44070 */
[----:B------:R-:W-:-:S04]  /*16a20*/  IMAD.HI.U32 R38, R4, R14, RZ ;  /* 0x0000000e04267227 */ /* 0x000fc800078e00ff */
[----:B------:R-:W-:Y:S01]  /*16a30*/  @!P4 IMAD.IADD R18, R18, 0x1, -R2 ;  /* 0x000000011212c824 */ /* 0x000fe200078e0a02 */
[----:B------:R-:W-:Y:S01]  /*16a40*/  ISETP.GE.AND P4, PT, R238, RZ, PT ;  /* 0x000000ffee00720c */ /* 0x000fe20003f86270 */
[----:B------:R-:W-:Y:S02]  /*16a50*/  IMAD.MOV.U32 R6, RZ, RZ, R49 ;  /* 0x000000ffff067224 */ /* 0x000fe400078e0031 */
[----:B------:R-:W-:-:S04]  /*16a60*/  IMAD.HI.U32 R34, R4, R7, RZ ;  /* 0x0000000704227227 */ /* 0x000fc800078e00ff */
[----:B------:R-:W-:Y:S02]  /*16a70*/  IMAD.MOV R38, RZ, RZ, -R38 ;  /* 0x000000ffff267224 */ /* 0x000fe400078e0a26 */
[----:B------:R-:W-:Y:S01]  /*16a80*/  @!P3 IMAD.MOV R100, RZ, RZ, -R100 ;  /* 0x000000ffff64b224 */ /* 0x000fe200078e0a64 */
[C---:B------:R-:W-:Y:S01]  /*16a90*/  ISETP.GT.U32.AND P3, PT, R2.reuse, R18, PT ;  /* 0x000000120200720c */ /* 0x040fe20003f64070 */
[----:B-1----:R-:W-:Y:S02]  /*16aa0*/  IMAD.MOV.U32 R0, RZ, RZ, R45 ;  /* 0x000000ffff007224 */ /* 0x002fe400078e002d */
[----:B------:R-:W-:Y:S01]  /*16ab0*/  @!P6 IMAD.MOV R6, RZ, RZ, -R6 ;  /* 0x000000ffff06e224 */ /* 0x000fe200078e0a06 */
[C---:B------:R-:W-:Y:S01]  /*16ac0*/  ISETP.GT.U32.AND P6, PT, R2.reuse, R22, PT ;  /* 0x000000160200720c */ /* 0x040fe20003fc4070 */
[----:B------:R-:W-:Y:S02]  /*16ad0*/  IMAD.MOV R34, RZ, RZ, -R34 ;  /* 0x000000ffff227224 */ /* 0x000fe400078e0a22 */
[C---:B------:R-:W-:Y:S01]  /*16ae0*/  IMAD R14, R2.reuse, R38, R14 ;  /* 0x00000026020e7224 */ /* 0x040fe200078e020e */
[----:B------:R-:W-:Y:S01]  /*16af0*/  STL [R1+0x164], R6 ;  /* 0x0001640601007387 */ /* 0x000fe20000100800 */
[----:B------:R-:W-:Y:S01]  /*16b00*/  @!P5 IMAD.MOV R0, RZ, RZ, -R0 ;  /* 0x000000ffff00d224 */ /* 0x000fe200078e0a00 */
[----:B------:R-:W-:Y:S01]  /*16b10*/  ISETP.GE.AND P5, PT, R221, RZ, PT ;  /* 0x000000ffdd00720c */ /* 0x000fe20003fa6270 */
[----:B------:R-:W-:-:S02]  /*16b20*/  IMAD R7, R2, R34, R7 ;  /* 0x0000002202077224 */ /* 0x000fc400078e0207 */
[--C-:B------:R-:W-:Y:S01]  /*16b30*/  @!P0 IMAD.IADD R26, R26, 0x1, -R2.reuse ;  /* 0x000000011a1a8824 */ /* 0x100fe200078e0a02 */
[----:B------:R1:W-:Y:S01]  /*16b40*/  STL [R1+0x17c], R0 ;  /* 0x00017c0001007387 */ /* 0x0003e20000100800 */
[--C-:B------:R-:W-:Y:S01]  /*16b50*/  @!P2 IMAD.IADD R30, R30, 0x1, -R2.reuse ;  /* 0x000000011e1ea824 */ /* 0x100fe200078e0a02 */
[C---:B------:R-:W-:Y:S01]  /*16b60*/  ISETP.GT.U32.AND P2, PT, R2.reuse, R14, PT ;  /* 0x0000000e0200720c */ /* 0x040fe20003f44070 */
[C---:B------:R-:W-:Y:S01]  /*16b70*/  VIADD R238, R3.reuse, 0x5b ;  /* 0x0000005b03ee7836 */ /* 0x040fe20000000000 */
[----:B------:R-:W-:Y:S01]  /*16b80*/  ISETP.GT.U32.AND P0, PT, R2, R7, PT ;  /* 0x000000070200720c */ /* 0x000fe20003f04070 */
[--C-:B------:R-:W-:Y:S01]  /*16b90*/  @!P3 IMAD.IADD R18, R18, 0x1, -R2.reuse ;  /* 0x000000011212b824 */ /* 0x100fe200078e0a02 */
[----:B------:R-:W-:Y:S01]  /*16ba0*/  ISETP.GE.AND P3, PT, R246, RZ, PT ;  /* 0x000000fff600720c */ /* 0x000fe20003f66270 */
[----:B------:R-:W-:Y:S01]  /*16bb0*/  @!P6 IMAD.IADD R22, R22, 0x1, -R2 ;  /* 0x000000011616e824 */ /* 0x000fe200078e0a02 */
[----:B------:R-:W-:Y:S01]  /*16bc0*/  IABS R34, R238 ;  /* 0x000000ee00227213 */ /* 0x000fe20000000000 */
[----:B------:R-:W-:-:S02]  /*16bd0*/  VIADD R246, R3, 0x5a ;  /* 0x0000005a03f67836 */ /* 0x000fc40000000000 */
[----:B-1----:R-:W-:Y:S01]  /*16be0*/  IMAD.MOV.U32 R0, RZ, RZ, R26 ;  /* 0x000000ffff007224 */ /* 0x002fe200078e001a */
[----:B------:R-:W-:Y:S01]  /*16bf0*/  ISETP.GT.U32.AND P6, PT, R2, R22, PT ;  /* 0x000000160200720c */ /* 0x000fe20003fc4070 */
[----:B------:R-:W-:Y:S01]  /*16c00*/  IMAD.HI.U32 R38, R4, R34, RZ ;  /* 0x0000002204267227 */ /* 0x000fe200078e00ff */
[----:B------:R-:W-:-:S03]  /*16c10*/  IABS R26, R246 ;  /* 0x000000f6001a7213 */ /* 0x000fc60000000000 */
[----:B------:R-:W-:Y:S01]  /*16c20*/  @!P1 IMAD.MOV R0, RZ, RZ, -R0 ;  /* 0x000000ffff009224 */ /* 0x000fe200078e0a00 */
[----:B------:R-:W-:Y:S01]  /*16c30*/  ISETP.GE.AND P1, PT, R247, RZ, PT ;  /* 0x000000fff700720c */ /* 0x000fe20003f26270 */
[--C-:B------:R-:W-:Y:S02]  /*16c40*/  @!P2 IMAD.IADD R14, R14, 0x1, -R2.reuse ;  /* 0x000000010e0ea824 */ /* 0x100fe400078e0a02 */
[----:B------:R-:W-:Y:S01]  /*16c50*/  @!P0 IMAD.IADD R7, R7, 0x1, -R2 ;  /* 0x0000000107078824 */ /* 0x000fe200078e0a02 */
[----:B------:R1:W-:Y:S01]  /*16c60*/  STL [R1+0x180], R0 ;  /* 0x0001800001007387 */ /* 0x0003e20000100800 */
[----:B------:R-:W-:Y:S01]  /*16c70*/  IMAD.MOV R38, RZ, RZ, -R38 ;  /* 0x000000ffff267224 */ /* 0x000fe200078e0a26 */
[----:B------:R-:W-:Y:S01]  /*16c80*/  ISETP.GE.AND P0, PT, R230, RZ, PT ;  /* 0x000000ffe600720c */ /* 0x000fe20003f06270 */
[----:B------:R-:W-:Y:S01]  /*16c90*/  @!P6 IMAD.IADD R22, R22, 0x1, -R2 ;  /* 0x000000011616e824 */ /* 0x000fe200078e0a02 */
[C---:B------:R-:W-:Y:S01]  /*16ca0*/  ISETP.GT.U32.AND P2, PT, R2.reuse, R7, PT ;  /* 0x000000070200720c */ /* 0x040fe20003f44070 */
[----:B------:R-:W-:-:S02]  /*16cb0*/  IMAD R34, R2, R38, R34 ;  /* 0x0000002602227224 */ /* 0x000fc400078e0222 */
[----:B------:R-:W-:Y:S02]  /*16cc0*/  IMAD.MOV.U32 R6, RZ, RZ, R30 ;  /* 0x000000ffff067224 */ /* 0x000fe400078e001e */
[----:B------:R-:W-:Y:S01]  /*16cd0*/  VIADD R247, R3, 0x59 ;  /* 0x0000005903f77836 */ /* 0x000fe20000000000 */
[----:B------:R-:W-:Y:S01]  /*16ce0*/  ISETP.GT.U32.AND P6, PT, R2, R34, PT ;  /* 0x000000220200720c */ /* 0x000fe20003fc4070 */
[----:B-1----:R-:W-:Y:S02]  /*16cf0*/  IMAD.MOV.U32 R0, RZ, RZ, R18 ;  /* 0x000000ffff007224 */ /* 0x002fe400078e0012 */
[----:B------:R-:W-:Y:S01]  /*16d00*/  IMAD.HI.U32 R18, R4, R26, RZ ;  /* 0x0000001a04127227 */ /* 0x000fe200078e00ff */
[----:B------:R-:W-:-:S03]  /*16d10*/  IABS R49, R247 ;  /* 0x000000f700317213 */ /* 0x000fc60000000000 */
[----:B------:R-:W-:Y:S01]  /*16d20*/  @!P4 IMAD.MOV R0, RZ, RZ, -R0 ;  /* 0x000000ffff00c224 */ /* 0x000fe200078e0a00 */
[C---:B------:R-:W-:Y:S01]  /*16d30*/  ISETP.GT.U32.AND P4, PT, R2.reuse, R14, PT ;  /* 0x0000000e0200720c */ /* 0x040fe20003f84070 */
[----:B------:R-:W-:Y:S02]  /*16d40*/  IMAD.MOV R18, RZ, RZ, -R18 ;  /* 0x000000ffff127224 */ /* 0x000fe400078e0a12 */
[----:B------:R-:W-:Y:S01]  /*16d50*/  @!P5 IMAD.MOV R6, RZ, RZ, -R6 ;  /* 0x000000ffff06d224 */ /* 0x000fe200078e0a06 */
[----:B------:R1:W-:Y:S01]  /*16d60*/  STL [R1+0x170], R0 ;  /* 0x0001700001007387 */ /* 0x0003e20000100800 */
[----:B------:R-:W-:Y:S01]  /*16d70*/  IMAD R18, R2, R18, R26 ;  /* 0x0000001202127224 */ /* 0x000fe200078e021a */
[----:B------:R-:W-:Y:S01]  /*16d80*/  ISETP.GE.AND P5, PT, R238, RZ, PT ;  /* 0x000000ffee00720c */ /* 0x000fe20003fa6270 */
[--C-:B------:R-:W-:Y:S01]  /*16d90*/  @!P2 IMAD.IADD R7, R7, 0x1, -R2.reuse ;  /* 0x000000010707a824 */ /* 0x100fe200078e0a02 */
[----:B------:R-:W-:Y:S01]  /*16da0*/  ISETP.GE.AND P2, PT, R247, RZ, PT ;  /* 0x000000fff700720c */ /* 0x000fe20003f46270 */
[----:B------:R-:W-:Y:S01]  /*16db0*/  VIADD R247, R3, 0x58 ;  /* 0x0000005803f77836 */ /* 0x000fe20000000000 */
[----:B------:R-:W-:Y:S01]  /*16dc0*/  STL [R1+0x174], R6 ;  /* 0x0001740601007387 */ /* 0x000fe20000100800 */
[----:B------:R-:W-:-:S02]  /*16dd0*/  @!P6 IMAD.IADD R34, R34, 0x1, -R2 ;  /* 0x000000012222e824 */ /* 0x000fc400078e0a02 */
[----:B------:R-:W-:Y:S01]  /*16de0*/  @!P4 IMAD.IADD R14, R14, 0x1, -R2 ;  /* 0x000000010e0ec824 */ /* 0x000fe200078e0a02 */
[----:B------:R-:W-:Y:S01]  /*16df0*/  ISETP.GT.U32.AND P4, PT, R2, R18, PT ;  /* 0x000000120200720c */ /* 0x000fe20003f84070 */
[----:B-1----:R-:W-:Y:S01]  /*16e00*/  IMAD.MOV.U32 R0, RZ, RZ, R22 ;  /* 0x000000ffff007224 */ /* 0x002fe200078e0016 */
[----:B------:R-:W-:Y:S01]  /*16e10*/  IABS R45, R247 ;  /* 0x000000f7002d7213 */ /* 0x000fe20000000000 */
[----:B------:R-:W-:Y:S01]  /*16e20*/  IMAD.HI.U32 R22, R4, R49, RZ ;  /* 0x0000003104167227 */ /* 0x000fe200078e00ff */
[----:B------:R-:W-:-:S03]  /*16e30*/  ISETP.GE.AND P6, PT, R247, RZ, PT ;  /* 0x000000fff700720c */ /* 0x000fc60003fc6270 */
[----:B------:R-:W-:Y:S01]  /*16e40*/  @!P3 IMAD.MOV R0, RZ, RZ, -R0 ;  /* 0x000000ffff00b224 */ /* 0x000fe200078e0a00 */
[----:B------:R-:W-:Y:S01]  /*16e50*/  ISETP.GE.AND P3, PT, R246, RZ, PT ;  /* 0x000000fff600720c */ /* 0x000fe20003f66270 */
[----:B------:R-:W-:Y:S02]  /*16e60*/  IMAD.MOV R22, RZ, RZ, -R22 ;  /* 0x000000ffff167224 */ /* 0x000fe400078e0a16 */
[----:B------:R-:W-:Y:S01]  /*16e70*/  VIADD R230, R3, 0x57 ;  /* 0x0000005703e67836 */ /* 0x000fe20000000000 */
[----:B------:R1:W-:Y:S01]  /*16e80*/  STL [R1+0x178], R0 ;  /* 0x0001780001007387 */ /* 0x0003e20000100800 */
[----:B------:R-:W-:Y:S01]  /*16e90*/  @!P4 IMAD.IADD R18, R18, 0x1, -R2 ;  /* 0x000000011212c824 */ /* 0x000fe200078e0a02 */
[----:B------:R-:W-:Y:S01]  /*16ea0*/  ISETP.GT.U32.AND P4, PT, R2, R34, PT ;  /* 0x000000220200720c */ /* 0x000fe20003f84070 */
[----:B------:R-:W-:Y:S01]  /*16eb0*/  IMAD.HI.U32 R30, R4, R45, RZ ;  /* 0x0000002d041e7227 */ /* 0x000fe200078e00ff */
[----:B------:R-:W-:-:S03]  /*16ec0*/  IABS R38, R230 ;  /* 0x000000e600267213 */ /* 0x000fc60000000000 */
[----:B------:R-:W-:Y:S02]  /*16ed0*/  IMAD R49, R2, R22, R49 ;  /* 0x0000001602317224 */ /* 0x000fe400078e0231 */
[----:B------:R-:W-:Y:S02]  /*16ee0*/  VIADD R238, R3, 0x56 ;  /* 0x0000005603ee7836 */ /* 0x000fe40000000000 */
[----:B-1----:R-:W-:Y:S02]  /*16ef0*/  IMAD.MOV.U32 R0, RZ, RZ, R7 ;  /* 0x000000ffff007224 */ /* 0x002fe400078e0007 */
[----:B------:R-:W-:Y:S01]  /*16f00*/  IMAD.HI.U32 R7, R4, R38, RZ ;  /* 0x0000002604077227 */ /* 0x000fe200078e00ff */
[----:B------:R-:W-:-:S03]  /*16f10*/  IABS R22, R238 ;  /* 0x000000ee00167213 */ /* 0x000fc60000000000 */
[----:B------:R-:W-:Y:S01]  /*16f20*/  @!P1 IMAD.MOV R0, RZ, RZ, -R0 ;  /* 0x000000ffff009224 */ /* 0x000fe200078e0a00 */
[----:B------:R-:W-:Y:S01]  /*16f30*/  ISETP.GT.U32.AND P1, PT, R2, R18, PT ;  /* 0x000000120200720c */ /* 0x000fe20003f24070 */
[----:B------:R-:W-:Y:S02]  /*16f40*/  @!P4 IMAD.IADD R34, R34, 0x1, -R2 ;  /* 0x000000012222c824 */ /* 0x000fe400078e0a02 */
[----:B------:R-:W-:Y:S01]  /*16f50*/  IMAD.MOV R7, RZ, RZ, -R7 ;  /* 0x000000ffff077224 */ /* 0x000fe200078e0a07 */
[----:B------:R1:W-:Y:S01]  /*16f60*/  STL [R1+0x16c], R0 ;  /* 0x00016c0001007387 */ /* 0x0003e20000100800 */
[C---:B------:R-:W-:Y:S02]  /*16f70*/  VIADD R221, R3.reuse, 0x55 ;  /* 0x0000005503dd7836 */ /* 0x040fe40000000000 */
[----:B------:R-:W-:Y:S02]  /*16f80*/  IMAD R38, R2, R7, R38 ;  /* 0x0000000702267224 */ /* 0x000fe400078e0226 */
[C---:B------:R-:W-:Y:S01]  /*16f90*/  VIADD R246, R3.reuse, 0x54 ;  /* 0x0000005403f67836 */ /* 0x040fe20000000000 */
[----:B------:R-:W-:Y:S01]  /*16fa0*/  IABS R26, R221 ;  /* 0x000000dd001a7213 */ /* 0x000fe20000000000 */
[----:B------:R-:W-:-:S02]  /*16fb0*/  VIADD R247, R3, 0x53 ;  /* 0x0000005303f77836 */ /* 0x000fc40000000000 */
[----:B------:R-:W-:Y:S01]  /*16fc0*/  @!P1 IMAD.IADD R18, R18, 0x1, -R2 ;  /* 0x0000000112129824 */ /* 0x000fe200078e0a02 */
[C---:B------:R-:W-:Y:S01]  /*16fd0*/  ISETP.GT.U32.AND P1, PT, R2.reuse, R38, PT ;  /* 0x000000260200720c */ /* 0x040fe20003f24070 */
[----:B-1----:R-:W-:Y:S02]  /*16fe0*/  IMAD.MOV.U32 R0, RZ, RZ, R14 ;  /* 0x000000ffff007224 */ /* 0x002fe400078e000e */
[----:B------:R-:W-:Y:S01]  /*16ff0*/  IMAD.MOV R14, RZ, RZ, -R30 ;  /* 0x000000ffff0e7224 */ /* 0x000fe200078e0a1e */
[----:B------:R-:W-:Y:S01]  /*17000*/  IABS R30, R246 ;  /* 0x000000f6001e7213 */ /* 0x000fe20000000000 */
[----:B------:R-:W-:Y:S01]  /*17010*/  @!P0 IMAD.MOV R0, RZ, RZ, -R0 ;  /* 0x000000ffff008224 */ /* 0x000fe200078e0a00 */
[C---:B------:R-:W-:Y:S01]  /*17020*/  ISETP.GT.U32.AND P0, PT, R2.reuse, R49, PT ;  /* 0x000000310200720c */ /* 0x040fe20003f04070 */
[----:B------:R-:W-:Y:S02]  /*17030*/  IMAD R45, R2, R14, R45 ;  /* 0x0000000e022d7224 */ /* 0x000fe400078e022d */
[----:B------:R-:W-:Y:S01]  /*17040*/  IMAD.HI.U32 R14, R4, R22, RZ ;  /* 0x00000016040e7227 */ /* 0x000fe200078e00ff */
[----:B------:R1:W-:Y:S02]  /*17050*/  STL [R1+0x168], R0 ;  /* 0x0001680001007387 */ /* 0x0003e40000100800 */
[----:B------:R-:W-:Y:S01]  /*17060*/  ISETP.GT.U32.AND P4, PT, R2, R45, PT ;  /* 0x0000002d0200720c */ /* 0x000fe20003f84070 */
[----:B------:R-:W-:-:S02]  /*17070*/  IMAD.MOV R14, RZ, RZ, -R14 ;  /* 0x000000ffff0e7224 */ /* 0x000fc400078e0a0e */
[----:B------:R-:W-:-:S04]  /*17080*/  IMAD.HI.U32 R7, R4, R26, RZ ;  /* 0x0000001a04077227 */ /* 0x000fc800078e00ff */
[----:B------:R-:W-:Y:S01]  /*17090*/  @!P0 IMAD.IADD R49, R49, 0x1, -R2 ;  /* 0x0000000131318824 */ /* 0x000fe200078e0a02 */
[----:B------:R-:W-:Y:S01]  /*170a0*/  ISETP.GE.AND P0, PT, R230, RZ, PT ;  /* 0x000000ffe600720c */ /* 0x000fe20003f06270 */
[----:B-1----:R-:W-:Y:S02]  /*170b0*/  IMAD.MOV.U32 R0, RZ, RZ, R34 ;  /* 0x000000ffff007224 */ /* 0x002fe400078e0022 */
[C---:B------:R-:W-:Y:S02]  /*170c0*/  IMAD R22, R2.reuse, R14, R22 ;  /* 0x0000000e02167224 */ /* 0x040fe400078e0216 */
[----:B------:R-:W-:Y:S01]  /*170d0*/  @!P4 IMAD.IADD R45, R45, 0x1, -R2 ;  /* 0x000000012d2dc824 */ /* 0x000fe200078e0a02 */
[C---:B------:R-:W-:Y:S01]  /*170e0*/  ISETP.GT.U32.AND P4, PT, R2.reuse, R49, PT ;  /* 0x000000310200720c */ /* 0x040fe20003f84070 */
[----:B------:R-:W-:Y:S02]  /*170f0*/  @!P5 IMAD.MOV R0, RZ, RZ, -R0 ;  /* 0x000000ffff00d224 */ /* 0x000fe400078e0a00 */
[----:B------:R-:W-:Y:S01]  /*17100*/  IMAD.MOV R7, RZ, RZ, -R7 ;  /* 0x000000ffff077224 */ /* 0x000fe200078e0a07 */
[----:B------:R-:W-:Y:S01]  /*17110*/  ISETP.GT.U32.AND P5, PT, R2, R45, PT ;  /* 0x0000002d0200720c */ /* 0x000fe20003fa4070 */
[----:B------:R-:W-:Y:S01]  /*17120*/  IMAD.HI.U32 R14, R4, R30, RZ ;  /* 0x0000001e040e7227 */ /* 0x000fe200078e00ff */
[----:B------:R1:W-:Y:S03]  /*17130*/  STL [R1+0x15c], R0 ;  /* 0x00015c0001007387 */ /* 0x0003e60000100800 */
[----:B------:R-:W-:Y:S01]  /*17140*/  IMAD R26, R2, R7, R26 ;  /* 0x00000007021a7224 */ /* 0x000fe200078e021a */
[----:B------:R-:W-:Y:S01]  /*17150*/  IABS R7, R247 ;  /* 0x000000f700077213 */ /* 0x000fe20000000000 */
[----:B------:R-:W-:-:S02]  /*17160*/  @!P1 IMAD.IADD R38, R38, 0x1, -R2 ;  /* 0x0000000126269824 */ /* 0x000fc400078e0a02 */
[----:B------:R-:W-:Y:S02]  /*17170*/  IMAD.MOV R14, RZ, RZ, -R14 ;  /* 0x000000ffff0e7224 */ /* 0x000fe400078e0a0e */
[----:B------:R-:W-:Y:S01]  /*17180*/  @!P4 IMAD.IADD R49, R49, 0x1, -R2 ;  /* 0x000000013131c824 */ /* 0x000fe200078e0a02 */
[C---:B------:R-:W-:Y:S01]  /*17190*/  ISETP.GT.U32.AND P1, PT, R2.reuse, R38, PT ;  /* 0x000000260200720c */ /* 0x040fe20003f24070 */
[----:B-1----:R-:W-:Y:S01]  /*171a0*/  IMAD.MOV.U32 R0, RZ, RZ, R18 ;  /* 0x000000ffff007224 */ /* 0x002fe200078e0012 */
[C---:B------:R-:W-:Y:S01]  /*171b0*/  ISETP.GT.U32.AND P4, PT, R2.reuse, R26, PT ;  /* 0x0000001a0200720c */ /* 0x040fe20003f84070 */
[C---:B------:R-:W-:Y:S02]  /*171c0*/  IMAD R30, R2.reuse, R14, R30 ;  /* 0x0000000e021e7224 */ /* 0x040fe400078e021e */
[----:B------:R-:W-:Y:S01]  /*171d0*/  @!P3 IMAD.MOV R0, RZ, RZ, -R0 ;  /* 0x000000ffff00b224 */ /* 0x000fe200078e0a00 */
[C---:B------:R-:W-:Y:S01]  /*171e0*/  ISETP.GT.U32.AND P3, PT, R2.reuse, R22, PT ;  /* 0x000000160200720c */ /* 0x040fe20003f64070 */
[----:B------:R-:W-:Y:S01]  /*171f0*/  @!P5 IMAD.IADD R45, R45, 0x1, -R2 ;  /* 0x000000012d2dd824 */ /* 0x000fe200078e0a02 */
[----:B------:R-:W-:Y:S01]  /*17200*/  ISETP.GT.U32.AND P5, PT, R2, R30, PT ;  /* 0x0000001e0200720c */ /* 0x000fe20003fa4070 */
[----:B------:R-:W-:Y:S01]  /*17210*/  VIADD R230, R3, 0x52 ;  /* 0x0000005203e67836 */ /* 0x000fe20000000000 */
[----:B------:R1:W-:Y:S01]  /*17220*/  STL [R1+0x160], R0 ;  /* 0x0001600001007387 */ /* 0x0003e20000100800 */
[----:B------:R-:W-:-:S03]  /*17230*/  IMAD.HI.U32 R14, R4, R7, RZ ;  /* 0x00000007040e7227 */ /* 0x000fc600078e00ff */
[----:B------:R-:W-:Y:S01]  /*17240*/  IABS R18, R230 ;  /* 0x000000e600127213 */ /* 0x000fe20000000000 */
[----:B------:R-:W-:Y:S02]  /*17250*/  IMAD.MOV R14, RZ, RZ, -R14 ;  /* 0x000000ffff0e7224 */ /* 0x000fe400078e0a0e */
[--C-:B------:R-:W-:Y:S01]  /*17260*/  @!P1 IMAD.IADD R38, R38, 0x1, -R2.reuse ;  /* 0x0000000126269824 */ /* 0x100fe200078e0a02 */
[----:B------:R-:W-:Y:S01]  /*17270*/  ISETP.GE.AND P1, PT, R238, RZ, PT ;  /* 0x000000ffee00720c */ /* 0x000fe20003f26270 */
[--C-:B------:R-:W-:Y:S01]  /*17280*/  @!P3 IMAD.IADD R22, R22, 0x1, -R2.reuse ;  /* 0x000000011616b824 */ /* 0x100fe200078e0a02 */
[----:B------:R-:W-:Y:S01]  /*17290*/  ISETP.GE.AND P3, PT, R221, RZ, PT ;  /* 0x000000ffdd00720c */ /* 0x000fe20003f66270 */
[----:B-1----:R-:W-:Y:S02]  /*172a0*/  IMAD.MOV.U32 R0, RZ, RZ, R49 ;  /* 0x000000ffff007224 */ /* 0x002fe400078e0031 */
[----:B------:R-:W-:Y:S01]  /*172b0*/  @!P4 IMAD.IADD R26, R26, 0x1, -R2 ;  /* 0x000000011a1ac824 */ /* 0x000fe200078e0a02 */
[----:B------:R-:W-:Y:S01]  /*172c0*/  ISETP.GT.U32.AND P4, PT, R2, R22, PT ;  /* 0x000000160200720c */ /* 0x000fe20003f84070 */
[----:B------:R-:W-:-:S02]  /*172d0*/  @!P2 IMAD.MOV R0, RZ, RZ, -R0 ;  /* 0x000000ffff00a224 */ /* 0x000fc400078e0a00 */
[----:B------:R-:W-:Y:S02]  /*172e0*/  IMAD R7, R2, R14, R7 ;  /* 0x0000000e02077224 */ /* 0x000fe400078e0207 */
[----:B------:R-:W-:Y:S01]  /*172f0*/  @!P5 IMAD.IADD R30, R30, 0x1, -R2 ;  /* 0x000000011e1ed824 */ /* 0x000fe200078e0a02 */
[----:B------:R1:W-:Y:S01]  /*17300*/  STL [R1+0x148], R0 ;  /* 0x0001480001007387 */ /* 0x0003e20000100800 */
[----:B------:R-:W-:Y:S01]  /*17310*/  ISETP.GT.U32.AND P5, PT, R2, R26, PT ;  /* 0x0000001a0200720c */ /* 0x000fe20003fa4070 */
[----:B------:R-:W-:Y:S02]  /*17320*/  IMAD.HI.U32 R34, R4, R18, RZ ;  /* 0x0000001204227227 */ /* 0x000fe400078e00ff */
[----:B------:R-:W-:Y:S02]  /*17330*/  ISETP.GT.U32.AND P2, PT, R2, R30, PT ;  /* 0x0000001e0200720c */ /* 0x000fe40003f44070 */
[----:B------:R-:W-:Y:S02]  /*17340*/  VIADD R238, R3, 0x51 ;  /* 0x0000005103ee7836 */ /* 0x000fe40000000000 */
[----:B------:R-:W-:-:S02]  /*17350*/  IMAD.MOV R34, RZ, RZ, -R34 ;  /* 0x000000ffff227224 */ /* 0x000fc400078e0a22 */
[----:B-1----:R-:W-:Y:S01]  /*17360*/  IMAD.MOV.U32 R0, RZ, RZ, R38 ;  /* 0x000000ffff007224 */ /* 0x002fe200078e0026 */
[----:B------:R-:W-:Y:S01]  /*17370*/  IABS R14, R238 ;  /* 0x000000ee000e7213 */ /* 0x000fe20000000000 */
[----:B------:R-:W-:Y:S02]  /*17380*/  IMAD.MOV.U32 R6, RZ, RZ, R45 ;  /* 0x000000ffff067224 */ /* 0x000fe400078e002d */
[----:B------:R-:W-:Y:S01]  /*17390*/  @!P0 IMAD.MOV R0, RZ, RZ, -R0 ;  /* 0x000000ffff008224 */ /* 0x000fe200078e0a00 */
[C---:B------:R-:W-:Y:S01]  /*173a0*/  ISETP.GT.U32.AND P0, PT, R2.reuse, R7, PT ;  /* 0x000000070200720c */ /* 0x040fe20003f04070 */
[----:B------:R-:W-:Y:S02]  /*173b0*/  IMAD R18, R2, R34, R18 ;  /* 0x0000002202127224 */ /* 0x000fe400078e0212 */
[----:B------:R-:W-:Y:S01]  /*173c0*/  @!P6 IMAD.MOV R6, RZ, RZ, -R6 ;  /* 0x000000ffff06e224 */ /* 0x000fe200078e0a06 */
[----:B------:R-:W-:Y:S01]  /*173d0*/  ISETP.GE.AND P6, PT, R246, RZ, PT ;  /* 0x000000fff600720c */ /* 0x000fe20003fc6270 */
[----:B------:R-:W-:-:S02]  /*173e0*/  VIADD R246, R3, 0x50 ;  /* 0x0000005003f67836 */ /* 0x000fc40000000000 */
[--C-:B------:R-:W-:Y:S01]  /*173f0*/  @!P4 IMAD.IADD R22, R22, 0x1, -R2.reuse ;  /* 0x000000011616c824 */ /* 0x100fe200078e0a02 */
[----:B------:R1:W-:Y:S01]  /*17400*/  STL [R1+0x154], R6 ;  /* 0x0001540601007387 */ /* 0x0003e20000100800 */
[--C-:B------:R-:W-:Y:S01]  /*17410*/  @!P5 IMAD.IADD R26, R26, 0x1, -R2.reuse ;  /* 0x000000011a1ad824 */ /* 0x100fe200078e0a02 */
[----:B------:R-:W-:Y:S01]  /*17420*/  ISETP.GT.U32.AND P5, PT, R2, R18, PT ;  /* 0x000000120200720c */ /* 0x000fe20003fa4070 */
[----:B------:R-:W-:Y:S01]  /*17430*/  IMAD.HI.U32 R34, R4, R14, RZ ;  /* 0x0000000e04227227 */ /* 0x000fe200078e00ff */
[----:B------:R2:W-:Y:S01]  /*17440*/  STL [R1+0x158], R0 ;  /* 0x0001580001007387 */ /* 0x0005e20000100800 */
[----:B------:R-:W-:Y:S02]  /*17450*/  IABS R159, R246 ;  /* 0x000000f6009f7213 */ /* 0x000fe40000000000 */
[----:B------:R-:W-:Y:S01]  /*17460*/  @!P0 IMAD.IADD R7, R7, 0x1, -R2 ;  /* 0x0000000107078824 */ /* 0x000fe200078e0a02 */
[----:B------:R-:W-:Y:S01]  /*17470*/  ISETP.GE.AND P4, PT, R247, RZ, PT ;  /* 0x000000fff700720c */ /* 0x000fe20003f86270 */
[----:B------:R-:W-:Y:S01]  /*17480*/  IMAD.MOV R34, RZ, RZ, -R34 ;  /* 0x000000ffff227224 */ /* 0x000fe200078e0a22 */
[----:B------:R-:W-:Y:S01]  /*17490*/  ISETP.GE.AND P0, PT, R238, RZ, PT ;  /* 0x000000ffee00720c */ /* 0x000fe20003f06270 */
[----:B-1----:R-:W-:-:S02]  /*174a0*/  IMAD.MOV.U32 R6, RZ, RZ, R22 ;  /* 0x000000ffff067224 */ /* 0x002fc400078e0016 */
[----:B------:R-:W-:Y:S02]  /*174b0*/  VIADD R247, R3, 0x4f ;  /* 0x0000004f03f77836 */ /* 0x000fe40000000000 */
[----:B--2---:R-:W-:Y:S02]  /*174c0*/  IMAD.MOV.U32 R0, RZ, RZ, R26 ;  /* 0x000000ffff007224 */ /* 0x004fe400078e001a */
[----:B------:R-:W-:Y:S01]  /*174d0*/  @!P1 IMAD.MOV R6, RZ, RZ, -R6 ;  /* 0x000000ffff069224 */ /* 0x000fe200078e0a06 */
[C---:B------:R-:W-:Y:S01]  /*174e0*/  ISETP.GT.U32.AND P1, PT, R2.reuse, R7, PT ;  /* 0x000000070200720c */ /* 0x040fe20003f24070 */
[----:B------:R-:W-:Y:S01]  /*174f0*/  IMAD R14, R2, R34, R14 ;  /* 0x00000022020e7224 */ /* 0x000fe200078e020e */
[----:B------:R-:W-:Y:S01]  /*17500*/  IABS R163, R247 ;  /* 0x000000f700a37213 */ /* 0x000fe20000000000 */
[----:B------:R-:W-:Y:S01]  /*17510*/  IMAD.HI.U32 R34, R4, R159, RZ ;  /* 0x0000009f04227227 */ /* 0x000fe200078e00ff */
[----:B------:R-:W-:Y:S03]  /*17520*/  STL [R1+0x150], R6 ;  /* 0x0001500601007387 */ /* 0x000fe60000100800 */
[----:B------:R-:W-:-:S02]  /*17530*/  @!P3 IMAD.MOV R0, RZ, RZ, -R0 ;  /* 0x000000ffff00b224 */ /* 0x000fc400078e0a00 */
[--C-:B------:R-:W-:Y:S01]  /*17540*/  @!P2 IMAD.IADD R30, R30, 0x1, -R2.reuse ;  /* 0x000000011e1ea824 */ /* 0x100fe200078e0a02 */
[----:B------:R-:W-:Y:S01]  /*17550*/  ISETP.GE.AND P2, PT, R230, RZ, PT ;  /* 0x000000ffe600720c */ /* 0x000fe20003f46270 */
[----:B------:R-:W-:Y:S01]  /*17560*/  @!P5 IMAD.IADD R18, R18, 0x1, -R2 ;  /* 0x000000011212d824 */ /* 0x000fe200078e0a02 */
[----:B------:R1:W-:Y:S01]  /*17570*/  STL [R1+0x14c], R0 ;  /* 0x00014c0001007387 */ /* 0x0003e20000100800 */
[----:B------:R-:W-:Y:S01]  /*17580*/  IMAD.MOV R26, RZ, RZ, -R34 ;  /* 0x000000ffff1a7224 */ /* 0x000fe200078e0a22 */
[C---:B------:R-:W-:Y:S01]  /*17590*/  ISETP.GT.U32.AND P5, PT, R2.reuse, R14, PT ;  /* 0x0000000e0200720c */ /* 0x040fe20003fa4070 */
[----:B------:R-:W-:Y:S01]  /*175a0*/  VIADD R230, R3, 0x4e ;  /* 0x0000004e03e67836 */ /* 0x000fe20000000000 */
[----:B------:R-:W-:Y:S01]  /*175b0*/  ISETP.GT.U32.AND P3, PT, R2, R18, PT ;  /* 0x000000120200720c */ /* 0x000fe20003f64070 */
[----:B------:R-:W-:-:S03]  /*175c0*/  IMAD.HI.U32 R22, R4, R163, RZ ;  /* 0x000000a304167227 */ /* 0x000fc600078e00ff */
[----:B------:R-:W-:Y:S01]  /*175d0*/  IABS R167, R230 ;  /* 0x000000e600a77213 */ /* 0x000fe20000000000 */
[----:B------:R-:W-:Y:S02]  /*175e0*/  IMAD R159, R2, R26, R159 ;  /* 0x0000001a029f7224 */ /* 0x000fe400078e029f */
[----:B-1----:R-:W-:Y:S02]  /*175f0*/  IMAD.MOV.U32 R0, RZ, RZ, R30 ;  /* 0x000000ffff007224 */ /* 0x002fe400078e001e */
[----:B------:R-:W-:Y:S02]  /*17600*/  IMAD.MOV R22, RZ, RZ, -R22 ;  /* 0x000000ffff167224 */ /* 0x000fe400078e0a16 */
[----:B------:R-:W-:Y:S01]  /*17610*/  @!P6 IMAD.MOV R0, RZ, RZ, -R0 ;  /* 0x000000ffff00e224 */ /* 0x000fe200078e0a00 */
[----:B------:R-:W-:Y:S01]  /*17620*/  ISETP.GE.AND P6, PT, R246, RZ, PT ;  /* 0x000000fff600720c */ /* 0x000fe20003fc6270 */
[----:B------:R-:W-:Y:S01]  /*17630*/  @!P1 IMAD.IADD R7, R7, 0x1, -R2 ;  /* 0x0000000107079824 */ /* 0x000fe200078e0a02 */
[C---:B------:R-:W-:Y:S01]  /*17640*/  ISETP.GT.U32.AND P1, PT, R2.reuse, R159, PT ;  /* 0x0000009f0200720c */ /* 0x040fe20003f24070 */
[----:B------:R-:W-:Y:S01]  /*17650*/  IMAD R163, R2, R22, R163 ;  /* 0x0000001602a37224 */ /* 0x000fe200078e02a3 */
[----:B------:R1:W-:Y:S01]  /*17660*/  STL [R1+0x144], R0 ;  /* 0x0001440001007387 */ /* 0x0003e20000100800 */
[----:B------:R-:W-:-:S04]  /*17670*/  IMAD.HI.U32 R26, R4, R167, RZ ;  /* 0x000000a7041a7227 */ /* 0x000fc800078e00ff */
[----:B------:R-:W-:Y:S01]  /*17680*/  @!P5 IMAD.IADD R14, R14, 0x1, -R2 ;  /* 0x000000010e0ed824 */ /* 0x000fe200078e0a02 */
[----:B------:R-:W-:Y:S01]  /*17690*/  ISETP.GT.U32.AND P5, PT, R2, R163, PT ;  /* 0x000000a30200720c */ /* 0x000fe20003fa4070 */
[----:B------:R-:W-:Y:S02]  /*176a0*/  IMAD.MOV R26, RZ, RZ, -R26 ;  /* 0x000000ffff1a7224 */ /* 0x000fe400078e0a1a */
[----:B------:R-:W-:Y:S01]  /*176b0*/  @!P3 IMAD.IADD R18, R18, 0x1, -R2 ;  /* 0x000000011212b824 */ /* 0x000fe200078e0a02 */
[----:B------:R-:W-:Y:S01]  /*176c0*/  ISETP.GE.AND P3, PT, R247, RZ, PT ;  /* 0x000000fff700720c */ /* 0x000fe20003f66270 */
[----:B-1----:R-:W-:Y:S02]  /*176d0*/  IMAD.MOV.U32 R0, RZ, RZ, R7 ;  /* 0x000000ffff007224 */ /* 0x002fe400078e0007 */
[----:B------:R-:W-:Y:S02]  /*176e0*/  IMAD R167, R2, R26, R167 ;  /* 0x0000001a02a77224 */ /* 0x000fe400078e02a7 */
[----:B------:R-:W-:-:S02]  /*176f0*/  @!P4 IMAD.MOV R0, RZ, RZ, -R0 ;  /* 0x000000ffff00c224 */ /* 0x000fc400078e0a00 */
[----:B------:R-:W-:Y:S02]  /*17700*/  VIADD R221, R3, 0x4d ;  /* 0x0000004d03dd7836 */ /* 0x000fe40000000000 */
[--C-:B------:R-:W-:Y:S01]  /*17710*/  @!P1 IMAD.IADD R159, R159, 0x1, -R2.reuse ;  /* 0x000000019f9f9824 */ /* 0x100fe200078e0a02 */
[----:B------:R1:W-:Y:S01]  /*17720*/  STL [R1+0x140], R0 ;  /* 0x0001400001007387 */ /* 0x0003e20000100800 */
[C---:B------:R-:W-:Y:S01]  /*17730*/  ISETP.GT.U32.AND P1, PT, R2.reuse, R14, PT ;  /* 0x0000000e0200720c */ /* 0x040fe20003f24070 */
[----:B------:R-:W-:Y:S01]  /*17740*/  @!P5 IMAD.IADD R163, R163, 0x1, -R2 ;  /* 0x00000001a3a3d824 */ /* 0x000fe200078e0a02 */
[----:B------:R-:W-:Y:S01]  /*17750*/  IABS R171, R221 ;  /* 0x000000dd00ab7213 */ /* 0x000fe20000000000 */
[C---:B------:R-:W-:Y:S01]  /*17760*/  VIADD R238, R3.reuse, 0x4c ;  /* 0x0000004c03ee7836 */ /* 0x040fe20000000000 */
[C---:B------:R-:W-:Y:S01]  /*17770*/  ISETP.GT.U32.AND P5, PT, R2.reuse, R159, PT ;  /* 0x0000009f0200720c */ /* 0x040fe20003fa4070 */
[----:B------:R-:W-:Y:S01]  /*17780*/  VIADD R247, R3, 0x4a ;  /* 0x0000004a03f77836 */ /* 0x000fe20000000000 */
[----:B------:R-:W-:Y:S01]  /*17790*/  ISETP.GT.U32.AND P4, PT, R2, R163, PT ;  /* 0x000000a30200720c */ /* 0x000fe20003f84070 */
[----:B------:R-:W-:Y:S01]  /*177a0*/  IMAD.HI.U32 R22, R4, R171, RZ ;  /* 0x000000ab04167227 */ /* 0x000fe200078e00ff */
[----:B------:R-:W-:-:S02]  /*177b0*/  IABS R175, R238 ;  /* 0x000000ee00af7213 */ /* 0x000fc40000000000 */
[----:B------:R-:W-:Y:S01]  /*177c0*/  IABS R182, R247 ;  /* 0x000000f700b67213 */ /* 0x000fe20000000000 */
[----:B-1----:R-:W-:Y:S02]  /*177d0*/  IMAD.MOV.U32 R0, RZ, RZ, R18 ;  /* 0x000000ffff007224 */ /* 0x002fe400078e0012 */
[----:B------:R-:W-:Y:S02]  /*177e0*/  IMAD.MOV R22, RZ, RZ, -R22 ;  /* 0x000000ffff167224 */ /* 0x000fe400078e0a16 */
[----:B------:R-:W-:Y:S01]  /*177f0*/  @!P2 IMAD.MOV R0, RZ, RZ, -R0 ;  /* 0x000000ffff00a224 */ /* 0x000fe200078e0a00 */
[----:B------:R-:W-:Y:S01]  /*17800*/  ISETP.GT.U32.AND P2, PT, R2, R167, PT ;  /* 0x000000a70200720c */ /* 0x000fe20003f44070 */
[----:B------:R-:W-:Y:S01]  /*17810*/  @!P1 IMAD.IADD R14, R14, 0x1, -R2 ;  /* 0x000000010e0e9824 */ /* 0x000fe200078e0a02 */
[----:B------:R-:W-:Y:S01]  /*17820*/  ISETP.GE.AND P1, PT, R230, RZ, PT ;  /* 0x000000ffe600720c */ /* 0x000fe20003f26270 */
[----:B------:R-:W-:Y:S01]  /*17830*/  IMAD R171, R2, R22, R171 ;  /* 0x0000001602ab7224 */ /* 0x000fe200078e02ab */
[----:B------:R1:W-:Y:S01]  /*17840*/  STL [R1+0x13c], R0 ;  /* 0x00013c0001007387 */ /* 0x0003e20000100800 */
[----:B------:R-:W-:-:S04]  /*17850*/  IMAD.HI.U32 R7, R4, R175, RZ ;  /* 0x000000af04077227 */ /* 0x000fc800078e00ff */
[--C-:B------:R-:W-:Y:S01]  /*17860*/  @!P5 IMAD.IADD R159, R159, 0x1, -R2.reuse ;  /* 0x000000019f9fd824 */ /* 0x100fe200078e0a02 */
[C---:B------:R-:W-:Y:S01]  /*17870*/  ISETP.GT.U32.AND P5, PT, R2.reuse, R171, PT ;  /* 0x000000ab0200720c */ /* 0x040fe20003fa4070 */
[----:B------:R-:W-:Y:S02]  /*17880*/  IMAD.MOV R7, RZ, RZ, -R7 ;  /* 0x000000ffff077224 */ /* 0x000fe400078e0a07 */
[----:B------:R-:W-:Y:S01]  /*17890*/  @!P2 IMAD.IADD R167, R167, 0x1, -R2 ;  /* 0x00000001a7a7a824 */ /* 0x000fe200078e0a02 */
[----:B------:R-:W-:Y:S01]  /*178a0*/  ISETP.GE.AND P2, PT, R221, RZ, PT ;  /* 0x000000ffdd00720c */ /* 0x000fe20003f46270 */
[----:B-1----:R-:W-:Y:S02]  /*178b0*/  IMAD.MOV.U32 R0, RZ, RZ, R14 ;  /* 0x000000ffff007224 */ /* 0x002fe400078e000e */
[C---:B------:R-:W-:Y:S02]  /*178c0*/  IMAD R175, R2.reuse, R7, R175 ;  /* 0x0000000702af7224 */ /* 0x040fe400078e02af */
[----:B------:R-:W-:Y:S01]  /*178d0*/  @!P0 IMAD.MOV R0, RZ, RZ, -R0 ;  /* 0x000000ffff008224 */ /* 0x000fe200078e0a00 */
[----:B------:R-:W-:Y:S01]  /*178e0*/  ISETP.GT.U32.AND P0, PT, R2, R167, PT ;  /* 0x000000a70200720c */ /* 0x000fe20003f04070 */
[----:B------:R-:W-:-:S03]  /*178f0*/  IMAD.HI.U32 R7, R4, R182, RZ ;  /* 0x000000b604077227 */ /* 0x000fc600078e00ff */
[----:B------:R1:W-:Y:S01]  /*17900*/  STL [R1+0x138], R0 ;  /* 0x0001380001007387 */ /* 0x0003e20000100800 */
[----:B------:R-:W-:Y:S02]  /*17910*/  IMAD.MOV R7, RZ, RZ, -R7 ;  /* 0x000000ffff077224 */ /* 0x000fe400078e0a07 */
[----:B------:R-:W-:Y:S02]  /*17920*/  VIADD R246, R3, 0x4b ;  /* 0x0000004b03f67836 */ /* 0x000fe40000000000 */
[----:B------:R-:W-:Y:S01]  /*17930*/  @!P5 IMAD.IADD R171, R171, 0x1, -R2 ;  /* 0x00000001ababd824 */ /* 0x000fe200078e0a02 */
[----:B------:R-:W-:Y:S01]  /*17940*/  ISETP.GE.AND P5, PT, R238, RZ, PT ;  /* 0x000000ffee00720c */ /* 0x000fe20003fa6270 */
[C---:B------:R-:W-:Y:S01]  /*17950*/  IMAD R182, R2.reuse, R7, R182 ;  /* 0x0000000702b67224 */ /* 0x040fe200078e02b6 */
[----:B------:R-:W-:Y:S01]  /*17960*/  IABS R178, R246 ;  /* 0x000000f600b27213 */ /* 0x000fe20000000000 */
[----:B------:R-:W-:Y:S02]  /*17970*/  @!P0 IMAD.IADD R167, R167, 0x1, -R2 ;  /* 0x00000001a7a78824 */ /* 0x000fe400078e0a02 */
        /* <DEDUP_REMOVED lines=9> */
[----:B------:R-:W-:Y:S02]  /*17a10*/  IMAD R178, R2, R14, R178 ;  /* 0x0000000e02b27224 */ /* 0x000fe400078e02b2 */
[--C-:B------:R-:W-:Y:S01]  /*17a20*/  @!P6 IMAD.IADD R171, R171, 0x1, -R2.reuse ;  /* 0x00000001ababe824 */ /* 0x100fe200078e0a02 */
[----:B------:R-:W-:Y:S01]  /*17a30*/  IABS R190, R238 ;  /* 0x000000ee00be7213 */ /* 0x000fe20000000000 */
[----:B------:R-:W-:Y:S01]  /*17a40*/  @!P1 IMAD.IADD R182, R182, 0x1, -R2 ;  /* 0x00000001b6b69824 */ /* 0x000fe200078e0a02 */
[----:B------:R-:W-:Y:S01]  /*17a50*/  ISETP.GT.U32.AND P0, PT, R2, R178, PT ;  /* 0x000000b20200720c */ /* 0x000fe20003f04070 */
[----:B------:R-:W-:-:S02]  /*17a60*/  VIADD R230, R3, 0x49 ;  /* 0x0000004903e67836 */ /* 0x000fc40000000000 */
[----:B------:R-:W-:Y:S01]  /*17a70*/  @!P2 IMAD.MOV R171, RZ, RZ, -R171 ;  /* 0x000000ffffaba224 */ /* 0x000fe200078e0aab */
[----:B------:R-:W-:Y:S01]  /*17a80*/  ISETP.GT.U32.AND P2, PT, R2, R182, PT ;  /* 0x000000b60200720c */ /* 0x000fe20003f44070 */
[----:B------:R-:W-:Y:S01]  /*17a90*/  @!P4 IMAD.IADD R175, R175, 0x1, -R2 ;  /* 0x00000001afafc824 */ /* 0x000fe200078e0a02 */
[----:B------:R-:W-:Y:S01]  /*17aa0*/  IABS R186, R230 ;  /* 0x000000e600ba7213 */ /* 0x000fe20000000000 */
[----:B------:R-:W-:-:S03]  /*17ab0*/  IMAD.HI.U32 R18, R4, R190, RZ ;  /* 0x000000be04127227 */ /* 0x000fc600078e00ff */
[----:B------:R-:W-:Y:S01]  /*17ac0*/  ISETP.GT.U32.AND P4, PT, R2, R175, PT ;  /* 0x000000af0200720c */ /* 0x000fe20003f84070 */
[----:B------:R-:W-:Y:S02]  /*17ad0*/  IMAD.MOV R18, RZ, RZ, -R18 ;  /* 0x000000ffff127224 */ /* 0x000fe400078e0a12 */
[----:B------:R-:W-:-:S04]  /*17ae0*/  IMAD.HI.U32 R7, R4, R186, RZ ;  /* 0x000000ba04077227 */ /* 0x000fc800078e00ff */
[----:B------:R-:W-:Y:S02]  /*17af0*/  IMAD R190, R2, R18, R190 ;  /* 0x0000001202be7224 */ /* 0x000fe400078e02be */
[----:B------:R-:W-:Y:S02]  /*17b00*/  IMAD.MOV R7, RZ, RZ, -R7 ;  /* 0x000000ffff077224 */ /* 0x000fe400078e0a07 */
[----:B------:R-:W-:Y:S01]  /*17b10*/  @!P3 IMAD.MOV R163, RZ, RZ, -R163 ;  /* 0x000000ffffa3b224 */ /* 0x000fe200078e0aa3 */
[----:B------:R-:W-:Y:S01]  /*17b20*/  ISETP.GE.AND P3, PT, R246, RZ, PT ;  /* 0x000000fff600720c */ /* 0x000fe20003f66270 */
[----:B------:R-:W-:Y:S02]  /*17b30*/  VIADD R246, R3, 0x47 ;  /* 0x0000004703f67836 */ /* 0x000fe40000000000 */
[--C-:B------:R-:W-:Y:S01]  /*17b40*/  @!P0 IMAD.IADD R178, R178, 0x1, -R2.reuse ;  /* 0x00000001b2b28824 */ /* 0x100fe200078e0a02 */
[----:B------:R-:W-:Y:S01]  /*17b50*/  ISETP.GE.AND P0, PT, R230, RZ, PT ;  /* 0x000000ffe600720c */ /* 0x000fe20003f06270 */
[----:B------:R-:W-:Y:S01]  /*17b60*/  @!P2 IMAD.IADD R182, R182, 0x1, -R2 ;  /* 0x00000001b6b6a824 */ /* 0x000fe200078e0a02 */
[C---:B------:R-:W-:Y:S01]  /*17b70*/  ISETP.GT.U32.AND P2, PT, R2.reuse, R190, PT ;  /* 0x000000be0200720c */ /* 0x040fe20003f44070 */
[C---:B------:R-:W-:Y:S01]  /*17b80*/  IMAD R186, R2.reuse, R7, R186 ;  /* 0x0000000702ba7224 */ /* 0x040fe200078e02ba */
[----:B------:R-:W-:Y:S01]  /*17b90*/  IABS R194, R246 ;  /* 0x000000f600c27213 */ /* 0x000fe20000000000 */
[----:B------:R-:W-:Y:S01]  /*17ba0*/  @!P4 IMAD.IADD R175, R175, 0x1, -R2 ;  /* 0x00000001afafc824 */ /* 0x000fe200078e0a02 */
[C---:B------:R-:W-:Y:S01]  /*17bb0*/  ISETP.GT.U32.AND P1, PT, R2.reuse, R178, PT ;  /* 0x000000b20200720c */ /* 0x040fe20003f24070 */
[----:B------:R-:W-:Y:S01]  /*17bc0*/  VIADD R215, R3, 0x44 ;  /* 0x0000004403d77836 */ /* 0x000fe20000000000 */
[----:B------:R-:W-:Y:S01]  /*17bd0*/  ISETP.GT.U32.AND P6, PT, R2, R186, PT ;  /* 0x000000ba0200720c */ /* 0x000fe20003fc4070 */
[----:B------:R-:W-:Y:S01]  /*17be0*/  IMAD.HI.U32 R7, R4, R194, RZ ;  /* 0x000000c204077227 */ /* 0x000fe200078e00ff */
[----:B------:R-:W-:-:S02]  /*17bf0*/  ISETP.GE.AND P4, PT, R247, RZ, PT ;  /* 0x000000fff700720c */ /* 0x000fc40003f86270 */
[----:B------:R-:W-:Y:S01]  /*17c00*/  IABS R206, R215 ;  /* 0x000000d700ce7213 */ /* 0x000fe20000000000 */
[----:B------:R-:W-:Y:S02]  /*17c10*/  VIADD R247, R3, 0x46 ;  /* 0x0000004603f77836 */ /* 0x000fe40000000000 */
[----:B------:R-:W-:Y:S02]  /*17c20*/  IMAD.MOV R7, RZ, RZ, -R7 ;  /* 0x000000ffff077224 */ /* 0x000fe400078e0a07 */
[--C-:B------:R-:W-:Y:S01]  /*17c30*/  @!P2 IMAD.IADD R190, R190, 0x1, -R2.reuse ;  /* 0x00000001bebea824 */ /* 0x100fe200078e0a02 */
[----:B------:R-:W-:Y:S01]  /*17c40*/  IABS R198, R247 ;  /* 0x000000f700c67213 */ /* 0x000fe20000000000 */
[----:B------:R-:W-:Y:S01]  /*17c50*/  @!P1 IMAD.IADD R178, R178, 0x1, -R2 ;  /* 0x00000001b2b29824 */ /* 0x000fe200078e0a02 */
[----:B------:R-:W-:Y:S01]  /*17c60*/  ISETP.GE.AND P1, PT, R246, RZ, PT ;  /* 0x000000fff600720c */ /* 0x000fe20003f26270 */
[C---:B------:R-:W-:Y:S01]  /*17c70*/  IMAD R194, R2.reuse, R7, R194 ;  /* 0x0000000702c27224 */ /* 0x040fe200078e02c2 */
[----:B------:R-:W-:Y:S01]  /*17c80*/  ISETP.GT.U32.AND P2, PT, R2, R190, PT ;  /* 0x000000be0200720c */ /* 0x000fe20003f44070 */
[----:B------:R-:W-:-:S04]  /*17c90*/  IMAD.HI.U32 R14, R4, R198, RZ ;  /* 0x000000c6040e7227 */ /* 0x000fc800078e00ff */
[----:B------:R-:W-:Y:S02]  /*17ca0*/  @!P6 IMAD.IADD R186, R186, 0x1, -R2 ;  /* 0x00000001babae824 */ /* 0x000fe400078e0a02 */
[----:B------:R-:W-:Y:S01]  /*17cb0*/  @!P5 IMAD.MOV R175, RZ, RZ, -R175 ;  /* 0x000000ffffafd224 */ /* 0x000fe200078e0aaf */
[----:B------:R-:W-:Y:S01]  /*17cc0*/  ISETP.GE.AND P5, PT, R238, RZ, PT ;  /* 0x000000ffee00720c */ /* 0x000fe20003fa6270 */
[----:B------:R-:W-:Y:S01]  /*17cd0*/  IMAD.MOV R14, RZ, RZ, -R14 ;  /* 0x000000ffff0e7224 */ /* 0x000fe200078e0a0e */
[C---:B------:R-:W-:Y:S01]  /*17ce0*/  ISETP.GT.U32.AND P6, PT, R2.reuse, R186, PT ;  /* 0x000000ba0200720c */ /* 0x040fe20003fc4070 */
[----:B------:R-:W-:Y:S01]  /*17cf0*/  @!P3 IMAD.MOV R178, RZ, RZ, -R178 ;  /* 0x000000ffffb2b224 */ /* 0x000fe200078e0ab2 */
[----:B------:R-:W-:Y:S01]  /*17d00*/  ISETP.GT.U32.AND P3, PT, R2, R194, PT ;  /* 0x000000c20200720c */ /* 0x000fe20003f64070 */
[----:B------:R-:W-:-:S04]  /*17d10*/  IMAD.HI.U32 R7, R4, R206, RZ ;  /* 0x000000ce04077227 */ /* 0x000fc800078e00ff */
[C---:B------:R-:W-:Y:S02]  /*17d20*/  IMAD R198, R2.reuse, R14, R198 ;  /* 0x0000000e02c67224 */ /* 0x040fe400078e02c6 */
[----:B------:R-:W-:Y:S02]  /*17d30*/  VIADD R238, R3, 0x45 ;  /* 0x0000004503ee7836 */ /* 0x000fe40000000000 */
[----:B------:R-:W-:Y:S02]  /*17d40*/  IMAD.MOV R7, RZ, RZ, -R7 ;  /* 0x000000ffff077224 */ /* 0x000fe400078e0a07 */
[----:B------:R-:W-:Y:S01]  /*17d50*/  @!P4 IMAD.MOV R182, RZ, RZ, -R182 ;  /* 0x000000ffffb6c224 */ /* 0x000fe200078e0ab6 */
[----:B------:R-:W-:Y:S01]  /*17d60*/  ISETP.GT.U32.AND P4, PT, R2, R198, PT ;  /* 0x000000c60200720c */ /* 0x000fe20003f84070 */
[----:B------:R-:W-:Y:S01]  /*17d70*/  @!P2 IMAD.IADD R190, R190, 0x1, -R2 ;  /* 0x00000001bebea824 */ /* 0x000fe200078e0a02 */
[----:B------:R-:W-:Y:S01]  /*17d80*/  IABS R202, R238 ;  /* 0x000000ee00ca7213 */ /* 0x000fe20000000000 */
[----:B------:R-:W-:-:S02]  /*17d90*/  IMAD R206, R2, R7, R206 ;  /* 0x0000000702ce7224 */ /* 0x000fc400078e02ce */
[----:B------:R-:W-:Y:S02]  /*17da0*/  @!P3 IMAD.IADD R194, R194, 0x1, -R2 ;  /* 0x00000001c2c2b824 */ /* 0x000fe400078e0a02 */
[----:B------:R-:W-:Y:S01]  /*17db0*/  @!P5 IMAD.MOV R190, RZ, RZ, -R190 ;  /* 0x000000ffffbed224 */ /* 0x000fe200078e0abe */
[C---:B------:R-:W-:Y:S01]  /*17dc0*/  ISETP.GT.U32.AND P5, PT, R2.reuse, R206, PT ;  /* 0x000000ce0200720c */ /* 0x040fe20003fa4070 */
[----:B------:R-:W-:Y:S01]  /*17dd0*/  VIADD R246, R3, 0x43 ;  /* 0x0000004303f67836 */ /* 0x000fe20000000000 */
[----:B------:R-:W-:Y:S01]  /*17de0*/  ISETP.GT.U32.AND P3, PT, R2, R194, PT ;  /* 0x000000c20200720c */ /* 0x000fe20003f64070 */
[----:B------:R-:W-:Y:S01]  /*17df0*/  @!P6 IMAD.IADD R186, R186, 0x1, -R2 ;  /* 0x00000001babae824 */ /* 0x000fe200078e0a02 */
[----:B------:R-:W-:Y:S01]  /*17e00*/  ISETP.GE.AND P6, PT, R247, RZ, PT ;  /* 0x000000fff700720c */ /* 0x000fe20003fc6270 */
[----:B------:R-:W-:Y:S01]  /*17e10*/  IMAD.HI.U32 R14, R4, R202, RZ ;  /* 0x000000ca040e7227 */ /* 0x000fe200078e00ff */
[----:B------:R-:W-:-:S03]  /*17e20*/  IABS R209, R246 ;  /* 0x000000f600d17213 */ /* 0x000fc60000000000 */
[C---:B------:R-:W-:Y:S02]  /*17e30*/  VIADD R247, R3.reuse, 0x42 ;  /* 0x0000004203f77836 */ /* 0x040fe40000000000 */
[----:B------:R-:W-:Y:S02]  /*17e40*/  IMAD.MOV R14, RZ, RZ, -R14 ;  /* 0x000000ffff0e7224 */ /* 0x000fe400078e0a0e */
[----:B------:R-:W-:Y:S01]  /*17e50*/  @!P4 IMAD.IADD R198, R198, 0x1, -R2 ;  /* 0x00000001c6c6c824 */ /* 0x000fe200078e0a02 */
[----:B------:R-:W-:Y:S01]  /*17e60*/  IABS R213, R247 ;  /* 0x000000f700d57213 */ /* 0x000fe20000000000 */
[C---:B------:R-:W-:Y:S02]  /*17e70*/  IMAD R202, R2.reuse, R14, R202 ;  /* 0x0000000e02ca7224 */ /* 0x040fe400078e02ca */
[----:B------:R-:W-:Y:S01]  /*17e80*/  VIADD R230, R3, 0x41 ;  /* 0x0000004103e67836 */ /* 0x000fe20000000000 */
[----:B------:R-:W-:Y:S01]  /*17e90*/  ISETP.GT.U32.AND P4, PT, R2, R198, PT ;  /* 0x000000c60200720c */ /* 0x000fe20003f84070 */
[----:B------:R-:W-:Y:S01]  /*17ea0*/  IMAD.HI.U32 R14, R4, R209, RZ ;  /* 0x000000d1040e7227 */ /* 0x000fe200078e00ff */
[----:B------:R-:W-:-:S02]  /*17eb0*/  ISETP.GT.U32.AND P2, PT, R2, R202, PT ;  /* 0x000000ca0200720c */ /* 0x000fc40003f44070 */
[----:B------:R-:W-:Y:S01]  /*17ec0*/  IABS R217, R230 ;  /* 0x000000e600d97213 */ /* 0x000fe20000000000 */
[----:B------:R-:W-:Y:S01]  /*17ed0*/  @!P0 IMAD.MOV R186, RZ, RZ, -R186 ;  /* 0x000000ffffba8224 */ /* 0x000fe200078e0aba */
[----:B------:R-:W-:Y:S01]  /*17ee0*/  ISETP.GE.AND P0, PT, R238, RZ, PT ;  /* 0x000000ffee00720c */ /* 0x000fe20003f06270 */
[----:B------:R-:W-:-:S04]  /*17ef0*/  IMAD.HI.U32 R7, R4, R213, RZ ;  /* 0x000000d504077227 */ /* 0x000fc800078e00ff */
[----:B------:R-:W-:Y:S02]  /*17f00*/  VIADD R238, R3, 0x40 ;  /* 0x0000004003ee7836 */ /* 0x000fe40000000000 */
[----:B------:R-:W-:Y:S02]  /*17f10*/  @!P5 IMAD.IADD R206, R206, 0x1, -R2 ;  /* 0x00000001ceced824 */ /* 0x000fe400078e0a02 */
[----:B------:R-:W-:Y:S01]  /*17f20*/  IMAD.MOV R14, RZ, RZ, -R14 ;  /* 0x000000ffff0e7224 */ /* 0x000fe200078e0a0e */
[----:B------:R-:W-:Y:S01]  /*17f30*/  IABS R221, R238 ;  /* 0x000000ee00dd7213 */ /* 0x000fe20000000000 */
[----:B------:R-:W-:Y:S01]  /*17f40*/  IMAD.MOV R7, RZ, RZ, -R7 ;  /* 0x000000ffff077224 */ /* 0x000fe200078e0a07 */
[----:B------:R-:W-:Y:S01]  /*17f50*/  ISETP.GT.U32.AND P5, PT, R2, R206, PT ;  /* 0x000000ce0200720c */ /* 0x000fe20003fa4070 */
[----:B------:R-:W-:Y:S02]  /*17f60*/  @!P3 IMAD.IADD R194, R194, 0x1, -R2 ;  /* 0x00000001c2c2b824 */ /* 0x000fe400078e0a02 */
[----:B------:R-:W-:-:S02]  /*17f70*/  IMAD R209, R2, R14, R209 ;  /* 0x0000000e02d17224 */ /* 0x000fc400078e02d1 */
[----:B------:R-:W-:-:S03]  /*17f80*/  IMAD.HI.U32 R14, R4, R217, RZ ;  /* 0x000000d9040e7227 */ /* 0x000fc600078e00ff */
[C---:B------:R-:W-:Y:S01]  /*17f90*/  ISETP.GT.U32.AND P3, PT, R2.reuse, R209, PT ;  /* 0x000000d10200720c */ /* 0x040fe20003f64070 */
[----:B------:R-:W-:Y:S02]  /*17fa0*/  IMAD R213, R2, R7, R213 ;  /* 0x0000000702d57224 */ /* 0x000fe400078e02d5 */
[----:B------:R-:W-:Y:S01]  /*17fb0*/  @!P1 IMAD.MOV R194, RZ, RZ, -R194 ;  /* 0x000000ffffc29224 */ /* 0x000fe200078e0ac2 */
[----:B------:R-:W-:Y:S01]  /*17fc0*/  ISETP.GE.AND P1, PT, R215, RZ, PT ;  /* 0x000000ffd700720c */ /* 0x000fe20003f26270 */
[----:B------:R-:W-:-:S04]  /*17fd0*/  IMAD.HI.U32 R7, R4, R221, RZ ;  /* 0x000000dd04077227 */ /* 0x000fc800078e00ff */
[----:B------:R-:W-:Y:S02]  /*17fe0*/  IMAD.MOV R14, RZ, RZ, -R14 ;  /* 0x000000ffff0e7224 */ /* 0x000fe400078e0a0e */
[--C-:B------:R-:W-:Y:S01]  /*17ff0*/  @!P4 IMAD.IADD R198, R198, 0x1, -R2.reuse ;  /* 0x00000001c6c6c824 */ /* 0x100fe200078e0a02 */
[C---:B------:R-:W-:Y:S01]  /*18000*/  ISETP.GT.U32.AND P4, PT, R2.reuse, R213, PT ;  /* 0x000000d50200720c */ /* 0x040fe20003f84070 */
[----:B------:R-:W-:Y:S02]  /*18010*/  IMAD.MOV R7, RZ, RZ, -R7 ;  /* 0x000000ffff077224 */ /* 0x000fe400078e0a07 */
[C---:B------:R-:W-:Y:S02]  /*18020*/  IMAD R217, R2.reuse, R14, R217 ;  /* 0x0000000e02d97224 */ /* 0x040fe400078e02d9 */
[----:B------:R-:W-:Y:S02]  /*18030*/  IMAD R221, R2, R7, R221 ;  /* 0x0000000702dd7224 */ /* 0x000fe400078e02dd */
[--C-:B------:R-:W-:Y:S01]  /*18040*/  @!P5 IMAD.IADD R206, R206, 0x1, -R2.reuse ;  /* 0x00000001ceced824 */ /* 0x100fe200078e0a02 */
[----:B------:R-:W-:Y:S01]  /*18050*/  ISETP.GT.U32.AND P5, PT, R2, R217, PT ;  /* 0x000000d90200720c */ /* 0x000fe20003fa4070 */
[----:B------:R-:W-:-:S02]  /*18060*/  @!P2 IMAD.IADD R202, R202, 0x1, -R2 ;  /* 0x00000001cacaa824 */ /* 0x000fc400078e0a02 */
[----:B------:R-:W-:Y:S01]  /*18070*/  @!P1 IMAD.MOV R206, RZ, RZ, -R206 ;  /* 0x000000ffffce9224 */ /* 0x000fe200078e0ace */
[C---:B------:R-:W-:Y:S01]  /*18080*/  ISETP.GT.U32.AND P1, PT, R2.reuse, R221, PT ;  /* 0x000000dd0200720c */ /* 0x040fe20003f24070 */
[--C-:B------:R-:W-:Y:S01]  /*18090*/  @!P3 IMAD.IADD R209, R209, 0x1, -R2.reuse ;  /* 0x00000001d1d1b824 */ /* 0x100fe200078e0a02 */
[C---:B------:R-:W-:Y:S01]  /*180a0*/  ISETP.GT.U32.AND P2, PT, R2.reuse, R202, PT ;  /* 0x000000ca0200720c */ /* 0x040fe20003f44070 */
[----:B------:R-:W-:Y:S01]  /*180b0*/  @!P4 IMAD.IADD R213, R213, 0x1, -R2 ;  /* 0x00000001d5d5c824 */ /* 0x000fe200078e0a02 */
[----:B------:R-:W-:Y:S01]  /*180c0*/  ISETP.GE.AND P3, PT, R247, RZ, PT ;  /* 0x000000fff700720c */ /* 0x000fe20003f66270 */
[----:B------:R-:W-:Y:S01]  /*180d0*/  VIADD R247, R3, 0x3f ;  /* 0x0000003f03f77836 */ /* 0x000fe20000000000 */
[C---:B------:R-:W-:Y:S01]  /*180e0*/  ISETP.GT.U32.AND P4, PT, R2.reuse, R209, PT ;  /* 0x000000d10200720c */ /* 0x040fe20003f84070 */
[----:B------:R-:W-:Y:S01]  /*180f0*/  @!P6 IMAD.MOV R198, RZ, RZ, -R198 ;  /* 0x000000ffffc6e224 */ /* 0x000fe200078e0ac6 */
[----:B------:R-:W-:Y:S01]  /*18100*/  ISETP.GT.U32.AND P6, PT, R2, R213, PT ;  /* 0x000000d50200720c */ /* 0x000fe20003fc4070 */
[----:B------:R-:W-:Y:S01]  /*18110*/  @!P5 IMAD.IADD R217, R217, 0x1, -R2 ;  /* 0x00000001d9d9d824 */ /* 0x000fe200078e0a02 */
[----:B------:R-:W-:Y:S01]  /*18120*/  IABS R226, R247 ;  /* 0x000000f700e27213 */ /* 0x000fe20000000000 */
[----:B------:R-:W-:-:S02]  /*18130*/  VIADD R215, R3, 0x38 ;  /* 0x0000003803d77836 */ /* 0x000fc40000000000 */
[--C-:B------:R-:W-:Y:S01]  /*18140*/  @!P1 IMAD.IADD R221, R221, 0x1, -R2.reuse ;  /* 0x00000001dddd9824 */ /* 0x100fe200078e0a02 */
[----:B------:R-:W-:Y:S01]  /*18150*/  ISETP.GT.U32.AND P1, PT, R2, R217, PT ;  /* 0x000000d90200720c */ /* 0x000fe20003f24070 */
[----:B------:R-:W-:Y:S01]  /*18160*/  @!P2 IMAD.IADD R202, R202, 0x1, -R2 ;  /* 0x00000001cacaa824 */ /* 0x000fe200078e0a02 */
[----:B------:R-:W-:Y:S01]  /*18170*/  ISETP.GE.AND P2, PT, R246, RZ, PT ;  /* 0x000000fff600720c */ /* 0x000fe20003f46270 */
[----:B------:R-:W-:-:S04]  /*18180*/  IMAD.HI.U32 R14, R4, R226, RZ ;  /* 0x000000e2040e7227 */ /* 0x000fc800078e00ff */
[----:B------:R-:W-:Y:S02]  /*18190*/  VIADD R246, R3, 0x3e ;  /* 0x0000003e03f67836 */ /* 0x000fe40000000000 */
[----:B------:R-:W-:Y:S02]  /*181a0*/  IMAD.MOV R14, RZ, RZ, -R14 ;  /* 0x000000ffff0e7224 */ /* 0x000fe400078e0a0e */
[----:B------:R-:W-:Y:S01]  /*181b0*/  @!P6 IMAD.IADD R213, R213, 0x1, -R2 ;  /* 0x00000001d5d5e824 */ /* 0x000fe200078e0a02 */
[----:B------:R-:W-:Y:S01]  /*181c0*/  IABS R234, R246 ;  /* 0x000000f600ea7213 */ /* 0x000fe20000000000 */
[----:B------:R-:W-:Y:S01]  /*181d0*/  IMAD R226, R2, R14, R226 ;  /* 0x0000000e02e27224 */ /* 0x000fe200078e02e2 */
[----:B------:R-:W-:Y:S01]  /*181e0*/  ISETP.GE.AND P6, PT, R247, RZ, PT ;  /* 0x000000fff700720c */ /* 0x000fe20003fc6270 */
[----:B------:R-:W-:Y:S01]  /*181f0*/  VIADD R247, R3, 0x3d ;  /* 0x0000003d03f77836 */ /* 0x000fe20000000000 */
[----:B------:R-:W-:Y:S01]  /*18200*/  ISETP.GE.AND P5, PT, R246, RZ, PT ;  /* 0x000000fff600720c */ /* 0x000fe20003fa6270 */
[----:B------:R-:W-:Y:S01]  /*18210*/  @!P3 IMAD.MOV R213, RZ, RZ, -R213 ;  /* 0x000000ffffd5b224 */ /* 0x000fe200078e0ad5 */
[----:B------:R-:W-:Y:S01]  /*18220*/  ISETP.GT.U32.AND P3, PT, R2, R221, PT ;  /* 0x000000dd0200720c */ /* 0x000fe20003f64070 */
[----:B------:R-:W-:Y:S01]  /*18230*/  IMAD.HI.U32 R7, R4, R234, RZ ;  /* 0x000000ea04077227 */ /* 0x000fe200078e00ff */
[----:B------:R-:W-:-:S03]  /*18240*/  IABS R242, R247 ;  /* 0x000000f700f27213 */ /* 0x000fc60000000000 */
[----:B------:R-:W-:Y:S01]  /*18250*/  @!P1 IMAD.IADD R217, R217, 0x1, -R2 ;  /* 0x00000001d9d99824 */ /* 0x000fe200078e0a02 */
[----:B------:R-:W-:Y:S01]  /*18260*/  ISETP.GT.U32.AND P1, PT, R2, R226, PT ;  /* 0x000000e20200720c */ /* 0x000fe20003f24070 */
[----:B------:R-:W-:Y:S01]  /*18270*/  @!P0 IMAD.MOV R202, RZ, RZ, -R202 ;  /* 0x000000ffffca8224 */ /* 0x000fe200078e0aca */
[----:B------:R-:W-:Y:S01]  /*18280*/  ISETP.GE.AND P0, PT, R230, RZ, PT ;  /* 0x000000ffe600720c */ /* 0x000fe20003f06270 */
[----:B------:R-:W-:Y:S02]  /*18290*/  IMAD.MOV R7, RZ, RZ, -R7 ;  /* 0x000000ffff077224 */ /* 0x000fe400078e0a07 */
[----:B------:R-:W-:-:S04]  /*182a0*/  IMAD.HI.U32 R18, R4, R242, RZ ;  /* 0x000000f204127227 */ /* 0x000fc800078e00ff */
[C---:B------:R-:W-:Y:S02]  /*182b0*/  IMAD R234, R2.reuse, R7, R234 ;  /* 0x0000000702ea7224 */ /* 0x040fe400078e02ea */
[----:B------:R-:W-:Y:S02]  /*182c0*/  IMAD.MOV R18, RZ, RZ, -R18 ;  /* 0x000000ffff127224 */ /* 0x000fe400078e0a12 */
[----:B------:R-:W-:Y:S01]  /*182d0*/  @!P3 IMAD.IADD R221, R221, 0x1, -R2 ;  /* 0x00000001ddddb824 */ /* 0x000fe200078e0a02 */
[C---:B------:R-:W-:Y:S01]  /*182e0*/  ISETP.GT.U32.AND P3, PT, R2.reuse, R234, PT ;  /* 0x000000ea0200720c */ /* 0x040fe20003f64070 */
[----:B------:R-:W-:Y:S02]  /*182f0*/  VIADD R246, R3, 0x3a ;  /* 0x0000003a03f67836 */ /* 0x000fe40000000000 */
[----:B------:R-:W-:Y:S02]  /*18300*/  IMAD R242, R2, R18, R242 ;  /* 0x0000001202f27224 */ /* 0x000fe400078e02f2 */
[--C-:B------:R-:W-:Y:S01]  /*18310*/  @!P1 IMAD.IADD R226, R226, 0x1, -R2.reuse ;  /* 0x00000001e2e29824 */ /* 0x100fe200078e0a02 */
[----:B------:R-:W-:Y:S01]  /*18320*/  IABS R22, R246 ;  /* 0x000000f600167213 */ /* 0x000fe20000000000 */
[----:B------:R-:W-:Y:S01]  /*18330*/  @!P0 IMAD.MOV R217, RZ, RZ, -R217 ;  /* 0x000000ffffd98224 */ /* 0x000fe200078e0ad9 */
[C---:B------:R-:W-:Y:S01]  /*18340*/  ISETP.GT.U32.AND P1, PT, R2.reuse, R242, PT ;  /* 0x000000f20200720c */ /* 0x040fe20003f24070 */
        /* <DEDUP_REMOVED lines=17> */
[----:B------:R-:W-:Y:S02]  /*18460*/  IMAD R22, R2, R26, R22 ;  /* 0x0000001a02167224 */ /* 0x000fe400078e0216 */
[----:B------:R-:W-:Y:S01]  /*18470*/  @!P0 IMAD.IADD R226, R226, 0x1, -R2 ;  /* 0x00000001e2e28824 */ /* 0x000fe200078e0a02 */
[----:B------:R-:W-:Y:S01]  /*18480*/  ISETP.GT.U32.AND P1, PT, R2, R242, PT ;  /* 0x000000f20200720c */ /* 0x000fe20003f24070 */
[----:B------:R-:W-:-:S04]  /*18490*/  IMAD.HI.U32 R38, R4, R7, RZ ;  /* 0x0000000704267227 */ /* 0x000fc800078e00ff */
[----:B------:R-:W-:Y:S02]  /*184a0*/  IMAD.MOV R34, RZ, RZ, -R34 ;  /* 0x000000ffff227224 */ /* 0x000fe400078e0a22 */
[----:B------:R-:W-:Y:S01]  /*184b0*/  @!P6 IMAD.MOV R226, RZ, RZ, -R226 ;  /* 0x000000ffffe2e224 */ /* 0x000fe200078e0ae2 */
[----:B------:R-:W-:Y:S01]  /*184c0*/  ISETP.GT.U32.AND P6, PT, R2, R22, PT ;  /* 0x000000160200720c */ /* 0x000fe20003fc4070 */
[----:B------:R-:W-:Y:S02]  /*184d0*/  IMAD.MOV R38, RZ, RZ, -R38 ;  /* 0x000000ffff267224 */ /* 0x000fe400078e0a26 */
[----:B------:R-:W-:-:S04]  /*184e0*/  IMAD.HI.U32 R18, R4, R30, RZ ;  /* 0x0000001e04127227 */ /* 0x000fc800078e00ff */
[C---:B------:R-:W-:Y:S02]  /*184f0*/  IMAD R14, R2.reuse, R34, R14 ;  /* 0x00000022020e7224 */ /* 0x040fe400078e020e */
[----:B------:R-:W-:Y:S01]  /*18500*/  IMAD R7, R2, R38, R7 ;  /* 0x0000002602077224 */ /* 0x000fe200078e0207 */
[----:B------:R-:W-:Y:S01]  /*18510*/  IABS R38, R215 ;  /* 0x000000d700267213 */ /* 0x000fe20000000000 */
[----:B------:R-:W-:Y:S02]  /*18520*/  IMAD.MOV R18, RZ, RZ, -R18 ;  /* 0x000000ffff127224 */ /* 0x000fe400078e0a12 */
[----:B------:R-:W-:Y:S01]  /*18530*/  @!P4 IMAD.MOV R221, RZ, RZ, -R221 ;  /* 0x000000ffffddc224 */ /* 0x000fe200078e0add */
[----:B------:R-:W-:Y:S01]  /*18540*/  ISETP.GE.AND P4, PT, R230, RZ, PT ;  /* 0x000000ffe600720c */ /* 0x000fe20003f86270 */
[----:B------:R-:W-:Y:S01]  /*18550*/  @!P3 IMAD.IADD R234, R234, 0x1, -R2 ;  /* 0x00000001eaeab824 */ /* 0x000fe200078e0a02 */
[C---:B------:R-:W-:Y:S01]  /*18560*/  ISETP.GT.U32.AND P3, PT, R2.reuse, R14, PT ;  /* 0x0000000e0200720c */ /* 0x040fe20003f64070 */
[C---:B------:R-:W-:Y:S01]  /*18570*/  IMAD R30, R2.reuse, R18, R30 ;  /* 0x00000012021e7224 */ /* 0x040fe200078e021e */
[----:B------:R-:W-:Y:S01]  /*18580*/  ISETP.GT.U32.AND P0, PT, R2, R7, PT ;  /* 0x000000070200720c */ /* 0x000fe20003f04070 */
[----:B------:R-:W-:-:S02]  /*18590*/  VIADD R230, R3, 0x37 ;  /* 0x0000003703e67836 */ /* 0x000fc40000000000 */
[----:B------:R-:W-:-:S03]  /*185a0*/  IMAD.HI.U32 R18, R4, R38, RZ ;  /* 0x0000002604127227 */ /* 0x000fc600078e00ff */
[----:B------:R-:W-:Y:S01]  /*185b0*/  IABS R45, R230 ;  /* 0x000000e6002d7213 */ /* 0x000fe20000000000 */
[--C-:B------:R-:W-:Y:S01]  /*185c0*/  @!P1 IMAD.IADD R242, R242, 0x1, -R2.reuse ;  /* 0x00000001f2f29824 */ /* 0x100fe200078e0a02 */
[----:B------:R-:W-:Y:S01]  /*185d0*/  ISETP.GT.U32.AND P1, PT, R2, R30, PT ;  /* 0x0000001e0200720c */ /* 0x000fe20003f24070 */
[----:B------:R-:W-:Y:S02]  /*185e0*/  @!P6 IMAD.IADD R22, R22, 0x1, -R2 ;  /* 0x000000011616e824 */ /* 0x000fe400078e0a02 */
[----:B------:R-:W-:Y:S02]  /*185f0*/  IMAD.MOV R18, RZ, RZ, -R18 ;  /* 0x000000ffff127224 */ /* 0x000fe400078e0a12 */
[----:B------:R-:W-:Y:S01]  /*18600*/  @!P2 IMAD.MOV R242, RZ, RZ, -R242 ;  /* 0x000000fffff2a224 */ /* 0x000fe200078e0af2 */
[C---:B------:R-:W-:Y:S01]  /*18610*/  ISETP.GT.U32.AND P2, PT, R2.reuse, R22, PT ;  /* 0x000000160200720c */ /* 0x040fe20003f44070 */
[----:B------:R-:W-:Y:S02]  /*18620*/  IMAD R38, R2, R18, R38 ;  /* 0x0000001202267224 */ /* 0x000fe400078e0226 */
        /* <DEDUP_REMOVED lines=13> */
[----:B------:R-:W-:Y:S01]  /*18700*/  ISETP.GT.U32.AND P3, PT, R2, R7, PT ;  /* 0x000000070200720c */ /* 0x000fe20003f64070 */
[--C-:B------:R-:W-:Y:S01]  /*18710*/  @!P1 IMAD.IADD R30, R30, 0x1, -R2.reuse ;  /* 0x000000011e1e9824 */ /* 0x100fe200078e0a02 */
[----:B------:R-:W-:Y:S01]  /*18720*/  IABS R53, R238 ;  /* 0x000000ee00357213 */ /* 0x000fe20000000000 */
[----:B------:R-:W-:Y:S01]  /*18730*/  @!P6 IMAD.IADD R14, R14, 0x1, -R2 ;  /* 0x000000010e0ee824 */ /* 0x000fe200078e0a02 */
[----:B------:R-:W-:Y:S01]  /*18740*/  ISETP.GT.U32.AND P6, PT, R2, R38, PT ;  /* 0x000000260200720c */ /* 0x000fe20003fc4070 */
[----:B------:R-:W-:Y:S01]  /*18750*/  IMAD.HI.U32 R49, R4, R105, RZ ;  /* 0x0000006904317227 */ /* 0x000fe200078e00ff */
[----:B------:R-:W-:-:S02]  /*18760*/  IABS R61, R246 ;  /* 0x000000f6003d7213 */ /* 0x000fc40000000000 */
[----:B------:R-:W-:Y:S01]  /*18770*/  ISETP.GT.U32.AND P1, PT, R2, R30, PT ;  /* 0x0000001e0200720c */ /* 0x000fe20003f24070 */
[----:B------:R-:W-:Y:S02]  /*18780*/  @!P2 IMAD.IADD R45, R45, 0x1, -R2 ;  /* 0x000000012d2da824 */ /* 0x000fe400078e0a02 */
[----:B------:R-:W-:-:S03]  /*18790*/  IMAD.HI.U32 R18, R4, R53, RZ ;  /* 0x0000003504127227 */ /* 0x000fc600078e00ff */
[----:B------:R-:W-:Y:S01]  /*187a0*/  ISETP.GT.U32.AND P2, PT, R2, R45, PT ;  /* 0x0000002d0200720c */ /* 0x000fe20003f44070 */
[----:B------:R-:W-:Y:S02]  /*187b0*/  IMAD.MOV R18, RZ, RZ, -R18 ;  /* 0x000000ffff127224 */ /* 0x000fe400078e0a12 */
[----:B------:R-:W-:-:S04]  /*187c0*/  IMAD.HI.U32 R26, R4, R61, RZ ;  /* 0x0000003d041a7227 */ /* 0x000fc800078e00ff */
        /* <DEDUP_REMOVED lines=13> */
[----:B------:R-:W-:Y:S01]  /*188a0*/  @!P2 IMAD.IADD R45, R45, 0x1, -R2 ;  /* 0x000000012d2da824 */ /* 0x000fe200078e0a02 */
        /* <DEDUP_REMOVED lines=39> */
[C---:B------:R-:W-:Y:S02]  /*18b20*/  IMAD R84, R2.reuse, R18, R84 ;  /* 0x0000001202547224 */ /* 0x040fe400078e0254 */
[----:B------:R-:W-:Y:S02]  /*18b30*/  VIADD R247, R3, 0x2e ;  /* 0x0000002e03f77836 */ /* 0x000fe40000000000 */
[----:B------:R-:W-:Y:S01]  /*18b40*/  @!P0 IMAD.MOV R53, RZ, RZ, -R53 ;  /* 0x000000ffff358224 */ /* 0x000fe200078e0a35 */
[----:B------:R-:W-:Y:S01]  /*18b50*/  ISETP.GT.U32.AND P0, PT, R2, R76, PT ;  /* 0x0000004c0200720c */ /* 0x000fe20003f04070 */
[----:B------:R-:W-:Y:S01]  /*18b60*/  IMAD.HI.U32 R34, R4, R98, RZ ;  /* 0x0000006204227227 */ /* 0x000fe200078e00ff */
[----:B------:R-:W-:-:S03]  /*18b70*/  IABS R111, R247 ;  /* 0x000000f7006f7213 */ /* 0x000fc60000000000 */
[C---:B------:R-:W-:Y:S02]  /*18b80*/  IMAD R91, R2.reuse, R26, R91 ;  /* 0x0000001a025b7224 */ /* 0x040fe400078e025b */
[----:B------:R-:W-:Y:S01]  /*18b90*/  @!P3 IMAD.MOV R61, RZ, RZ, -R61 ;  /* 0x000000ffff3db224 */ /* 0x000fe200078e0a3d */
[C---:B------:R-:W-:Y:S01]  /*18ba0*/  ISETP.GT.U32.AND P3, PT, R2.reuse, R84, PT ;  /* 0x000000540200720c */ /* 0x040fe20003f64070 */
[----:B------:R-:W-:Y:S02]  /*18bb0*/  IMAD.MOV R34, RZ, RZ, -R34 ;  /* 0x000000ffff227224 */ /* 0x000fe400078e0a22 */
[----:B------:R-:W-:Y:S01]  /*18bc0*/  @!P2 IMAD.IADD R69, R69, 0x1, -R2 ;  /* 0x000000014545a824 */ /* 0x000fe200078e0a02 */
[----:B------:R-:W-:Y:S01]  /*18bd0*/  ISETP.GT.U32.AND P2, PT, R2, R91, PT ;  /* 0x0000005b0200720c */ /* 0x000fe20003f44070 */
[----:B------:R-:W-:Y:S02]  /*18be0*/  IMAD.MOV R49, RZ, RZ, -R49 ;  /* 0x000000ffff317224 */ /* 0x000fe400078e0a31 */
[----:B------:R-:W-:-:S04]  /*18bf0*/  IMAD.HI.U32 R18, R4, R111, RZ ;  /* 0x0000006f04127227 */ /* 0x000fc800078e00ff */
[C---:B------:R-:W-:Y:S02]  /*18c00*/  IMAD R98, R2.reuse, R34, R98 ;  /* 0x0000002202627224 */ /* 0x040fe400078e0262 */
[----:B------:R-:W-:Y:S02]  /*18c10*/  IMAD R105, R2, R49, R105 ;  /* 0x0000003102697224 */ /* 0x000fe400078e0269 */
[----:B------:R-:W-:Y:S02]  /*18c20*/  IMAD.MOV R18, RZ, RZ, -R18 ;  /* 0x000000ffff127224 */ /* 0x000fe400078e0a12 */
[--C-:B------:R-:W-:Y:S01]  /*18c30*/  @!P0 IMAD.IADD R76, R76, 0x1, -R2.reuse ;  /* 0x000000014c4c8824 */ /* 0x100fe200078e0a02 */
[----:B------:R-:W-:Y:S01]  /*18c40*/  ISETP.GT.U32.AND P0, PT, R2, R98, PT ;  /* 0x000000620200720c */ /* 0x000fe20003f04070 */
[----:B------:R-:W-:Y:S01]  /*18c50*/  @!P3 IMAD.IADD R84, R84, 0x1, -R2 ;  /* 0x000000015454b824 */ /* 0x000fe200078e0a02 */
[C---:B------:R-:W-:Y:S01]  /*18c60*/  ISETP.GT.U32.AND P3, PT, R2.reuse, R105, PT ;  /* 0x000000690200720c */ /* 0x040fe20003f64070 */
[----:B------:R-:W-:-:S02]  /*18c70*/  IMAD R111, R2, R18, R111 ;  /* 0x00000012026f7224 */ /* 0x000fc400078e026f */
[----:B------:R-:W-:Y:S02]  /*18c80*/  @!P2 IMAD.IADD R91, R91, 0x1, -R2 ;  /* 0x000000015b5ba824 */ /* 0x000fe400078e0a02 */
[----:B------:R-:W-:Y:S01]  /*18c90*/  VIADD R230, R3, 0x2b ;  /* 0x0000002b03e67836 */ /* 0x000fe20000000000 */
[----:B------:R-:W-:Y:S01]  /*18ca0*/  ISETP.GT.U32.AND P2, PT, R2, R111, PT ;  /* 0x0000006f0200720c */ /* 0x000fe20003f44070 */
[----:B------:R-:W-:-:S03]  /*18cb0*/  IMAD.HI.U32 R26, R4, R117, RZ ;  /* 0x00000075041a7227 */ /* 0x000fc600078e00ff */
[----:B------:R-:W-:Y:S01]  /*18cc0*/  IABS R128, R230 ;  /* 0x000000e600807213 */ /* 0x000fe20000000000 */
[--C-:B------:R-:W-:Y:S01]  /*18cd0*/  @!P0 IMAD.IADD R98, R98, 0x1, -R2.reuse ;  /* 0x0000000162628824 */ /* 0x100fe200078e0a02 */
[C---:B------:R-:W-:Y:S01]  /*18ce0*/  ISETP.GT.U32.AND P0, PT, R2.reuse, R84, PT ;  /* 0x000000540200720c */ /* 0x040fe20003f04070 */
[----:B------:R-:W-:Y:S02]  /*18cf0*/  @!P3 IMAD.IADD R105, R105, 0x1, -R2 ;  /* 0x000000016969b824 */ /* 0x000fe400078e0a02 */
[----:B------:R-:W-:Y:S01]  /*18d00*/  VIADD R215, R3, 0x2c ;  /* 0x0000002c03d77836 */ /* 0x000fe20000000000 */
[C---:B------:R-:W-:Y:S01]  /*18d10*/  ISETP.GT.U32.AND P3, PT, R2.reuse, R98, PT ;  /* 0x000000620200720c */ /* 0x040fe20003f64070 */
[----:B------:R-:W-:Y:S02]  /*18d20*/  IMAD.MOV R34, RZ, RZ, -R26 ;  /* 0x000000ffff227224 */ /* 0x000fe400078e0a1a */
[----:B------:R-:W-:Y:S01]  /*18d30*/  @!P2 IMAD.IADD R111, R111, 0x1, -R2 ;  /* 0x000000016f6fa824 */ /* 0x000fe200078e0a02 */
[----:B------:R-:W-:Y:S01]  /*18d40*/  ISETP.GT.U32.AND P2, PT, R2, R105, PT ;  /* 0x000000690200720c */ /* 0x000fe20003f44070 */
[----:B------:R-:W-:Y:S01]  /*18d50*/  IMAD.HI.U32 R18, R4, R128, RZ ;  /* 0x0000008004127227 */ /* 0x000fe200078e00ff */
[----:B------:R-:W-:-:S03]  /*18d60*/  IABS R123, R215 ;  /* 0x000000d7007b7213 */ /* 0x000fc60000000000 */
[C---:B------:R-:W-:Y:S02]  /*18d70*/  IMAD R117, R2.reuse, R34, R117 ;  /* 0x0000002202757224 */ /* 0x040fe400078e0275 */
[----:B------:R-:W-:Y:S02]  /*18d80*/  IMAD.MOV R18, RZ, RZ, -R18 ;  /* 0x000000ffff127224 */ /* 0x000fe400078e0a12 */
[----:B------:R-:W-:Y:S01]  /*18d90*/  @!P4 IMAD.MOV R69, RZ, RZ, -R69 ;  /* 0x000000ffff45c224 */ /* 0x000fe200078e0a45 */
[----:B------:R-:W-:Y:S01]  /*18da0*/  ISETP.GT.U32.AND P4, PT, R2, R91, PT ;  /* 0x0000005b0200720c */ /* 0x000fe20003f84070 */
[----:B------:R-:W-:Y:S02]  /*18db0*/  VIADD R238, R3, 0x2a ;  /* 0x0000002a03ee7836 */ /* 0x000fe40000000000 */
[----:B------:R-:W-:Y:S01]  /*18dc0*/  @!P0 IMAD.IADD R84, R84, 0x1, -R2 ;  /* 0x0000000154548824 */ /* 0x000fe200078e0a02 */
[----:B------:R-:W-:Y:S01]  /*18dd0*/  ISETP.GT.U32.AND P0, PT, R2, R117, PT ;  /* 0x000000750200720c */ /* 0x000fe20003f04070 */
[----:B------:R-:W-:Y:S01]  /*18de0*/  IMAD.HI.U32 R49, R4, R123, RZ ;  /* 0x0000007b04317227 */ /* 0x000fe200078e00ff */
[----:B------:R-:W-:-:S03]  /*18df0*/  IABS R134, R238 ;  /* 0x000000ee00867213 */ /* 0x000fc60000000000 */
[----:B------:R-:W-:Y:S02]  /*18e00*/  IMAD R128, R2, R18, R128 ;  /* 0x0000001202807224 */ /* 0x000fe400078e0280 */
[----:B------:R-:W-:Y:S01]  /*18e10*/  @!P6 IMAD.MOV R45, RZ, RZ, -R45 ;  /* 0x000000ffff2de224 */ /* 0x000fe200078e0a2d */
[----:B------:R-:W-:Y:S01]  /*18e20*/  ISETP.GE.AND P6, PT, R246, RZ, PT ;  /* 0x000000fff600720c */ /* 0x000fe20003fc6270 */
[----:B------:R-:W-:Y:S02]  /*18e30*/  IMAD.MOV R26, RZ, RZ, -R49 ;  /* 0x000000ffff1a7224 */ /* 0x000fe400078e0a31 */
[----:B------:R-:W-:Y:S02]  /*18e40*/  VIADD R246, R3, 0x29 ;  /* 0x0000002903f67836 */ /* 0x000fe40000000000 */
[----:B------:R-:W-:Y:S01]  /*18e50*/  @!P2 IMAD.IADD R105, R105, 0x1, -R2 ;  /* 0x000000016969a824 */ /* 0x000fe200078e0a02 */
[C---:B------:R-:W-:Y:S01]  /*18e60*/  ISETP.GT.U32.AND P2, PT, R2.reuse, R128, PT ;  /* 0x000000800200720c */ /* 0x040fe20003f44070 */
[C---:B------:R-:W-:Y:S01]  /*18e70*/  IMAD R123, R2.reuse, R26, R123 ;  /* 0x0000001a027b7224 */ /* 0x040fe200078e027b */
[----:B------:R-:W-:Y:S01]  /*18e80*/  IABS R140, R246 ;  /* 0x000000f6008c7213 */ /* 0x000fe20000000000 */
[----:B------:R-:W-:Y:S01]  /*18e90*/  @!P5 IMAD.MOV R76, RZ, RZ, -R76 ;  /* 0x000000ffff4cd224 */ /* 0x000fe200078e0a4c */
[----:B------:R-:W-:Y:S01]  /*18ea0*/  ISETP.GT.U32.AND P5, PT, R2, R111, PT ;  /* 0x0000006f0200720c */ /* 0x000fe20003fa4070 */
[----:B------:R-:W-:-:S04]  /*18eb0*/  IMAD.HI.U32 R18, R4, R134, RZ ;  /* 0x0000008604127227 */ /* 0x000fc800078e00ff */
[--C-:B------:R-:W-:Y:S01]  /*18ec0*/  @!P4 IMAD.IADD R91, R91, 0x1, -R2.reuse ;  /* 0x000000015b5bc824 */ /* 0x100fe200078e0a02 */
[----:B------:R-:W-:Y:S01]  /*18ed0*/  ISETP.GT.U32.AND P4, PT, R2, R123, PT ;  /* 0x0000007b0200720c */ /* 0x000fe20003f84070 */
[----:B------:R-:W-:Y:S01]  /*18ee0*/  @!P0 IMAD.IADD R117, R117, 0x1, -R2 ;  /* 0x0000000175758824 */ /* 0x000fe200078e0a02 */
[----:B------:R-:W-:Y:S01]  /*18ef0*/  ISETP.GE.AND P0, PT, R247, RZ, PT ;  /* 0x000000fff700720c */ /* 0x000fe20003f06270 */
[----:B------:R-:W-:Y:S02]  /*18f00*/  IMAD.MOV R18, RZ, RZ, -R18 ;  /* 0x000000ffff127224 */ /* 0x000fe400078e0a12 */
[----:B------:R-:W-:Y:S01]  /*18f10*/  @!P3 IMAD.IADD R98, R98, 0x1, -R2 ;  /* 0x000000016262b824 */ /* 0x000fe200078e0a02 */
[----:B------:R-:W-:Y:S01]  /*18f20*/  ISETP.GE.AND P3, PT, R188, RZ, PT ;  /* 0x000000ffbc00720c */ /* 0x000fe20003f66270 */
[----:B------:R-:W-:-:S04]  /*18f30*/  IMAD.HI.U32 R26, R4, R140, RZ ;  /* 0x0000008c041a7227 */ /* 0x000fc800078e00ff */
[----:B------:R-:W-:Y:S02]  /*18f40*/  IMAD R134, R2, R18, R134 ;  /* 0x0000001202867224 */ /* 0x000fe400078e0286 */
[----:B------:R-:W-:Y:S02]  /*18f50*/  IMAD.MOV R26, RZ, RZ, -R26 ;  /* 0x000000ffff1a7224 */ /* 0x000fe400078e0a1a */
[----:B------:R-:W-:Y:S01]  /*18f60*/  @!P2 IMAD.IADD R128, R128, 0x1, -R2 ;  /* 0x000000018080a824 */ /* 0x000fe200078e0a02 */
[C---:B------:R-:W-:Y:S01]  /*18f70*/  ISETP.GT.U32.AND P2, PT, R2.reuse, R117, PT ;  /* 0x000000750200720c */ /* 0x040fe20003f44070 */
[----:B------:R-:W-:Y:S01]  /*18f80*/  @!P6 IMAD.MOV R84, RZ, RZ, -R84 ;  /* 0x000000ffff54e224 */ /* 0x000fe200078e0a54 */
[----:B------:R-:W-:Y:S01]  /*18f90*/  ISETP.GT.U32.AND P6, PT, R2, R134, PT ;  /* 0x000000860200720c */ /* 0x000fe20003fc4070 */
[----:B------:R-:W-:Y:S01]  /*18fa0*/  @!P5 IMAD.IADD R111, R111, 0x1, -R2 ;  /* 0x000000016f6fd824 */ /* 0x000fe200078e0a02 */
[----:B------:R-:W-:Y:S01]  /*18fb0*/  ISETP.GE.AND P5, PT, R196, RZ, PT ;  /* 0x000000ffc400720c */ /* 0x000fe20003fa6270 */
[----:B------:R-:W-:-:S02]  /*18fc0*/  IMAD R140, R2, R26, R140 ;  /* 0x0000001a028c7224 */ /* 0x000fc400078e028c */
[----:B------:R-:W-:Y:S02]  /*18fd0*/  VIADD R247, R3, 0x28 ;  /* 0x0000002803f77836 */ /* 0x000fe40000000000 */
[----:B------:R-:W-:Y:S01]  /*18fe0*/  @!P4 IMAD.IADD R123, R123, 0x1, -R2 ;  /* 0x000000017b7bc824 */ /* 0x000fe200078e0a02 */
[----:B------:R-:W-:Y:S01]  /*18ff0*/  ISETP.GE.AND P4, PT, R204, RZ, PT ;  /* 0x000000ffcc00720c */ /* 0x000fe20003f86270 */
[----:B------:R-:W-:Y:S01]  /*19000*/  @!P0 IMAD.MOV R111, RZ, RZ, -R111 ;  /* 0x000000ffff6f8224 */ /* 0x000fe200078e0a6f */
[C---:B------:R-:W-:Y:S01]  /*19010*/  ISETP.GT.U32.AND P0, PT, R2.reuse, R140, PT ;  /* 0x0000008c0200720c */ /* 0x040fe20003f04070 */
[----:B------:R-:W-:Y:S01]  /*19020*/  @!P3 IMAD.MOV R98, RZ, RZ, -R98 ;  /* 0x000000ffff62b224 */ /* 0x000fe200078e0a62 */
[----:B------:R-:W-:Y:S01]  /*19030*/  IABS R146, R247 ;  /* 0x000000f700927213 */ /* 0x000fe20000000000 */
[----:B------:R-:W-:Y:S01]  /*19040*/  @!P1 IMAD.MOV R91, RZ, RZ, -R91 ;  /* 0x000000ffff5b9224 */ /* 0x000fe200078e0a5b */
[C---:B------:R-:W-:Y:S01]  /*19050*/  ISETP.GT.U32.AND P3, PT, R2.reuse, R128, PT ;  /* 0x000000800200720c */ /* 0x040fe20003f64070 */
[----:B------:R-:W-:Y:S01]  /*19060*/  @!P2 IMAD.IADD R117, R117, 0x1, -R2 ;  /* 0x000000017575a824 */ /* 0x000fe200078e0a02 */
[----:B------:R-:W-:Y:S01]  /*19070*/  ISETP.GT.U32.AND P1, PT, R2, R123, PT ;  /* 0x0000007b0200720c */ /* 0x000fe20003f24070 */
[----:B------:R-:W-:Y:S01]  /*19080*/  IMAD.HI.U32 R18, R4, R146, RZ ;  /* 0x0000009204127227 */ /* 0x000fe200078e00ff */
[----:B------:R-:W-:-:S03]  /*19090*/  ISETP.GE.AND P2, PT, R230, RZ, PT ;  /* 0x000000ffe600720c */ /* 0x000fc60003f46270 */
[----:B------:R-:W-:Y:S01]  /*190a0*/  @!P6 IMAD.IADD R134, R134, 0x1, -R2 ;  /* 0x000000018686e824 */ /* 0x000fe200078e0a02 */
[----:B------:R-:W-:Y:S01]  /*190b0*/  ISETP.GE.AND P6, PT, R247, RZ, PT ;  /* 0x000000fff700720c */ /* 0x000fe20003fc6270 */
[----:B------:R-:W-:Y:S02]  /*190c0*/  VIADD R247, R3, 0x27 ;  /* 0x0000002703f77836 */ /* 0x000fe40000000000 */
[----:B------:R-:W-:Y:S02]  /*190d0*/  IMAD.MOV R18, RZ, RZ, -R18 ;  /* 0x000000ffff127224 */ /* 0x000fe400078e0a12 */
[----:B------:R-:W-:Y:S01]  /*190e0*/  @!P5 IMAD.MOV R105, RZ, RZ, -R105 ;  /* 0x000000ffff69d224 */ /* 0x000fe200078e0a69 */
[----:B------:R-:W-:Y:S01]  /*190f0*/  ISETP.GE.AND P5, PT, R215, RZ, PT ;  /* 0x000000ffd700720c */ /* 0x000fe20003fa6270 */
[--C-:B------:R-:W-:Y:S01]  /*19100*/  @!P0 IMAD.IADD R140, R140, 0x1, -R2.reuse ;  /* 0x000000018c8c8824 */ /* 0x100fe200078e0a02 */
[----:B------:R-:W-:Y:S01]  /*19110*/  ISETP.GT.U32.AND P0, PT, R2, R134, PT ;  /* 0x000000860200720c */ /* 0x000fe20003f04070 */
[----:B------:R-:W-:Y:S01]  /*19120*/  @!P3 IMAD.IADD R128, R128, 0x1, -R2 ;  /* 0x000000018080b824 */ /* 0x000fe200078e0a02 */
[----:B------:R-:W-:Y:S01]  /*19130*/  IABS R151, R247 ;  /* 0x000000f700977213 */ /* 0x000fe20000000000 */
[----:B------:R-:W-:Y:S01]  /*19140*/  IMAD R146, R2, R18, R146 ;  /* 0x0000001202927224 */ /* 0x000fe200078e0292 */
[----:B------:R-:W-:Y:S01]  /*19150*/  ISETP.GE.AND P3, PT, R246, RZ, PT ;  /* 0x000000fff600720c */ /* 0x000fe20003f66270 */
[----:B------:R-:W-:Y:S01]  /*19160*/  @!P1 IMAD.IADD R123, R123, 0x1, -R2 ;  /* 0x000000017b7b9824 */ /* 0x000fe200078e0a02 */
[----:B------:R-:W-:Y:S01]  /*19170*/  ISETP.GE.AND P1, PT, R238, RZ, PT ;  /* 0x000000ffee00720c */ /* 0x000fe20003f26270 */
[----:B------:R-:W-:Y:S01]  /*19180*/  @!P2 IMAD.MOV R128, RZ, RZ, -R128 ;  /* 0x000000ffff80a224 */ /* 0x000fe200078e0a80 */
[----:B------:R-:W-:Y:S01]  /*19190*/  ISETP.GT.U32.AND P2, PT, R2, R146, PT ;  /* 0x000000920200720c */ /* 0x000fe20003f44070 */
[----:B------:R-:W-:-:S04]  /*191a0*/  IMAD.HI.U32 R18, R4, R151, RZ ;  /* 0x0000009704127227 */ /* 0x000fc800078e00ff */
[----:B------:R-:W-:Y:S02]  /*191b0*/  VIADD R246, R3, 0x26 ;  /* 0x0000002603f67836 */ /* 0x000fe40000000000 */
[----:B------:R-:W-:Y:S02]  /*191c0*/  IMAD.MOV R18, RZ, RZ, -R18 ;  /* 0x000000ffff127224 */ /* 0x000fe400078e0a12 */
[----:B------:R-:W-:Y:S01]  /*191d0*/  @!P4 IMAD.MOV R117, RZ, RZ, -R117 ;  /* 0x000000ffff75c224 */ /* 0x000fe200078e0a75 */
[----:B------:R-:W-:Y:S01]  /*191e0*/  ISETP.GE.AND P4, PT, R247, RZ, PT ;  /* 0x000000fff700720c */ /* 0x000fe20003f86270 */
[----:B------:R-:W-:Y:S01]  /*191f0*/  @!P5 IMAD.MOV R123, RZ, RZ, -R123 ;  /* 0x000000ffff7bd224 */ /* 0x000fe200078e0a7b */
[----:B------:R-:W-:Y:S01]  /*19200*/  IABS R157, R246 ;  /* 0x000000f6009d7213 */ /* 0x000fe20000000000 */
[----:B------:R-:W-:Y:S01]  /*19210*/  @!P0 IMAD.IADD R134, R134, 0x1, -R2 ;  /* 0x0000000186868824 */ /* 0x000fe200078e0a02 */
[C---:B------:R-:W-:Y:S01]  /*19220*/  ISETP.GT.U32.AND P5, PT, R2.reuse, R140, PT ;  /* 0x0000008c0200720c */ /* 0x040fe20003fa4070 */
[----:B------:R-:W-:Y:S01]  /*19230*/  IMAD R151, R2, R18, R151 ;  /* 0x0000001202977224 */ /* 0x000fe200078e0297 */
[----:B------:R-:W-:Y:S01]  /*19240*/  ISETP.GE.AND P0, PT, R246, RZ, PT ;  /* 0x000000fff600720c */ /* 0x000fe20003f06270 */
[----:B------:R-:W-:-:S02]  /*19250*/  VIADD R247, R3, 0x25 ;  /* 0x0000002503f77836 */ /* 0x000fc40000000000 */
[----:B------:R-:W-:Y:S01]  /*19260*/  @!P1 IMAD.MOV R134, RZ, RZ, -R134 ;  /* 0x000000ffff869224 */ /* 0x000fe200078e0a86 */
[----:B------:R-:W-:Y:S01]  /*19270*/  ISETP.GT.U32.AND P1, PT, R2, R151, PT ;  /* 0x000000970200720c */ /* 0x000fe20003f24070 */
[----:B------:R-:W-:Y:S01]  /*19280*/  IMAD.HI.U32 R34, R4, R157, RZ ;  /* 0x0000009d04227227 */ /* 0x000fe200078e00ff */
[----:B------:R-:W-:-:S03]  /*19290*/  IABS R165, R247 ;  /* 0x000000f700a57213 */ /* 0x000fc60000000000 */
[----:B------:R-:W-:Y:S02]  /*192a0*/  @!P2 IMAD.IADD R146, R146, 0x1, -R2 ;  /* 0x000000019292a824 */ /* 0x000fe400078e0a02 */
[----:B------:R-:W-:-:S03]  /*192b0*/  IMAD.HI.U32 R18, R4, R173, RZ ;  /* 0x000000ad04127227 */ /* 0x000fc600078e00ff */
[----:B------:R-:W-:Y:S01]  /*192c0*/  ISETP.GT.U32.AND P2, PT, R2, R146, PT ;  /* 0x000000920200720c */ /* 0x000fe20003f44070 */
[----:B------:R-:W-:Y:S02]  /*192d0*/  IMAD.MOV R34, RZ, RZ, -R34 ;  /* 0x000000ffff227224 */ /* 0x000fe400078e0a22 */
[----:B------:R-:W-:Y:S02]  /*192e0*/  IMAD.MOV R18, RZ, RZ, -R18 ;  /* 0x000000ffff127224 */ /* 0x000fe400078e0a12 */
[----:B------:R-:W-:-:S04]  /*192f0*/  IMAD.HI.U32 R26, R4, R165, RZ ;  /* 0x000000a5041a7227 */ /* 0x000fc800078e00ff */
[----:B------:R-:W-:Y:S01]  /*19300*/  @!P5 IMAD.IADD R140, R140, 0x1, -R2 ;  /* 0x000000018c8cd824 */ /* 0x000fe200078e0a02 */
[----:B------:R-:W-:Y:S01]  /*19310*/  ISETP.GE.AND P5, PT, R247, RZ, PT ;  /* 0x000000fff700720c */ /* 0x000fe20003fa6270 */
[C---:B------:R-:W-:Y:S02]  /*19320*/  IMAD R157, R2.reuse, R34, R157 ;  /* 0x00000022029d7224 */ /* 0x040fe400078e029d */
[C---:B------:R-:W-:Y:S02]  /*19330*/  IMAD R173, R2.reuse, R18, R173 ;  /* 0x0000001202ad7224 */ /* 0x040fe400078e02ad */
[----:B------:R-:W-:Y:S02]  /*19340*/  IMAD.MOV R26, RZ, RZ, -R26 ;  /* 0x000000ffff1a7224 */ /* 0x000fe400078e0a1a */
[----:B------:R-:W-:Y:S01]  /*19350*/  @!P3 IMAD.MOV R140, RZ, RZ, -R140 ;  /* 0x000000ffff8cb224 */ /* 0x000fe200078e0a8c */
[C---:B------:R-:W-:Y:S01]  /*19360*/  ISETP.GT.U32.AND P3, PT, R2.reuse, R157, PT ;  /* 0x0000009d0200720c */ /* 0x040fe20003f64070 */
[----:B------:R-:W-:Y:S01]  /*19370*/  @!P1 IMAD.IADD R151, R151, 0x1, -R2 ;  /* 0x0000000197979824 */ /* 0x000fe200078e0a02 */
[----:B------:R-:W-:Y:S01]  /*19380*/  ISETP.GT.U32.AND P1, PT, R2, R173, PT ;  /* 0x000000ad0200720c */ /* 0x000fe20003f24070 */
[----:B------:R-:W-:-:S02]  /*19390*/  VIADD R230, R3, 0x22 ;  /* 0x0000002203e67836 */ /* 0x000fc40000000000 */
[----:B------:R-:W-:Y:S02]  /*193a0*/  IMAD R165, R2, R26, R165 ;  /* 0x0000001a02a57224 */ /* 0x000fe400078e02a5 */
[----:B------:R-:W-:Y:S01]  /*193b0*/  @!P2 IMAD.IADD R146, R146, 0x1, -R2 ;  /* 0x000000019292a824 */ /* 0x000fe200078e0a02 */
[----:B------:R-:W-:Y:S01]  /*193c0*/  IABS R188, R230 ;  /* 0x000000e600bc7213 */ /* 0x000fe20000000000 */
[----:B------:R-:W-:Y:S01]  /*193d0*/  VIADD R238, R3, 0x21 ;  /* 0x0000002103ee7836 */ /* 0x000fe20000000000 */
[----:B------:R-:W-:Y:S01]  /*193e0*/  ISETP.GT.U32.AND P2, PT, R2, R165, PT ;  /* 0x000000a50200720c */ /* 0x000fe20003f44070 */
[----:B------:R-:W-:-:S03]  /*193f0*/  IMAD.HI.U32 R18, R4, R180, RZ ;  /* 0x000000b404127227 */ /* 0x000fc600078e00ff */
[----:B------:R-:W-:Y:S01]  /*19400*/  IABS R196, R238 ;  /* 0x000000ee00c47213 */ /* 0x000fe20000000000 */
[----:B------:R-:W-:-:S04]  /*19410*/  IMAD.HI.U32 R26, R4, R188, RZ ;  /* 0x000000bc041a7227 */ /* 0x000fc800078e00ff */
[----:B------:R-:W-:Y:S02]  /*19420*/  IMAD.MOV R34, RZ, RZ, -R18 ;  /* 0x000000ffff227224 */ /* 0x000fe400078e0a12 */
[--C-:B------:R-:W-:Y:S01]  /*19430*/  @!P3 IMAD.IADD R157, R157, 0x1, -R2.reuse ;  /* 0x000000019d9db824 */ /* 0x100fe200078e0a02 */
[C---:B------:R-:W-:Y:S01]  /*19440*/  ISETP.GT.U32.AND P3, PT, R2.reuse, R151, PT ;  /* 0x000000970200720c */ /* 0x040fe20003f64070 */
[----:B------:R-:W-:Y:S02]  /*19450*/  @!P1 IMAD.IADD R173, R173, 0x1, -R2 ;  /* 0x00000001adad9824 */ /* 0x000fe400078e0a02 */
[----:B------:R-:W-:Y:S02]  /*19460*/  IMAD.MOV R18, RZ, RZ, -R26 ;  /* 0x000000ffff127224 */ /* 0x000fe400078e0a1a */
[----:B------:R-:W-:Y:S01]  /*19470*/  @!P2 IMAD.IADD R165, R165, 0x1, -R2 ;  /* 0x00000001a5a5a824 */ /* 0x000fe200078e0a02 */
[C---:B------:R-:W-:Y:S01]  /*19480*/  ISETP.GT.U32.AND P1, PT, R2.reuse, R173, PT ;  /* 0x000000ad0200720c */ /* 0x040fe20003f24070 */
[C---:B------:R-:W-:Y:S01]  /*19490*/  IMAD R188, R2.reuse, R18, R188 ;  /* 0x0000001202bc7224 */ /* 0x040fe200078e02bc */
[----:B------:R-:W-:Y:S01]  /*194a0*/  ISETP.GT.U32.AND P2, PT, R2, R157, PT ;  /* 0x0000009d0200720c */ /* 0x000fe20003f44070 */
[----:B------:R-:W-:-:S04]  /*194b0*/  IMAD.HI.U32 R18, R4, R196, RZ ;  /* 0x000000c404127227 */ /* 0x000fc800078e00ff */
[----:B------:R-:W-:Y:S01]  /*194c0*/  @!P6 IMAD.MOV R146, RZ, RZ, -R146 ;  /* 0x000000ffff92e224 */ /* 0x000fe200078e0a92 */
[C---:B------:R-:W-:Y:S01]  /*194d0*/  ISETP.GT.U32.AND P6, PT, R2.reuse, R165, PT ;  /* 0x000000a50200720c */ /* 0x040fe20003fc4070 */
[C---:B------:R-:W-:Y:S02]  /*194e0*/  IMAD R180, R2.reuse, R34, R180 ;  /* 0x0000002202b47224 */ /* 0x040fe400078e02b4 */
[----:B------:R-:W-:Y:S02]  /*194f0*/  IMAD.MOV R18, RZ, RZ, -R18 ;  /* 0x000000ffff127224 */ /* 0x000fe400078e0a12 */
[----:B------:R-:W-:Y:S01]  /*19500*/  @!P3 IMAD.IADD R151, R151, 0x1, -R2 ;  /* 0x000000019797b824 */ /* 0x000fe200078e0a02 */
[C---:B------:R-:W-:Y:S01]  /*19510*/  ISETP.GT.U32.AND P3, PT, R2.reuse, R180, PT ;  /* 0x000000b40200720c */ /* 0x040fe20003f64070 */
[----:B------:R-:W-:Y:S02]  /*19520*/  IMAD R196, R2, R18, R196 ;  /* 0x0000001202c47224 */ /* 0x000fe400078e02c4 */
[----:B------:R-:W-:-:S02]  /*19530*/  VIADD R247, R3, 0x20 ;  /* 0x0000002003f77836 */ /* 0x000fc40000000000 */
[--C-:B------:R-:W-:Y:S01]  /*19540*/  @!P1 IMAD.IADD R173, R173, 0x1, -R2.reuse ;  /* 0x00000001adad9824 */ /* 0x100fe200078e0a02 */
[C---:B------:R-:W-:Y:S01]  /*19550*/  ISETP.GT.U32.AND P1, PT, R2.reuse, R196, PT ;  /* 0x000000c40200720c */ /* 0x040fe20003f24070 */
[--C-:B------:R-:W-:Y:S01]  /*19560*/  @!P2 IMAD.IADD R157, R157, 0x1, -R2.reuse ;  /* 0x000000019d9da824 */ /* 0x100fe200078e0a02 */
[----:B------:R-:W-:Y:S01]  /*19570*/  IABS R204, R247 ;  /* 0x000000f700cc7213 */ /* 0x000fe20000000000 */
[----:B------:R-:W-:Y:S01]  /*19580*/  @!P6 IMAD.IADD R165, R165, 0x1, -R2 ;  /* 0x00000001a5a5e824 */ /* 0x000fe200078e0a02 */
[----:B------:R-:W-:Y:S01]  /*19590*/  ISETP.GT.U32.AND P2, PT, R2, R188, PT ;  /* 0x000000bc0200720c */ /* 0x000fe20003f44070 */
[----:B------:R-:W-:Y:S01]  /*195a0*/  VIADD R215, R3, 0x1f ;  /* 0x0000001f03d77836 */ /* 0x000fe20000000000 */
[----:B------:R-:W-:Y:S01]  /*195b0*/  ISETP.GE.AND P6, PT, R108, RZ, PT ;  /* 0x000000ff6c00720c */ /* 0x000fe20003fc6270 */
[----:B------:R-:W-:-:S03]  /*195c0*/  IMAD.HI.U32 R18, R4, R204, RZ ;  /* 0x000000cc04127227 */ /* 0x000fc600078e00ff */
[----:B------:R-:W-:Y:S01]  /*195d0*/  IABS R211, R215 ;  /* 0x000000d700d37213 */ /* 0x000fe20000000000 */
[----:B------:R-:W-:Y:S01]  /*195e0*/  @!P3 IMAD.IADD R180, R180, 0x1, -R2 ;  /* 0x00000001b4b4b824 */ /* 0x000fe200078e0a02 */
[----:B------:R-:W-:Y:S01]  /*195f0*/  ISETP.GE.AND P3, PT, R143, RZ, PT ;  /* 0x000000ff8f00720c */ /* 0x000fe20003f66270 */
[----:B------:R-:W-:Y:S02]  /*19600*/  IMAD.MOV R18, RZ, RZ, -R18 ;  /* 0x000000ffff127224 */ /* 0x000fe400078e0a12 */
[--C-:B------:R-:W-:Y:S01]  /*19610*/  @!P1 IMAD.IADD R196, R196, 0x1, -R2.reuse ;  /* 0x00000001c4c49824 */ /* 0x100fe200078e0a02 */
[----:B------:R-:W-:Y:S01]  /*19620*/  ISETP.GT.U32.AND P1, PT, R2, R180, PT ;  /* 0x000000b40200720c */ /* 0x000fe20003f24070 */
[----:B------:R-:W-:Y:S01]  /*19630*/  @!P2 IMAD.IADD R188, R188, 0x1, -R2 ;  /* 0x00000001bcbca824 */ /* 0x000fe200078e0a02 */
[----:B------:R-:W-:Y:S01]  /*19640*/  ISETP.GE.AND P2, PT, R230, RZ, PT ;  /* 0x000000ffe600720c */ /* 0x000fe20003f46270 */
[C---:B------:R-:W-:Y:S02]  /*19650*/  IMAD R204, R2.reuse, R18, R204 ;  /* 0x0000001202cc7224 */ /* 0x040fe400078e02cc */
[----:B------:R-:W-:Y:S01]  /*19660*/  @!P4 IMAD.MOV R151, RZ, RZ, -R151 ;  /* 0x000000ffff97c224 */ /* 0x000fe200078e0a97 */
[C---:B------:R-:W-:Y:S01]  /*19670*/  ISETP.GT.U32.AND P4, PT, R2.reuse, R188, PT ;  /* 0x000000bc0200720c */ /* 0x040fe20003f84070 */
[----:B------:R-:W-:Y:S01]  /*19680*/  @!P6 IMAD.MOV R173, RZ, RZ, -R173 ;  /* 0x000000ffffade224 */ /* 0x000fe200078e0aad */
[----:B------:R-:W-:Y:S01]  /*19690*/  ISETP.GT.U32.AND P6, PT, R2, R204, PT ;  /* 0x000000cc0200720c */ /* 0x000fe20003fc4070 */
[----:B------:R-:W-:-:S04]  /*196a0*/  IMAD.HI.U32 R18, R4, R211, RZ ;  /* 0x000000d304127227 */ /* 0x000fc800078e00ff */
[----:B------:R-:W-:Y:S02]  /*196b0*/  VIADD R246, R3, 0x1e ;  /* 0x0000001e03f67836 */ /* 0x000fe40000000000 */
[----:B------:R-:W-:Y:S02]  /*196c0*/  IMAD.MOV R18, RZ, RZ, -R18 ;  /* 0x000000ffff127224 */ /* 0x000fe400078e0a12 */
[----:B------:R-:W-:Y:S01]  /*196d0*/  @!P1 IMAD.IADD R180, R180, 0x1, -R2 ;  /* 0x00000001b4b49824 */ /* 0x000fe200078e0a02 */
[----:B------:R-:W-:Y:S01]  /*196e0*/  IABS R219, R246 ;  /* 0x000000f600db7213 */ /* 0x000fe20000000000 */
[C---:B------:R-:W-:Y:S01]  /*196f0*/  IMAD R211, R2.reuse, R18, R211 ;  /* 0x0000001202d37224 */ /* 0x040fe200078e02d3 */
[----:B------:R-:W-:Y:S01]  /*19700*/  ISETP.GE.AND P1, PT, R247, RZ, PT ;  /* 0x000000fff700720c */ /* 0x000fe20003f26270 */
[----:B------:R-:W-:Y:S02]  /*19710*/  VIADD R247, R3, 0x1d ;  /* 0x0000001d03f77836 */ /* 0x000fe40000000000 */
[----:B------:R-:W-:Y:S01]  /*19720*/  @!P0 IMAD.MOV R157, RZ, RZ, -R157 ;  /* 0x000000ffff9d8224 */ /* 0x000fe200078e0a9d */
[----:B------:R-:W-:Y:S01]  /*19730*/  ISETP.GT.U32.AND P0, PT, R2, R196, PT ;  /* 0x000000c40200720c */ /* 0x000fe20003f04070 */
[----:B------:R-:W-:Y:S01]  /*19740*/  IMAD.HI.U32 R26, R4, R219, RZ ;  /* 0x000000db041a7227 */ /* 0x000fe200078e00ff */
[----:B------:R-:W-:-:S03]  /*19750*/  IABS R230, R247 ;  /* 0x000000f700e67213 */ /* 0x000fc60000000000 */
[--C-:B------:R-:W-:Y:S01]  /*19760*/  @!P4 IMAD.IADD R188, R188, 0x1, -R2.reuse ;  /* 0x00000001bcbcc824 */ /* 0x100fe200078e0a02 */
[----:B------:R-:W-:Y:S01]  /*19770*/  ISETP.GT.U32.AND P4, PT, R2, R211, PT ;  /* 0x000000d30200720c */ /* 0x000fe20003f84070 */
[----:B------:R-:W-:Y:S02]  /*19780*/  @!P6 IMAD.IADD R204, R204, 0x1, -R2 ;  /* 0x00000001cccce824 */ /* 0x000fe400078e0a02 */
[----:B------:R-:W-:Y:S01]  /*19790*/  @!P5 IMAD.MOV R165, RZ, RZ, -R165 ;  /* 0x000000ffffa5d224 */ /* 0x000fe200078e0aa5 */
[----:B------:R-:W-:Y:S01]  /*197a0*/  ISETP.GE.AND P5, PT, R238, RZ, PT ;  /* 0x000000ffee00720c */ /* 0x000fe20003fa6270 */
[----:B------:R-:W-:Y:S02]  /*197b0*/  IMAD.MOV R18, RZ, RZ, -R26 ;  /* 0x000000ffff127224 */ /* 0x000fe400078e0a1a */
[----:B------:R-:W-:Y:S01]  /*197c0*/  @!P3 IMAD.MOV R180, RZ, RZ, -R180 ;  /* 0x000000ffffb4b224 */ /* 0x000fe200078e0ab4 */
[----:B------:R-:W-:Y:S01]  /*197d0*/  ISETP.GT.U32.AND P3, PT, R2, R204, PT ;  /* 0x000000cc0200720c */ /* 0x000fe20003f64070 */
[----:B------:R-:W-:-:S02]  /*197e0*/  VIADD R238, R3, 0x1c ;  /* 0x0000001c03ee7836 */ /* 0x000fc40000000000 */
[----:B------:R-:W-:-:S03]  /*197f0*/  IMAD.HI.U32 R26, R4, R230, RZ ;  /* 0x000000e6041a7227 */ /* 0x000fc600078e00ff */
[----:B------:R-:W-:Y:S01]  /*19800*/  IABS R102, R238 ;  /* 0x000000ee00667213 */ /* 0x000fe20000000000 */
[----:B------:R-:W-:Y:S02]  /*19810*/  IMAD R219, R2, R18, R219 ;  /* 0x0000001202db7224 */ /* 0x000fe400078e02db */
[----:B------:R-:W-:Y:S02]  /*19820*/  IMAD.MOV R49, RZ, RZ, -R26 ;  /* 0x000000ffff317224 */ /* 0x000fe400078e0a1a */
[--C-:B------:R-:W-:Y:S01]  /*19830*/  @!P0 IMAD.IADD R196, R196, 0x1, -R2.reuse ;  /* 0x00000001c4c48824 */ /* 0x100fe200078e0a02 */
[----:B------:R-:W-:Y:S01]  /*19840*/  ISETP.GE.AND P0, PT, R215, RZ, PT ;  /* 0x000000ffd700720c */ /* 0x000fe20003f06270 */
[----:B------:R-:W-:Y:S01]  /*19850*/  VIADD R215, R3, 0x1a ;  /* 0x0000001a03d77836 */ /* 0x000fe20000000000 */
[----:B------:R-:W-:Y:S01]  /*19860*/  ISETP.GT.U32.AND P6, PT, R2, R219, PT ;  /* 0x000000db0200720c */ /* 0x000fe20003fc4070 */
[----:B------:R-:W-:Y:S01]  /*19870*/  @!P4 IMAD.IADD R211, R211, 0x1, -R2 ;  /* 0x00000001d3d3c824 */ /* 0x000fe200078e0a02 */
[----:B------:R-:W-:Y:S01]  /*19880*/  ISETP.GE.AND P4, PT, R246, RZ, PT ;  /* 0x000000fff600720c */ /* 0x000fe20003f86270 */
[----:B------:R-:W-:Y:S01]  /*19890*/  IMAD R230, R2, R49, R230 ;  /* 0x0000003102e67224 */ /* 0x000fe200078e02e6 */
[----:B------:R-:W-:Y:S01]  /*198a0*/  IABS R34, R215 ;  /* 0x000000d700227213 */ /* 0x000fe20000000000 */
[----:B------:R-:W-:-:S04]  /*198b0*/  IMAD.HI.U32 R57, R4, R102, RZ ;  /* 0x0000006604397227 */ /* 0x000fc800078e00ff */
[----:B------:R-:W-:Y:S01]  /*198c0*/  @!P2 IMAD.MOV R188, RZ, RZ, -R188 ;  /* 0x000000ffffbca224 */ /* 0x000fe200078e0abc */
[----:B------:R-:W-:Y:S01]  /*198d0*/  ISETP.GT.U32.AND P2, PT, R2, R211, PT ;  /* 0x000000d30200720c */ /* 0x000fe20003f44070 */
[--C-:B------:R-:W-:Y:S01]  /*198e0*/  @!P3 IMAD.IADD R204, R204, 0x1, -R2.reuse ;  /* 0x00000001ccccb824 */ /* 0x100fe200078e0a02 */
[C---:B------:R-:W-:Y:S01]  /*198f0*/  ISETP.GT.U32.AND P3, PT, R2.reuse, R230, PT ;  /* 0x000000e60200720c */ /* 0x040fe20003f64070 */
[----:B------:R-:W-:Y:S02]  /*19900*/  IMAD.MOV R26, RZ, RZ, -R57 ;  /* 0x000000ffff1a7224 */ /* 0x000fe400078e0a39 */
[----:B------:R-:W-:Y:S02]  /*19910*/  @!P6 IMAD.IADD R219, R219, 0x1, -R2 ;  /* 0x00000001dbdbe824 */ /* 0x000fe400078e0a02 */
[----:B------:R-:W-:Y:S02]  /*19920*/  IMAD R102, R2, R26, R102 ;  /* 0x0000001a02667224 */ /* 0x000fe400078e0266 */
[----:B------:R-:W-:Y:S01]  /*19930*/  IMAD.HI.U32 R26, R4, R34, RZ ;  /* 0x00000022041a7227 */ /* 0x000fe200078e00ff */
[----:B------:R-:W-:-:S03]  /*19940*/  ISETP.GT.U32.AND P6, PT, R2, R219, PT ;  /* 0x000000db0200720c */ /* 0x000fc60003fc4070 */
[----:B------:R-:W-:Y:S02]  /*19950*/  IMAD.MOV R26, RZ, RZ, -R26 ;  /* 0x000000ffff1a7224 */ /* 0x000fe400078e0a1a */
[----:B------:R-:W-:Y:S02]  /*19960*/  VIADD R143, R3, 0x1b ;  /* 0x0000001b038f7836 */ /* 0x000fe40000000000 */
[----:B------:R-:W-:Y:S01]  /*19970*/  @!P2 IMAD.IADD R211, R211, 0x1, -R2 ;  /* 0x00000001d3d3a824 */ /* 0x000fe200078e0a02 */
[C---:B------:R-:W-:Y:S01]  /*19980*/  ISETP.GT.U32.AND P2, PT, R2.reuse, R102, PT ;  /* 0x000000660200720c */ /* 0x040fe20003f44070 */
[----:B------:R-:W-:Y:S01]  /*19990*/  IMAD R34, R2, R26, R34 ;  /* 0x0000001a02227224 */ /* 0x000fe200078e0222 */
[----:B------:R-:W-:Y:S01]  /*199a0*/  IABS R18, R143 ;  /* 0x0000008f00127213 */ /* 0x000fe20000000000 */
[----:B------:R-:W-:Y:S02]  /*199b0*/  @!P3 IMAD.IADD R230, R230, 0x1, -R2 ;  /* 0x00000001e6e6b824 */ /* 0x000fe400078e0a02 */
[----:B------:R-:W-:-:S02]  /*199c0*/  VIADD R246, R3, 0x19 ;  /* 0x0000001903f67836 */ /* 0x000fc40000000000 */
[----:B------:R-:W-:Y:S01]  /*199d0*/  @!P1 IMAD.MOV R204, RZ, RZ, -R204 ;  /* 0x000000ffffcc9224 */ /* 0x000fe200078e0acc */
[C---:B------:R-:W-:Y:S01]  /*199e0*/  ISETP.GT.U32.AND P1, PT, R2.reuse, R230, PT ;  /* 0x000000e60200720c */ /* 0x040fe20003f24070 */
[----:B------:R-:W-:Y:S01]  /*199f0*/  @!P0 IMAD.MOV R211, RZ, RZ, -R211 ;  /* 0x000000ffffd38224 */ /* 0x000fe200078e0ad3 */
[----:B------:R-:W-:Y:S01]  /*19a00*/  ISETP.GT.U32.AND P0, PT, R2, R34, PT ;  /* 0x000000220200720c */ /* 0x000fe20003f04070 */
[----:B------:R-:W-:Y:S01]  /*19a10*/  @!P5 IMAD.MOV R196, RZ, RZ, -R196 ;  /* 0x000000ffffc4d224 */ /* 0x000fe200078e0ac4 */
[----:B------:R-:W-:Y:S01]  /*19a20*/  ISETP.GE.AND P5, PT, R247, RZ, PT ;  /* 0x000000fff700720c */ /* 0x000fe20003fa6270 */
[----:B------:R-:W-:Y:S01]  /*19a30*/  VIADD R247, R3, 0x18 ;  /* 0x0000001803f77836 */ /* 0x000fe20000000000 */
[----:B------:R-:W-:Y:S01]  /*19a40*/  IABS R49, R246 ;  /* 0x000000f600317213 */ /* 0x000fe20000000000 */
[----:B------:R-:W-:-:S03]  /*19a50*/  IMAD.HI.U32 R57, R4, R18, RZ ;  /* 0x0000001204397227 */ /* 0x000fc600078e00ff */
[----:B------:R-:W-:Y:S01]  /*19a60*/  IABS R65, R247 ;  /* 0x000000f700417213 */ /* 0x000fe20000000000 */
[----:B------:R-:W-:Y:S01]  /*19a70*/  @!P6 IMAD.IADD R219, R219, 0x1, -R2 ;  /* 0x00000001dbdbe824 */ /* 0x000fe200078e0a02 */
[----:B------:R-:W-:Y:S01]  /*19a80*/  ISETP.GE.AND P6, PT, R238, RZ, PT ;  /* 0x000000ffee00720c */ /* 0x000fe20003fc6270 */
[----:B------:R-:W-:Y:S02]  /*19a90*/  IMAD.MOV R57, RZ, RZ, -R57 ;  /* 0x000000ffff397224 */ /* 0x000fe400078e0a39 */
[----:B------:R-:W-:Y:S02]  /*19aa0*/  VIADD R238, R3, 0x17 ;  /* 0x0000001703ee7836 */ /* 0x000fe40000000000 */
[----:B------:R-:W-:-:S03]  /*19ab0*/  IMAD.HI.U32 R26, R4, R49, RZ ;  /* 0x00000031041a7227 */ /* 0x000fc600078e00ff */
[----:B------:R-:W-:Y:S01]  /*19ac0*/  IABS R80, R238 ;  /* 0x000000ee00507213 */ /* 0x000fe20000000000 */
[----:B------:R-:W-:Y:S02]  /*19ad0*/  IMAD R18, R2, R57, R18 ;  /* 0x0000003902127224 */ /* 0x000fe400078e0212 */
[----:B------:R-:W-:Y:S02]  /*19ae0*/  IMAD.MOV R26, RZ, RZ, -R26 ;  /* 0x000000ffff1a7224 */ /* 0x000fe400078e0a1a */
[--C-:B------:R-:W-:Y:S01]  /*19af0*/  @!P1 IMAD.IADD R230, R230, 0x1, -R2.reuse ;  /* 0x00000001e6e69824 */ /* 0x100fe200078e0a02 */
[----:B------:R-:W-:Y:S01]  /*19b00*/  ISETP.GT.U32.AND P3, PT, R2, R18, PT ;  /* 0x000000120200720c */ /* 0x000fe20003f64070 */
[----:B------:R-:W-:Y:S01]  /*19b10*/  @!P0 IMAD.IADD R34, R34, 0x1, -R2 ;  /* 0x0000000122228824 */ /* 0x000fe200078e0a02 */
[----:B------:R-:W-:Y:S01]  /*19b20*/  ISETP.GE.AND P0, PT, R246, RZ, PT ;  /* 0x000000fff600720c */ /* 0x000fe20003f06270 */
[----:B------:R-:W-:-:S04]  /*19b30*/  IMAD.HI.U32 R57, R4, R65, RZ ;  /* 0x0000004104397227 */ /* 0x000fc800078e00ff */
[C---:B------:R-:W-:Y:S02]  /*19b40*/  IMAD R49, R2.reuse, R26, R49 ;  /* 0x0000001a02317224 */ /* 0x040fe400078e0231 */
[----:B------:R-:W-:Y:S01]  /*19b50*/  @!P5 IMAD.MOV R230, RZ, RZ, -R230 ;  /* 0x000000ffffe6d224 */ /* 0x000fe200078e0ae6 */
[C---:B------:R-:W-:Y:S01]  /*19b60*/  ISETP.GT.U32.AND P5, PT, R2.reuse, R34, PT ;  /* 0x000000220200720c */ /* 0x040fe20003fa4070 */
[----:B------:R-:W-:Y:S01]  /*19b70*/  IMAD.MOV R26, RZ, RZ, -R57 ;  /* 0x000000ffff1a7224 */ /* 0x000fe200078e0a39 */
[----:B------:R-:W-:Y:S01]  /*19b80*/  ISETP.GT.U32.AND P1, PT, R2, R49, PT ;  /* 0x000000310200720c */ /* 0x000fe20003f24070 */
[----:B------:R-:W-:-:S04]  /*19b90*/  IMAD.HI.U32 R57, R4, R80, RZ ;  /* 0x0000005004397227 */ /* 0x000fc800078e00ff */
[----:B------:R-:W-:Y:S02]  /*19ba0*/  IMAD R65, R2, R26, R65 ;  /* 0x0000001a02417224 */ /* 0x000fe400078e0241 */
[----:B------:R-:W-:Y:S02]  /*19bb0*/  IMAD.MOV R26, RZ, RZ, -R57 ;  /* 0x000000ffff1a7224 */ /* 0x000fe400078e0a39 */
[----:B------:R-:W-:Y:S02]  /*19bc0*/  @!P2 IMAD.IADD R102, R102, 0x1, -R2 ;  /* 0x000000016666a824 */ /* 0x000fe400078e0a02 */
[----:B------:R-:W-:Y:S02]  /*19bd0*/  IMAD R80, R2, R26, R80 ;  /* 0x0000001a02507224 */ /* 0x000fe400078e0250 */
[--C-:B------:R-:W-:Y:S01]  /*19be0*/  @!P5 IMAD.IADD R34, R34, 0x1, -R2.reuse ;  /* 0x000000012222d824 */ /* 0x100fe200078e0a02 */
[C---:B------:R-:W-:Y:S01]  /*19bf0*/  ISETP.GT.U32.AND P2, PT, R2.reuse, R102, PT ;  /* 0x000000660200720c */ /* 0x040fe20003f44070 */
[----:B------:R-:W-:Y:S01]  /*19c00*/  VIADD R246, R3, 0x16 ;  /* 0x0000001603f67836 */ /* 0x000fe20000000000 */
[----:B------:R-:W-:Y:S01]  /*19c10*/  ISETP.GT.U32.AND P5, PT, R2, R80, PT ;  /* 0x000000500200720c */ /* 0x000fe20003fa4070 */
[----:B------:R-:W-:-:S02]  /*19c20*/  @!P3 IMAD.IADD R18, R18, 0x1, -R2 ;  /* 0x000000011212b824 */ /* 0x000fc400078e0a02 */
[--C-:B------:R-:W-:Y:S01]  /*19c30*/  @!P1 IMAD.IADD R49, R49, 0x1, -R2.reuse ;  /* 0x0000000131319824 */ /* 0x100fe200078e0a02 */
[----:B------:R-:W-:Y:S01]  /*19c40*/  IABS R94, R246 ;  /* 0x000000f6005e7213 */ /* 0x000fe20000000000 */
[----:B------:R-:W-:Y:S01]  /*19c50*/  @!P4 IMAD.MOV R219, RZ, RZ, -R219 ;  /* 0x000000ffffdbc224 */ /* 0x000fe200078e0adb */
[----:B------:R-:W-:Y:S01]  /*19c60*/  ISETP.GT.U32.AND P3, PT, R2, R18, PT ;  /* 0x000000120200720c */ /* 0x000fe20003f64070 */
[----:B------:R-:W-:Y:S01]  /*19c70*/  IMAD.HI.U32 R114, R4, R154, RZ ;  /* 0x0000009a04727227 */ /* 0x000fe200078e00ff */
[----:B------:R-:W-:Y:S02]  /*19c80*/  ISETP.GT.U32.AND P1, PT, R2, R49, PT ;  /* 0x000000310200720c */ /* 0x000fe40003f24070 */
[----:B------:R-:W-:Y:S01]  /*19c90*/  ISETP.GE.AND P4, PT, R143, RZ, PT ;  /* 0x000000ff8f00720c */ /* 0x000fe20003f86270 */
[--C-:B------:R-:W-:Y:S01]  /*19ca0*/  @!P2 IMAD.IADD R102, R102, 0x1, -R2.reuse ;  /* 0x000000016666a824 */ /* 0x100fe200078e0a02 */
[----:B------:R-:W-:Y:S01]  /*19cb0*/  ISETP.GE.AND P2, PT, R215, RZ, PT ;  /* 0x000000ffd700720c */ /* 0x000fe20003f46270 */
[----:B------:R-:W-:Y:S01]  /*19cc0*/  @!P5 IMAD.IADD R80, R80, 0x1, -R2 ;  /* 0x000000015050d824 */ /* 0x000fe200078e0a02 */
[----:B------:R-:W-:Y:S01]  /*19cd0*/  IABS R215, R192 ;  /* 0x000000c000d77213 */ /* 0x000fe20000000000 */
[----:B------:R-:W-:-:S03]  /*19ce0*/  IMAD.HI.U32 R26, R4, R94, RZ ;  /* 0x0000005e041a7227 */ /* 0x000fc600078e00ff */
[----:B------:R-:W-:Y:S01]  /*19cf0*/  ISETP.GT.U32.AND P5, PT, R2, R80, PT ;  /* 0x000000500200720c */ /* 0x000fe20003fa4070 */
[----:B------:R-:W-:Y:S01]  /*19d00*/  @!P6 IMAD.MOV R102, RZ, RZ, -R102 ;  /* 0x000000ffff66e224 */ /* 0x000fe200078e0a66 */
[----:B------:R-:W-:Y:S01]  /*19d10*/  ISETP.GE.AND P6, PT, R247, RZ, PT ;  /* 0x000000fff700720c */ /* 0x000fe20003fc6270 */
[----:B------:R-:W-:Y:S02]  /*19d20*/  VIADD R247, R3, 0x15 ;  /* 0x0000001503f77836 */ /* 0x000fe40000000000 */
[----:B------:R-:W-:Y:S02]  /*19d30*/  IMAD.MOV R26, RZ, RZ, -R26 ;  /* 0x000000ffff1a7224 */ /* 0x000fe400078e0a1a */
[----:B------:R-:W-:Y:S01]  /*19d40*/  @!P3 IMAD.IADD R18, R18, 0x1, -R2 ;  /* 0x000000011212b824 */ /* 0x000fe200078e0a02 */
[----:B------:R-:W-:Y:S01]  /*19d50*/  IABS R108, R247 ;  /* 0x000000f7006c7213 */ /* 0x000fe20000000000 */
[C---:B------:R-:W-:Y:S01]  /*19d60*/  IMAD R94, R2.reuse, R26, R94 ;  /* 0x0000001a025e7224 */ /* 0x040fe200078e025e */
[----:B------:R-:W-:Y:S01]  /*19d70*/  ISETP.GT.U32.AND P3, PT, R2, R65, PT ;  /* 0x000000410200720c */ /* 0x000fe20003f64070 */
[--C-:B------:R-:W-:Y:S01]  /*19d80*/  @!P1 IMAD.IADD R49, R49, 0x1, -R2.reuse ;  /* 0x0000000131319824 */ /* 0x100fe200078e0a02 */
[----:B------:R-:W-:Y:S01]  /*19d90*/  ISETP.GE.AND P1, PT, R246, RZ, PT ;  /* 0x000000fff600720c */ /* 0x000fe20003f26270 */
[----:B------:R-:W-:Y:S01]  /*19da0*/  @!P5 IMAD.IADD R80, R80, 0x1, -R2 ;  /* 0x000000015050d824 */ /* 0x000fe200078e0a02 */
[----:B------:R-:W-:Y:S01]  /*19db0*/  ISETP.GT.U32.AND P5, PT, R2, R94, PT ;  /* 0x0000005e0200720c */ /* 0x000fe20003fa4070 */
[----:B------:R-:W-:-:S04]  /*19dc0*/  IMAD.HI.U32 R57, R4, R108, RZ ;  /* 0x0000006c04397227 */ /* 0x000fc800078e00ff */
[----:B------:R-:W-:Y:S02]  /*19dd0*/  IMAD.MOV R57, RZ, RZ, -R57 ;  /* 0x000000ffff397224 */ /* 0x000fe400078e0a39 */
[----:B------:R-:W-:Y:S02]  /*19de0*/  VIADD R246, R3, 0x13 ;  /* 0x0000001303f67836 */ /* 0x000fe40000000000 */
[----:B------:R-:W-:Y:S02]  /*19df0*/  IMAD R108, R2, R57, R108 ;  /* 0x00000039026c7224 */ /* 0x000fe400078e026c */
[--C-:B------:R-:W-:Y:S01]  /*19e00*/  @!P3 IMAD.IADD R65, R65, 0x1, -R2.reuse ;  /* 0x000000014141b824 */ /* 0x100fe200078e0a02 */
[----:B------:R-:W-:Y:S01]  /*19e10*/  IABS R131, R246 ;  /* 0x000000f600837213 */ /* 0x000fe20000000000 */
[----:B------:R-:W-:Y:S01]  /*19e20*/  @!P5 IMAD.IADD R94, R94, 0x1, -R2 ;  /* 0x000000015e5ed824 */ /* 0x000fe200078e0a02 */
[----:B------:R-:W-:Y:S01]  /*19e30*/  ISETP.GT.U32.AND P5, PT, R2, R108, PT ;  /* 0x0000006c0200720c */ /* 0x000fe20003fa4070 */
[----:B------:R-:W-:Y:S01]  /*19e40*/  @!P2 IMAD.MOV R34, RZ, RZ, -R34 ;  /* 0x000000ffff22a224 */ /* 0x000fe200078e0a22 */
[----:B------:R-:W-:Y:S01]  /*19e50*/  ISETP.GE.AND P3, PT, R238, RZ, PT ;  /* 0x000000ffee00720c */ /* 0x000fe20003f66270 */
[----:B------:R-:W-:Y:S01]  /*19e60*/  IMAD.HI.U32 R57, R4, R131, RZ ;  /* 0x0000008304397227 */ /* 0x000fe200078e00ff */
[----:B------:R-:W-:-:S02]  /*19e70*/  ISETP.GE.AND P2, PT, R247, RZ, PT ;  /* 0x000000fff700720c */ /* 0x000fc40003f46270 */
[----:B------:R-:W-:Y:S01]  /*19e80*/  IABS R238, R161 ;  /* 0x000000a100ee7213 */ /* 0x000fe20000000000 */
[----:B------:R-:W-:Y:S02]  /*19e90*/  VIADD R247, R3, 0x14 ;  /* 0x0000001403f77836 */ /* 0x000fe40000000000 */
[----:B------:R-:W-:Y:S01]  /*19ea0*/  @!P4 IMAD.MOV R18, RZ, RZ, -R18 ;  /* 0x000000ffff12c224 */ /* 0x000fe200078e0a12 */
[----:B------:R-:W-:Y:S01]  /*19eb0*/  ISETP.GT.U32.AND P4, PT, R2, R65, PT ;  /* 0x000000410200720c */ /* 0x000fe20003f84070 */
[----:B------:R-:W-:Y:S01]  /*19ec0*/  IMAD.MOV R57, RZ, RZ, -R57 ;  /* 0x000000ffff397224 */ /* 0x000fe200078e0a39 */
[----:B------:R-:W-:Y:S01]  /*19ed0*/  IABS R120, R247 ;  /* 0x000000f700787213 */ /* 0x000fe20000000000 */
[----:B------:R-:W-:Y:S02]  /*19ee0*/  @!P5 IMAD.IADD R108, R108, 0x1, -R2 ;  /* 0x000000016c6cd824 */ /* 0x000fe400078e0a02 */
[----:B------:R-:W-:Y:S02]  /*19ef0*/  IMAD.MOV R114, RZ, RZ, -R114 ;  /* 0x000000ffff727224 */ /* 0x000fe400078e0a72 */
[C---:B------:R-:W-:Y:S01]  /*19f00*/  IMAD R131, R2.reuse, R57, R131 ;  /* 0x0000003902837224 */ /* 0x040fe200078e0283 */
[----:B------:R-:W-:Y:S01]  /*19f10*/  ISETP.GT.U32.AND P5, PT, R2, R108, PT ;  /* 0x0000006c0200720c */ /* 0x000fe20003fa4070 */
[----:B------:R-:W-:-:S04]  /*19f20*/  IMAD.HI.U32 R26, R4, R120, RZ ;  /* 0x00000078041a7227 */ /* 0x000fc800078e00ff */
[C---:B------:R-:W-:Y:S02]  /*19f30*/  IMAD R154, R2.reuse, R114, R154 ;  /* 0x00000072029a7224 */ /* 0x040fe400078e029a */
[----:B------:R-:W-:Y:S01]  /*19f40*/  @!P3 IMAD.MOV R80, RZ, RZ, -R80 ;  /* 0x000000ffff50b224 */ /* 0x000fe200078e0a50 */
[----:B------:R-:W-:Y:S01]  /*19f50*/  ISETP.GT.U32.AND P3, PT, R2, R131, PT ;  /* 0x000000830200720c */ /* 0x000fe20003f64070 */
[----:B------:R-:W-:Y:S02]  /*19f60*/  IMAD.MOV R26, RZ, RZ, -R26 ;  /* 0x000000ffff1a7224 */ /* 0x000fe400078e0a1a */
[--C-:B------:R-:W-:Y:S01]  /*19f70*/  @!P4 IMAD.IADD R65, R65, 0x1, -R2.reuse ;  /* 0x000000014141c824 */ /* 0x100fe200078e0a02 */
[----:B------:R-:W-:Y:S01]  /*19f80*/  ISETP.GE.AND P4, PT, R247, RZ, PT ;  /* 0x000000fff700720c */ /* 0x000fe20003f86270 */
[----:B------:R-:W-:Y:S01]  /*19f90*/  @!P5 IMAD.IADD R108, R108, 0x1, -R2 ;  /* 0x000000016c6cd824 */ /* 0x000fe200078e0a02 */
[C---:B------:R-:W-:Y:S01]  /*19fa0*/  ISETP.GT.U32.AND P5, PT, R2.reuse, R154, PT ;  /* 0x0000009a0200720c */ /* 0x040fe20003fa4070 */
[----:B------:R-:W-:-:S02]  /*19fb0*/  IMAD R120, R2, R26, R120 ;  /* 0x0000001a02787224 */ /* 0x000fc400078e0278 */
[----:B------:R-:W-:Y:S02]  /*19fc0*/  VIADD R247, R3, 0x12 ;  /* 0x0000001203f77836 */ /* 0x000fe40000000000 */
[----:B------:R-:W-:Y:S01]  /*19fd0*/  @!P6 IMAD.MOV R65, RZ, RZ, -R65 ;  /* 0x000000ffff41e224 */ /* 0x000fe200078e0a41 */
[----:B------:R-:W-:Y:S01]  /*19fe0*/  ISETP.GT.U32.AND P6, PT, R2, R120, PT ;  /* 0x000000780200720c */ /* 0x000fe20003fc4070 */
[----:B------:R-:W-:Y:S01]  /*19ff0*/  @!P3 IMAD.IADD R131, R131, 0x1, -R2 ;  /* 0x000000018383b824 */ /* 0x000fe200078e0a02 */
[----:B------:R-:W-:Y:S01]  /*1a000*/  IABS R143, R247 ;  /* 0x000000f7008f7213 */ /* 0x000fe20000000000 */
[----:B------:R-:W-:Y:S01]  /*1a010*/  IMAD.MOV R137, RZ, RZ, -R137 ;  /* 0x000000ffff897224 */ /* 0x000fe200078e0a89 */
[----:B------:R-:W-:Y:S01]  /*1a020*/  ISETP.GE.AND P3, PT, R246, RZ, PT ;  /* 0x000000fff600720c */ /* 0x000fe20003f66270 */
[----:B------:R-:W-:-:S04]  /*1a030*/  IMAD.HI.U32 R57, R4, R200, RZ ;  /* 0x000000c804397227 */ /* 0x000fc800078e00ff */
[----:B------:R-:W-:Y:S01]  /*1a040*/  @!P5 IMAD.IADD R154, R154, 0x1, -R2 ;  /* 0x000000019a9ad824 */ /* 0x000fe200078e0a02 */
[----:B------:R-:W-:Y:S01]  /*1a050*/  ISETP.GT.U32.AND P5, PT, R2, R131, PT ;  /* 0x000000830200720c */ /* 0x000fe20003fa4070 */
[----:B------:R-:W-:-:S04]  /*1a060*/  IMAD.HI.U32 R88, R4, R143, RZ ;  /* 0x0000008f04587227 */ /* 0x000fc800078e00ff */
[----:B------:R-:W-:Y:S02]  /*1a070*/  IMAD R169, R2, R137, R169 ;  /* 0x0000008902a97224 */ /* 0x000fe400078e02a9 */
[----:B------:R-:W-:Y:S02]  /*1a080*/  IMAD.MOV R88, RZ, RZ, -R88 ;  /* 0x000000ffff587224 */ /* 0x000fe400078e0a58 */
[----:B------:R-:W-:-:S04]  /*1a090*/  IMAD.HI.U32 R26, R4, R184, RZ ;  /* 0x000000b8041a7227 */ /* 0x000fc800078e00ff */
[----:B------:R-:W-:Y:S02]  /*1a0a0*/  IMAD.MOV R57, RZ, RZ, -R57 ;  /* 0x000000ffff397224 */ /* 0x000fe400078e0a39 */
[----:B------:R-:W-:Y:S01]  /*1a0b0*/  @!P6 IMAD.IADD R120, R120, 0x1, -R2 ;  /* 0x000000017878e824 */ /* 0x000fe200078e0a02 */
[C---:B------:R-:W-:Y:S01]  /*1a0c0*/  ISETP.GT.U32.AND P6, PT, R2.reuse, R169, PT ;  /* 0x000000a90200720c */ /* 0x040fe20003fc4070 */
[C---:B------:R-:W-:Y:S02]  /*1a0d0*/  IMAD R143, R2.reuse, R88, R143 ;  /* 0x00000058028f7224 */ /* 0x040fe400078e028f */
[----:B------:R-:W-:Y:S01]  /*1a0e0*/  @!P0 IMAD.MOV R49, RZ, RZ, -R49 ;  /* 0x000000ffff318224 */ /* 0x000fe200078e0a31 */
[C---:B------:R-:W-:Y:S01]  /*1a0f0*/  ISETP.GT.U32.AND P0, PT, R2.reuse, R94, PT ;  /* 0x0000005e0200720c */ /* 0x040fe20003f04070 */
[----:B------:R-:W-:Y:S02]  /*1a100*/  IMAD.MOV R26, RZ, RZ, -R26 ;  /* 0x000000ffff1a7224 */ /* 0x000fe400078e0a1a */
[----:B------:R-:W-:-:S02]  /*1a110*/  IMAD R200, R2, R57, R200 ;  /* 0x0000003902c87224 */ /* 0x000fc400078e02c8 */
[----:B------:R-:W-:-:S04]  /*1a120*/  IMAD.HI.U32 R88, R4, R215, RZ ;  /* 0x000000d704587227 */ /* 0x000fc800078e00ff */
[C---:B------:R-:W-:Y:S02]  /*1a130*/  IMAD R184, R2.reuse, R26, R184 ;  /* 0x0000001a02b87224 */ /* 0x040fe400078e02b8 */
[----:B------:R-:W-:Y:S01]  /*1a140*/  @!P5 IMAD.IADD R131, R131, 0x1, -R2 ;  /* 0x000000018383d824 */ /* 0x000fe200078e0a02 */
[----:B------:R-:W-:Y:S01]  /*1a150*/  ISETP.GT.U32.AND P5, PT, R2, R200, PT ;  /* 0x000000c80200720c */ /* 0x000fe20003fa4070 */
[----:B------:R-:W-:Y:S02]  /*1a160*/  IMAD.MOV R26, RZ, RZ, -R88 ;  /* 0x000000ffff1a7224 */ /* 0x000fe400078e0a58 */
[----:B------:R-:W-:-:S04]  /*1a170*/  IMAD.HI.U32 R57, R4, R238, RZ ;  /* 0x000000ee04397227 */ /* 0x000fc800078e00ff */
[----:B------:R-:W-:Y:S02]  /*1a180*/  VIADD R246, R3, 0xb ;  /* 0x0000000b03f67836 */ /* 0x000fe40000000000 */
[C---:B------:R-:W-:Y:S02]  /*1a190*/  IMAD R215, R2.reuse, R26, R215 ;  /* 0x0000001a02d77224 */ /* 0x040fe400078e02d7 */
[--C-:B------:R-:W-:Y:S01]  /*1a1a0*/  @!P6 IMAD.IADD R169, R169, 0x1, -R2.reuse ;  /* 0x00000001a9a9e824 */ /* 0x100fe200078e0a02 */
[----:B------:R-:W-:Y:S01]  /*1a1b0*/  ISETP.GT.U32.AND P6, PT, R2, R154, PT ;  /* 0x0000009a0200720c */ /* 0x000fe20003fc4070 */
[----:B------:R-:W-:Y:S01]  /*1a1c0*/  IMAD.MOV R26, RZ, RZ, -R57 ;  /* 0x000000ffff1a7224 */ /* 0x000fe200078e0a39 */
[----:B------:R-:W-:Y:S01]  /*1a1d0*/  IABS R57, R246 ;  /* 0x000000f600397213 */ /* 0x000fe20000000000 */
[----:B------:R-:W-:Y:S01]  /*1a1e0*/  @!P0 IMAD.IADD R94, R94, 0x1, -R2 ;  /* 0x000000015e5e8824 */ /* 0x000fe200078e0a02 */
[C---:B------:R-:W-:Y:S01]  /*1a1f0*/  ISETP.GT.U32.AND P0, PT, R2.reuse, R143, PT ;  /* 0x0000008f0200720c */ /* 0x040fe20003f04070 */
[----:B------:R-:W-:Y:S01]  /*1a200*/  @!P2 IMAD.MOV R108, RZ, RZ, -R108 ;  /* 0x000000ffff6ca224 */ /* 0x000fe200078e0a6c */
[C---:B------:R-:W-:Y:S01]  /*1a210*/  ISETP.GT.U32.AND P2, PT, R2.reuse, R169, PT ;  /* 0x000000a90200720c */ /* 0x040fe20003f44070 */
[----:B------:R-:W-:-:S02]  /*1a220*/  IMAD R238, R2, R26, R238 ;  /* 0x0000001a02ee7224 */ /* 0x000fc400078e02ee */
[----:B------:R-:W-:Y:S02]  /*1a230*/  IMAD.MOV.U32 R26, RZ, RZ, R57 ;  /* 0x000000ffff1a7224 */ /* 0x000fe400078e0039 */
[----:B------:R-:W-:Y:S01]  /*1a240*/  @!P5 IMAD.IADD R200, R200, 0x1, -R2 ;  /* 0x00000001c8c8d824 */ /* 0x000fe200078e0a02 */
[----:B------:R-:W-:Y:S01]  /*1a250*/  ISETP.GE.AND P5, PT, R248, RZ, PT ;  /* 0x000000fff800720c */ /* 0x000fe20003fa6270 */
[----:B------:R-:W-:Y:S01]  /*1a260*/  IMAD.HI.U32 R88, R4, R26, RZ ;  /* 0x0000001a04587227 */ /* 0x000fe200078e00ff */
[----:B------:R-:W-:-:S03]  /*1a270*/  IABS R248, R3 ;  /* 0x0000000300f87213 */ /* 0x000fc60000000000 */
[----:B------:R-:W-:Y:S02]  /*1a280*/  IMAD.MOV R88, RZ, RZ, -R88 ;  /* 0x000000ffff587224 */ /* 0x000fe400078e0a58 */
[--C-:B------:R-:W-:Y:S01]  /*1a290*/  @!P6 IMAD.IADD R154, R154, 0x1, -R2.reuse ;  /* 0x000000019a9ae824 */ /* 0x100fe200078e0a02 */
[----:B------:R-:W-:Y:S01]  /*1a2a0*/  ISETP.GE.AND P6, PT, R247, RZ, PT ;  /* 0x000000fff700720c */ /* 0x000fe20003fc6270 */
[--C-:B------:R-:W-:Y:S01]  /*1a2b0*/  @!P0 IMAD.IADD R143, R143, 0x1, -R2.reuse ;  /* 0x000000018f8f8824 */ /* 0x100fe200078e0a02 */
[C---:B------:R-:W-:Y:S01]  /*1a2c0*/  ISETP.GT.U32.AND P0, PT, R2.reuse, R120, PT ;  /* 0x000000780200720c */ /* 0x040fe20003f04070 */
[----:B------:R-:W-:Y:S01]  /*1a2d0*/  @!P2 IMAD.IADD R169, R169, 0x1, -R2 ;  /* 0x00000001a9a9a824 */ /* 0x000fe200078e0a02 */
[C---:B------:R-:W-:Y:S01]  /*1a2e0*/  ISETP.GT.U32.AND P2, PT, R2.reuse, R238, PT ;  /* 0x000000ee0200720c */ /* 0x040fe20003f44070 */
[----:B------:R-:W-:Y:S02]  /*1a2f0*/  VIADD R247, R3, 0xa ;  /* 0x0000000a03f77836 */ /* 0x000fe40000000000 */
[----:B------:R-:W-:-:S02]  /*1a300*/  IMAD R26, R2, R88, R26 ;  /* 0x00000058021a7224 */ /* 0x000fc400078e021a */
[----:B------:R-:W-:Y:S01]  /*1a310*/  @!P1 IMAD.MOV R94, RZ, RZ, -R94 ;  /* 0x000000ffff5e9224 */ /* 0x000fe200078e0a5e */
[C---:B------:R-:W-:Y:S01]  /*1a320*/  ISETP.GT.U32.AND P1, PT, R2.reuse, R143, PT ;  /* 0x0000008f0200720c */ /* 0x040fe20003f24070 */
[----:B------:R-:W-:Y:S01]  /*1a330*/  @!P5 IMAD.MOV R169, RZ, RZ, -R169 ;  /* 0x000000ffffa9d224 */ /* 0x000fe200078e0aa9 */
[----:B------:R-:W-:Y:S01]  /*1a340*/  IABS R57, R247 ;  /* 0x000000f700397213 */ /* 0x000fe20000000000 */
[----:B------:R-:W-:Y:S01]  /*1a350*/  @!P3 IMAD.MOV R131, RZ, RZ, -R131 ;  /* 0x000000ffff83b224 */ /* 0x000fe200078e0a83 */
[C---:B------:R-:W-:Y:S01]  /*1a360*/  ISETP.GT.U32.AND P5, PT, R2.reuse, R26, PT ;  /* 0x0000001a0200720c */ /* 0x040fe20003fa4070 */
[----:B------:R-:W-:Y:S01]  /*1a370*/  VIADD R223, R3, 0x9 ;  /* 0x0000000903df7836 */ /* 0x000fe20000000000 */
[----:B------:R-:W-:Y:S01]  /*1a380*/  ISETP.GT.U32.AND P3, PT, R2, R200, PT ;  /* 0x000000c80200720c */ /* 0x000fe20003f64070 */
[----:B------:R-:W-:-:S04]  /*1a390*/  IMAD.HI.U32 R88, R4, R57, RZ ;  /* 0x0000003904587227 */ /* 0x000fc800078e00ff */
[----:B------:R-:W-:Y:S02]  /*1a3a0*/  IMAD.MOV R88, RZ, RZ, -R88 ;  /* 0x000000ffff587224 */ /* 0x000fe400078e0a58 */
[--C-:B------:R-:W-:Y:S01]  /*1a3b0*/  @!P1 IMAD.IADD R143, R143, 0x1, -R2.reuse ;  /* 0x000000018f8f9824 */ /* 0x100fe200078e0a02 */
[----:B------:R-:W-:Y:S01]  /*1a3c0*/  ISETP.GT.U32.AND P1, PT, R2, R215, PT ;  /* 0x000000d70200720c */ /* 0x000fe20003f24070 */
[--C-:B------:R-:W-:Y:S02]  /*1a3d0*/  @!P2 IMAD.IADD R238, R238, 0x1, -R2.reuse ;  /* 0x00000001eeeea824 */ /* 0x100fe400078e0a02 */
[----:B------:R-:W-:Y:S01]  /*1a3e0*/  IMAD R57, R2, R88, R57 ;  /* 0x0000005802397224 */ /* 0x000fe200078e0239 */
[----:B------:R-:W-:Y:S01]  /*1a3f0*/  IABS R88, R223 ;  /* 0x000000df00587213 */ /* 0x000fe20000000000 */
[--C-:B------:R-:W-:Y:S02]  /*1a400*/  @!P5 IMAD.IADD R26, R26, 0x1, -R2.reuse ;  /* 0x000000011a1ad824 */ /* 0x100fe400078e0a02 */
[----:B------:R-:W-:Y:S01]  /*1a410*/  @!P6 IMAD.MOV R143, RZ, RZ, -R143 ;  /* 0x000000ffff8fe224 */ /* 0x000fe200078e0a8f */
[----:B------:R-:W-:Y:S01]  /*1a420*/  ISETP.GT.U32.AND P6, PT, R2, R238, PT ;  /* 0x000000ee0200720c */ /* 0x000fe20003fc4070 */
[----:B------:R-:W-:Y:S01]  /*1a430*/  @!P3 IMAD.IADD R200, R200, 0x1, -R2 ;  /* 0x00000001c8c8b824 */ /* 0x000fe200078e0a02 */
[----:B------:R-:W-:Y:S01]  /*1a440*/  ISETP.GE.AND P3, PT, R161, RZ, PT ;  /* 0x000000ffa100720c */ /* 0x000fe20003f66270 */
[----:B------:R-:W-:Y:S01]  /*1a450*/  IMAD.HI.U32 R161, R4, R88, RZ ;  /* 0x0000005804a17227 */ /* 0x000fe200078e00ff */
[----:B------:R-:W-:-:S03]  /*1a460*/  ISETP.GT.U32.AND P5, PT, R2, R26, PT ;  /* 0x0000001a0200720c */ /* 0x000fc60003fa4070 */
        /* <DEDUP_REMOVED lines=12> */
[----:B------:R-:W-:Y:S01]  /*1a530*/  @!P1 IMAD.IADD R215, R215, 0x1, -R2 ;  /* 0x00000001d7d79824 */ /* 0x000fe200078e0a02 */
[----:B------:R-:W-:Y:S01]  /*1a540*/  ISETP.GE.AND P1, PT, R251, RZ, PT ;  /* 0x000000fffb00720c */ /* 0x000fe20003f26270 */
[C---:B------:R-:W-:Y:S02]  /*1a550*/  IMAD R137, R2.reuse, R246, R137 ;  /* 0x000000f602897224 */ /* 0x040fe400078e0289 */
[----:B------:R-:W-:Y:S01]  /*1a560*/  @!P4 IMAD.MOV R120, RZ, RZ, -R120 ;  /* 0x000000ffff78c224 */ /* 0x000fe200078e0a78 */
[----:B------:R-:W-:Y:S01]  /*1a570*/  ISETP.GT.U32.AND P4, PT, R2, R215, PT ;  /* 0x000000d70200720c */ /* 0x000fe20003f84070 */
[--C-:B------:R-:W-:Y:S01]  /*1a580*/  @!P5 IMAD.IADD R88, R88, 0x1, -R2.reuse ;  /* 0x000000015858d824 */ /* 0x100fe200078e0a02 */
[----:B------:R-:W-:Y:S01]  /*1a590*/  ISETP.GT.U32.AND P5, PT, R2, R137, PT ;  /* 0x000000890200720c */ /* 0x000fe20003fa4070 */
[----:B------:R-:W-:Y:S01]  /*1a5a0*/  @!P0 IMAD.IADD R184, R184, 0x1, -R2 ;  /* 0x00000001b8b88824 */ /* 0x000fe200078e0a02 */
[----:B------:R-:W-:Y:S01]  /*1a5b0*/  ISETP.GE.AND P0, PT, R252, RZ, PT ;  /* 0x000000fffc00720c */ /* 0x000fe20003f06270 */
[----:B------:R-:W-:-:S02]  /*1a5c0*/  VIADD R235, R3, 0x8 ;  /* 0x0000000803eb7836 */ /* 0x000fc40000000000 */
[C---:B------:R-:W-:Y:S01]  /*1a5d0*/  VIADD R233, R3.reuse, 0x6 ;  /* 0x0000000603e97836 */ /* 0x040fe20000000000 */
[C---:B------:R-:W-:Y:S01]  /*1a5e0*/  ISETP.GT.U32.AND P2, PT, R2.reuse, R184, PT ;  /* 0x000000b80200720c */ /* 0x040fe20003f44070 */
[C---:B------:R-:W-:Y:S01]  /*1a5f0*/  VIADD R231, R3.reuse, 0x5 ;  /* 0x0000000503e77836 */ /* 0x040fe20000000000 */
[----:B------:R-:W-:Y:S01]  /*1a600*/  IABS R114, R235 ;  /* 0x000000eb00727213 */ /* 0x000fe20000000000 */
[----:B------:R-:W-:Y:S01]  /*1a610*/  VIADD R252, R3, 0x3 ;  /* 0x0000000303fc7836 */ /* 0x000fe20000000000 */
[----:B------:R-:W-:Y:S01]  /*1a620*/  IABS R161, R233 ;  /* 0x000000e900a17213 */ /* 0x000fe20000000000 */
[--C-:B------:R-:W-:Y:S01]  /*1a630*/  @!P4 IMAD.IADD R215, R215, 0x1, -R2.reuse ;  /* 0x00000001d7d7c824 */ /* 0x100fe200078e0a02 */
[----:B------:R-:W-:Y:S01]  /*1a640*/  ISETP.GT.U32.AND P4, PT, R2, R57, PT ;  /* 0x000000390200720c */ /* 0x000fe20003f84070 */
[----:B------:R-:W-:Y:S01]  /*1a650*/  @!P5 IMAD.IADD R137, R137, 0x1, -R2 ;  /* 0x000000018989d824 */ /* 0x000fe200078e0a02 */
[----:B------:R-:W-:Y:S01]  /*1a660*/  ISETP.GE.AND P5, PT, R223, RZ, PT ;  /* 0x000000ffdf00720c */ /* 0x000fe20003fa6270 */
[----:B------:R-:W-:Y:S01]  /*1a670*/  IMAD.HI.U32 R246, R4, R161, RZ ;  /* 0x000000a104f67227 */ /* 0x000fe200078e00ff */
[----:B------:R-:W2:Y:S01]  /*1a680*/  LDL R223, [R1+0x1f80] ;  /* 0x001f800001df7983 */ /* 0x000ea20000100800 */
[----:B------:R-:W-:-:S02]  /*1a690*/  IABS R251, R252 ;  /* 0x000000fc00fb7213 */ /* 0x000fc40000000000 */
[----:B------:R-:W-:Y:S01]  /*1a6a0*/  @!P2 IMAD.IADD R184, R184, 0x1, -R2 ;  /* 0x00000001b8b8a824 */ /* 0x000fe200078e0a02 */
[----:B------:R-:W-:Y:S01]  /*1a6b0*/  ISETP.GE.AND P2, PT, R192, RZ, PT ;  /* 0x000000ffc000720c */ /* 0x000fe20003f46270 */
[----:B------:R-:W-:-:S04]  /*1a6c0*/  IMAD.HI.U32 R192, R4, R114, RZ ;  /* 0x0000007204c07227 */ /* 0x000fc800078e00ff */
[----:B------:R-:W-:Y:S02]  /*1a6d0*/  @!P4 IMAD.IADD R57, R57, 0x1, -R2 ;  /* 0x000000013939c824 */ /* 0x000fe400078e0a02 */
[----:B------:R-:W-:Y:S02]  /*1a6e0*/  IMAD.MOV R192, RZ, RZ, -R192 ;  /* 0x000000ffffc07224 */ /* 0x000fe400078e0ac0 */
[----:B------:R-:W-:Y:S01]  /*1a6f0*/  IMAD.MOV R246, RZ, RZ, -R246 ;  /* 0x000000fffff67224 */ /* 0x000fe200078e0af6 */
[C---:B------:R-:W-:Y:S01]  /*1a700*/  ISETP.GT.U32.AND P4, PT, R2.reuse, R57, PT ;  /* 0x000000390200720c */ /* 0x040fe20003f84070 */
[C---:B------:R-:W-:Y:S01]  /*1a710*/  IMAD R114, R2.reuse, R192, R114 ;  /* 0x000000c002727224 */ /* 0x040fe200078e0272 */
[----:B------:R-:W-:Y:S01]  /*1a720*/  IABS R192, R231 ;  /* 0x000000e700c07213 */ /* 0x000fe20000000000 */
[----:B------:R-:W-:Y:S02]  /*1a730*/  IMAD R161, R2, R246, R161 ;  /* 0x000000f602a17224 */ /* 0x000fe400078e02a1 */
[----:B------:R-:W-:-:S02]  /*1a740*/  VIADD R229, R3, 0x4 ;  /* 0x0000000403e57836 */ /* 0x000fc40000000000 */
[----:B------:R-:W-:-:S04]  /*1a750*/  IMAD.HI.U32 R246, R4, R192, RZ ;  /* 0x000000c004f67227 */ /* 0x000fc800078e00ff */
[----:B-1----:R-:W-:-:S04]  /*1a760*/  IMAD.HI.U32 R0, R4, R251, RZ ;  /* 0x000000fb04007227 */ /* 0x002fc800078e00ff */
[----:B------:R-:W-:Y:S01]  /*1a770*/  @!P4 IMAD.IADD R57, R57, 0x1, -R2 ;  /* 0x000000013939c824 */ /* 0x000fe200078e0a02 */
[----:B------:R-:W-:Y:S01]  /*1a780*/  ISETP.GT.U32.AND P4, PT, R2, R114, PT ;  /* 0x000000720200720c */ /* 0x000fe20003f84070 */
[----:B------:R-:W-:Y:S01]  /*1a790*/  @!P0 IMAD.MOV R154, RZ, RZ, -R154 ;  /* 0x000000ffff9a8224 */ /* 0x000fe200078e0a9a */
[----:B------:R-:W-:Y:S01]  /*1a7a0*/  ISETP.GE.AND P0, PT, R250, RZ, PT ;  /* 0x000000fffa00720c */ /* 0x000fe20003f06270 */
[----:B------:R-:W-:Y:S01]  /*1a7b0*/  IMAD.MOV R246, RZ, RZ, -R246 ;  /* 0x000000fffff67224 */ /* 0x000fe200078e0af6 */
[----:B------:R-:W-:Y:S01]  /*1a7c0*/  IABS R250, R229 ;  /* 0x000000e500fa7213 */ /* 0x000fe20000000000 */
[----:B------:R-:W-:Y:S02]  /*1a7d0*/  IMAD.MOV R6, RZ, RZ, -R0 ;  /* 0x000000ffff067224 */ /* 0x000fe400078e0a00 */
[----:B------:R-:W-:-:S04]  /*1a7e0*/  IMAD.HI.U32 R0, R4, R248, RZ ;  /* 0x000000f804007227 */ /* 0x000fc800078e00ff */
[----:B------:R-:W-:Y:S01]  /*1a7f0*/  @!P1 IMAD.MOV R184, RZ, RZ, -R184 ;  /* 0x000000ffffb89224 */ /* 0x000fe200078e0ab8 */
[----:B------:R-:W-:Y:S01]  /*1a800*/  ISETP.GE.AND P1, PT, R247, RZ, PT ;  /* 0x000000fff700720c */ /* 0x000fe20003f26270 */
[----:B------:R-:W-:Y:S01]  /*1a810*/  @!P4 IMAD.IADD R114, R114, 0x1, -R2 ;  /* 0x000000017272c824 */ /* 0x000fe200078e0a02 */
[C---:B------:R-:W-:Y:S01]  /*1a820*/  ISETP.GT.U32.AND P4, PT, R2.reuse, R161, PT ;  /* 0x000000a10200720c */ /* 0x040fe20003f84070 */
[----:B------:R-:W-:Y:S02]  /*1a830*/  IMAD R192, R2, R246, R192 ;  /* 0x000000f602c07224 */ /* 0x000fe400078e02c0 */
[----:B------:R-:W-:Y:S02]  /*1a840*/  IMAD.MOV R246, RZ, RZ, -R0 ;  /* 0x000000fffff67224 */ /* 0x000fe400078e0a00 */
[----:B------:R-:W-:Y:S02]  /*1a850*/  VIADD R225, R3, 0x2 ;  /* 0x0000000203e17836 */ /* 0x000fe40000000000 */
[----:B------:R-:W-:-:S04]  /*1a860*/  IMAD.HI.U32 R247, R4, R250, RZ ;  /* 0x000000fa04f77227 */ /* 0x000fc800078e00ff */
[C---:B------:R-:W-:Y:S02]  /*1a870*/  IMAD R251, R2.reuse, R6, R251 ;  /* 0x0000000602fb7224 */ /* 0x040fe400078e02fb */
[----:B------:R-:W-:Y:S02]  /*1a880*/  @!P4 IMAD.IADD R161, R161, 0x1, -R2 ;  /* 0x00000001a1a1c824 */ /* 0x000fe400078e0a02 */
[C---:B------:R-:W-:Y:S02]  /*1a890*/  IMAD R248, R2.reuse, R246, R248 ;  /* 0x000000f602f87224 */ /* 0x040fe400078e02f8 */
[----:B------:R-:W-:Y:S01]  /*1a8a0*/  IMAD.MOV R247, RZ, RZ, -R247 ;  /* 0x000000fffff77224 */ /* 0x000fe200078e0af7 */
[C---:B------:R-:W-:Y:S02]  /*1a8b0*/  ISETP.GT.U32.AND P4, PT, R2.reuse, R161, PT ;  /* 0x000000a10200720c */ /* 0x040fe40003f84070 */
[----:B------:R-:W-:Y:S01]  /*1a8c0*/  IABS R246, R225 ;  /* 0x000000e100f67213 */ /* 0x000fe20000000000 */
[----:B------:R-:W-:-:S10]  /*1a8d0*/  IMAD R250, R2, R247, R250 ;  /* 0x000000f702fa7224 */ /* 0x000fd400078e02fa */
[----:B------:R-:W-:Y:S01]  /*1a8e0*/  @!P4 IMAD.IADD R161, R161, 0x1, -R2 ;  /* 0x00000001a1a1c824 */ /* 0x000fe200078e0a02 */
[----:B------:R-:W-:Y:S01]  /*1a8f0*/  ISETP.GE.AND P4, PT, R227, RZ, PT ;  /* 0x000000ffe300720c */ /* 0x000fe20003f86270 */
[----:B------:R-:W-:Y:S02]  /*1a900*/  VIADD R227, R3, 0x1 ;  /* 0x0000000103e37836 */ /* 0x000fe40000000000 */
[----:B------:R-:W-:-:S03]  /*1a910*/  IMAD.HI.U32 R247, R4, R246, RZ ;  /* 0x000000f604f77227 */ /* 0x000fc600078e00ff */
[----:B------:R-:W-:Y:S01]  /*1a920*/  IABS R8, R227 ;  /* 0x000000e300087213 */ /* 0x000fe20000000000 */
[----:B------:R-:W-:-:S04]  /*1a930*/  IMAD.MOV R6, RZ, RZ, -R247 ;  /* 0x000000ffff067224 */ /* 0x000fc800078e0af7 */
[----:B------:R-:W-:Y:S02]  /*1a940*/  IMAD.MOV.U32 R247, RZ, RZ, R8 ;  /* 0x000000fffff77224 */ /* 0x000fe400078e0008 */
[----:B--2---:R-:W-:Y:S01]  /*1a950*/  VIADD R0, R223, 0x20000 ;  /* 0x00020000df007836 */ /* 0x004fe20000000000 */
[----:B------:R-:W-:Y:S02]  /*1a960*/  SHF.R.U32.HI R8, RZ, 0x4, R223 ;  /* 0x00000004ff087819 */ /* 0x000fe400000116df */
[----:B------:R-:W2:Y:S01]  /*1a970*/  LDL.LU R223, [R1+0x510] ;  /* 0x0005100001df7983 */ /* 0x000ea20000300800 */
[----:B------:R-:W-:Y:S01]  /*1a980*/  @!P3 IMAD.MOV R238, RZ, RZ, -R238 ;  /* 0x000000ffffeeb224 */ /* 0x000fe200078e0aee */
[C---:B------:R-:W-:Y:S01]  /*1a990*/  ISETP.GT.U32.AND P3, PT, R2.reuse, R137, PT ;  /* 0x000000890200720c */ /* 0x040fe20003f64070 */
[----:B------:R-:W-:Y:S01]  /*1a9a0*/  @!P2 IMAD.MOV R215, RZ, RZ, -R215 ;  /* 0x000000ffffd7a224 */ /* 0x000fe200078e0ad7 */
[C---:B------:R-:W-:Y:S01]  /*1a9b0*/  ISETP.GT.U32.AND P2, PT, R2.reuse, R114, PT ;  /* 0x000000720200720c */ /* 0x040fe20003f44070 */
[----:B------:R-:W-:Y:S01]  /*1a9c0*/  @!P0 IMAD.MOV R200, RZ, RZ, -R200 ;  /* 0x000000ffffc88224 */ /* 0x000fe200078e0ac8 */
[----:B------:R-:W-:-:S09]  /*1a9d0*/  ISETP.GT.U32.AND P0, PT, R2, R88, PT ;  /* 0x000000580200720c */ /* 0x000fd20003f04070 */
[--C-:B------:R-:W-:Y:S01]  /*1a9e0*/  @!P3 IMAD.IADD R137, R137, 0x1, -R2.reuse ;  /* 0x000000018989b824 */ /* 0x100fe200078e0a02 */
[----:B------:R-:W-:Y:S01]  /*1a9f0*/  ISETP.GT.U32.AND P3, PT, R2, R248, PT ;  /* 0x000000f80200720c */ /* 0x000fe20003f64070 */
[--C-:B------:R-:W-:Y:S01]  /*1aa00*/  @!P2 IMAD.IADD R114, R114, 0x1, -R2.reuse ;  /* 0x000000017272a824 */ /* 0x100fe200078e0a02 */
[----:B------:R-:W-:Y:S01]  /*1aa10*/  ISETP.GT.U32.AND P2, PT, R2, R251, PT ;  /* 0x000000fb0200720c */ /* 0x000fe20003f44070 */
[----:B------:R-:W-:-:S04]  /*1aa20*/  @!P0 IMAD.IADD R88, R88, 0x1, -R2 ;  /* 0x0000000158588824 */ /* 0x000fc800078e0a02 */
[----:B------:R-:W-:-:S06]  /*1aa30*/  @!P5 IMAD.MOV R88, RZ, RZ, -R88 ;  /* 0x000000ffff58d224 */ /* 0x000fcc00078e0a58 */
[--C-:B------:R-:W-:Y:S02]  /*1aa40*/  @!P3 IMAD.IADD R248, R248, 0x1, -R2.reuse ;  /* 0x00000001f8f8b824 */ /* 0x100fe400078e0a02 */
[----:B------:R-:W-:-:S03]  /*1aa50*/  @!P2 IMAD.IADD R251, R251, 0x1, -R2 ;  /* 0x00000001fbfba824 */ /* 0x000fc600078e0a02 */
[----:B------:R-:W-:Y:S01]  /*1aa60*/  ISETP.GT.U32.AND P5, PT, R2, R248, PT ;  /* 0x000000f80200720c */ /* 0x000fe20003fa4070 */
[----:B------:R-:W-:Y:S01]  /*1aa70*/  IMAD.HI.U32 R4, R4, R247, RZ ;  /* 0x000000f704047227 */ /* 0x000fe200078e00ff */
[----:B------:R-:W-:Y:S02]  /*1aa80*/  ISETP.GT.U32.AND P3, PT, R2, R251, PT ;  /* 0x000000fb0200720c */ /* 0x000fe40003f64070 */
[----:B------:R-:W-:Y:S01]  /*1aa90*/  SHF.R.U32.HI R0, RZ, 0x4, R0 ;  /* 0x00000004ff007819 */ /* 0x000fe20000011600 */
[----:B------:R-:W-:-:S03]  /*1aaa0*/  IMAD.MOV R4, RZ, RZ, -R4 ;  /* 0x000000ffff047224 */ /* 0x000fc600078e0a04 */
[----:B------:R-:W-:Y:S01]  /*1aab0*/  SGXT.U32 R17, R0, 0xe ;  /* 0x0000000e0011781a */ /* 0x000fe20000000000 */
[----:B------:R-:W-:Y:S02]  /*1aac0*/  IMAD R246, R2, R6, R246 ;  /* 0x0000000602f67224 */ /* 0x000fe400078e02f6 */
[----:B------:R-:W-:Y:S02]  /*1aad0*/  IMAD.MOV.U32 R6, RZ, RZ, RZ ;  /* 0x000000ffff067224 */ /* 0x000fe400078e00ff */
[----:B------:R-:W-:Y:S01]  /*1aae0*/  @!P5 IMAD.IADD R248, R248, 0x1, -R2 ;  /* 0x00000001f8f8d824 */ /* 0x000fe200078e0a02 */
[----:B------:R-:W-:Y:S01]  /*1aaf0*/  IADD3 R13, P5, R17, 0x80, RZ ;  /* 0x00000080110d7810 */ /* 0x000fe20007fbe0ff */
[----:B------:R-:W-:Y:S02]  /*1ab00*/  IMAD R247, R2, R4, R247 ;  /* 0x0000000402f77224 */ /* 0x000fe400078e02f7 */
[----:B------:R-:W-:Y:S01]  /*1ab10*/  @!P6 IMAD.MOV R26, RZ, RZ, -R26 ;  /* 0x000000ffff1ae224 */ /* 0x000fe200078e0a1a */
[----:B------:R-:W-:Y:S01]  /*1ab20*/  IADD3.X R10, R6, 0x40000040, RZ, P5, !PT ;  /* 0x40000040060a7810 */ /* 0x000fe20002ffe4ff */
[----:B------:R-:W-:Y:S01]  /*1ab30*/  @!P1 IMAD.MOV R57, RZ, RZ, -R57 ;  /* 0x000000ffff399224 */ /* 0x000fe200078e0a39 */
[C---:B------:R-:W-:Y:S01]  /*1ab40*/  ISETP.GT.U32.AND P6, PT, R2.reuse, R192, PT ;  /* 0x000000c00200720c */ /* 0x040fe20003fc4070 */
[----:B------:R-:W-:Y:S01]  /*1ab50*/  @!P3 IMAD.IADD R251, R251, 0x1, -R2 ;  /* 0x00000001fbfbb824 */ /* 0x000fe200078e0a02 */
[----:B------:R-:W-:-:S02]  /*1ab60*/  ISETP.GT.U32.AND P1, PT, R2, R250, PT ;  /* 0x000000fa0200720c */ /* 0x000fc40003f24070 */
[C---:B------:R-:W-:Y:S02]  /*1ab70*/  ISETP.GT.U32.AND P3, PT, R2.reuse, R246, PT ;  /* 0x000000f60200720c */ /* 0x040fe40003f64070 */
[----:B------:R-:W-:Y:S02]  /*1ab80*/  ISETP.GT.U32.AND P5, PT, R2, R247, PT ;  /* 0x000000f70200720c */ /* 0x000fe40003fa4070 */
[----:B------:R-:W-:Y:S02]  /*1ab90*/  ISETP.GE.AND P0, PT, R235, RZ, PT ;  /* 0x000000ffeb00720c */ /* 0x000fe40003f06270 */
[----:B------:R-:W-:Y:S02]  /*1aba0*/  SGXT.U32 R4, R8, 0xe ;  /* 0x0000000e0804781a */ /* 0x000fe40000000000 */
[----:B------:R-:W2:Y:S01]  /*1abb0*/  LDC R8, c[0x0][0x234] ;  /* 0x00008d00ff087b82 */ /* 0x000ea20000000800 */
[--C-:B------:R-:W-:Y:S02]  /*1abc0*/  @!P6 IMAD.IADD R192, R192, 0x1, -R2.reuse ;  /* 0x00000001c0c0e824 */ /* 0x100fe400078e0a02 */
[----:B------:R-:W-:-:S02]  /*1abd0*/  @!P1 IMAD.IADD R250, R250, 0x1, -R2 ;  /* 0x00000001fafa9824 */ /* 0x000fc400078e0a02 */
[--C-:B------:R-:W-:Y:S02]  /*1abe0*/  @!P3 IMAD.IADD R246, R246, 0x1, -R2.reuse ;  /* 0x00000001f6f6b824 */ /* 0x100fe400078e0a02 */
[----:B------:R-:W-:Y:S01]  /*1abf0*/  @!P5 IMAD.IADD R247, R247, 0x1, -R2 ;  /* 0x00000001f7f7d824 */ /* 0x000fe200078e0a02 */
[----:B------:R-:W-:Y:S01]  /*1ac00*/  ISETP.GE.AND P3, PT, R252, RZ, PT ;  /* 0x000000fffc00720c */ /* 0x000fe20003f66270 */
[----:B------:R-:W-:Y:S01]  /*1ac10*/  @!P4 IMAD.MOV R137, RZ, RZ, -R137 ;  /* 0x000000ffff89c224 */ /* 0x000fe200078e0a89 */
[C---:B------:R-:W-:Y:S01]  /*1ac20*/  ISETP.GT.U32.AND P1, PT, R2.reuse, R192, PT ;  /* 0x000000c00200720c */ /* 0x040fe20003f24070 */
[----:B------:R-:W1:Y:S01]  /*1ac30*/  S2R R252, SR_TID.X ;  /* 0x0000000000fc7919 */ /* 0x000e620000002100 */
[C---:B------:R-:W-:Y:S01]  /*1ac40*/  ISETP.GT.U32.AND P2, PT, R2.reuse, R250, PT ;  /* 0x000000fa0200720c */ /* 0x040fe20003f44070 */
[----:B------:R-:W-:Y:S01]  /*1ac50*/  IMAD.MOV.U32 R0, RZ, RZ, RZ ;  /* 0x000000ffff007224 */ /* 0x000fe200078e00ff */
[C---:B------:R-:W-:Y:S01]  /*1ac60*/  ISETP.GT.U32.AND P4, PT, R2.reuse, R246, PT ;  /* 0x000000f60200720c */ /* 0x040fe20003f84070 */
[----:B------:R-:W-:Y:S01]  /*1ac70*/  @!P0 IMAD.MOV R114, RZ, RZ, -R114 ;  /* 0x000000ffff728224 */ /* 0x000fe200078e0a72 */
[----:B------:R-:W-:-:S02]  /*1ac80*/  ISETP.GT.U32.AND P5, PT, R2, R247, PT ;  /* 0x000000f70200720c */ /* 0x000fc40003fa4070 */
[----:B------:R-:W-:-:S04]  /*1ac90*/  IADD3 R15, P0, R4, 0x2, RZ ;  /* 0x00000002040f7810 */ /* 0x000fc80007f1e0ff */
[----:B------:R-:W-:Y:S02]  /*1aca0*/  IADD3.X R11, R0, 0x40000040, RZ, P0, !PT ;  /* 0x40000040000b7810 */ /* 0x000fe400007fe4ff */
[----:B------:R-:W-:Y:S01]  /*1acb0*/  ISETP.GE.AND P0, PT, R225, RZ, PT ;  /* 0x000000ffe100720c */ /* 0x000fe20003f06270 */
[--C-:B------:R-:W-:Y:S01]  /*1acc0*/  @!P1 IMAD.IADD R192, R192, 0x1, -R2.reuse ;  /* 0x00000001c0c09824 */ /* 0x100fe200078e0a02 */
[----:B------:R-:W3:Y:S01]  /*1acd0*/  LDC R225, c[0x0][0x230] ;  /* 0x00008c00ffe17b82 */ /* 0x000ee20000000800 */
[--C-:B------:R-:W-:Y:S02]  /*1ace0*/  @!P2 IMAD.IADD R250, R250, 0x1, -R2.reuse ;  /* 0x00000001fafaa824 */ /* 0x100fe400078e0a02 */
[--C-:B------:R-:W-:Y:S02]  /*1acf0*/  @!P4 IMAD.IADD R246, R246, 0x1, -R2.reuse ;  /* 0x00000001f6f6c824 */ /* 0x100fe400078e0a02 */
[----:B------:R-:W-:Y:S01]  /*1ad00*/  @!P5 IMAD.IADD R247, R247, 0x1, -R2 ;  /* 0x00000001f7f7d824 */ /* 0x000fe200078e0a02 */
[----:B0-----:R0:W-:Y:S01]  /*1ad10*/  STL [R1+0xe4], R73 ;  /* 0x0000e44901007387 */ /* 0x0011e20000100800 */
[----:B------:R-:W-:Y:S01]  /*1ad20*/  IMAD.MOV.U32 R6, RZ, RZ, R72 ;  /* 0x000000ffff067224 */ /* 0x000fe200078e0048 */
[----:B------:R-:W-:Y:S01]  /*1ad30*/  ISETP.GE.AND P5, PT, R3, RZ, PT ;  /* 0x000000ff0300720c */ /* 0x000fe20003fa6270 */
[----:B------:R-:W4:Y:S01]  /*1ad40*/  LDC R0, c[0x0][0x23c] ;  /* 0x00008f00ff007b82 */ /* 0x000f220000000800 */
[----:B0-----:R-:W2:Y:S01]  /*1ad50*/  LDL.LU.64 R72, [R1+0x2088] ;  /* 0x0020880001487983 */ /* 0x001ea20000300a00 */
[C---:B-1----:R-:W-:Y:S01]  /*1ad60*/  IMAD.SHL.U32 R21, R252.reuse, 0x2, RZ ;  /* 0x00000002fc157824 */ /* 0x042fe200078e00ff */
[----:B------:R-:W-:Y:S01]  /*1ad70*/  LOP3.LUT R19, R252, 0x40, RZ, 0xc0, !PT ;  /* 0x00000040fc137812 */ /* 0x000fe200078ec0ff */
[----:B---3--:R-:W-:-:S03]  /*1ad80*/  VIADD R225, R225, 0x7f ;  /* 0x0000007fe1e17836 */ /* 0x008fc60000000000 */
[----:B------:R-:W-:Y:S02]  /*1ad90*/  LOP3.LUT R21, R21, 0x7e, RZ, 0xc0, !PT ;  /* 0x0000007e15157812 */ /* 0x000fe400078ec0ff */
[----:B------:R-:W-:-:S04]  /*1ada0*/  SHF.R.S32.HI R23, RZ, 0x1f, R225 ;  /* 0x0000001fff177819 */ /* 0x000fc800000114e1 */
[----:B------:R-:W-:Y:S01]  /*1adb0*/  LEA.HI R25, R23, R225, RZ, 0x7 ;  /* 0x000000e117197211 */ /* 0x000fe200078f38ff */
[C-C-:B------:R-:W-:Y:S01]  /*1adc0*/  IMAD R23, R19.reuse, 0x100, R21.reuse ;  /* 0x0000010013177824 */ /* 0x140fe200078e0215 */
[----:B------:R-:W-:Y:S01]  /*1add0*/  R2UR UR7, R4 ;  /* 0x00000000040772ca */ /* 0x000fe200000e0000 */
[----:B------:R-:W-:Y:S01]  /*1ade0*/  IMAD R4, R19, 0x200, R21 ;  /* 0x0000020013047824 */ /* 0x000fe200078e0215 */
[----:B------:R-:W-:Y:S02]  /*1adf0*/  ISETP.GE.AND P1, PT, R231, RZ, PT ;  /* 0x000000ffe700720c */ /* 0x000fe40003f26270 */
[----:B------:R-:W-:Y:S02]  /*1ae00*/  R2UR UR6, R17 ;  /* 0x00000000110672ca */ /* 0x000fe400000e0000 */
[----:B------:R-:W-:Y:S02]  /*1ae10*/  LOP3.LUT R252, R252, 0x7f, RZ, 0xc0, !PT ;  /* 0x0000007ffcfc7812 */ /* 0x000fe400078ec0ff */
[----:B------:R-:W-:-:S02]  /*1ae20*/  R2UR UR38, R15 ;  /* 0x000000000f2672ca */ /* 0x000fc400000e0000 */
[----:B------:R-:W-:Y:S01]  /*1ae30*/  R2UR UR36, R13 ;  /* 0x000000000d2472ca */ /* 0x000fe200000e0000 */
[----:B----4-:R-:W-:Y:S01]  /*1ae40*/  IMAD R0, R252, R0, RZ ;  /* 0x00000000fc007224 */ /* 0x010fe200078e02ff */
[----:B------:R-:W-:Y:S02]  /*1ae50*/  R2UR UR39, R11 ;  /* 0x000000000b2772ca */ /* 0x000fe400000e0000 */
[----:B------:R-:W-:Y:S01]  /*1ae60*/  R2UR UR37, R10 ;  /* 0x000000000a2572ca */ /* 0x000fe200000e0000 */
[----:B------:R-:W-:Y:S01]  /*1ae70*/  @!P1 IMAD.MOV R192, RZ, RZ, -R192 ;  /* 0x000000ffffc09224 */ /* 0x000fe200078e0ac0 */
[----:B------:R-:W-:Y:S02]  /*1ae80*/  ISETP.GE.AND P6, PT, R233, RZ, PT ;  /* 0x000000ffe900720c */ /* 0x000fe40003fc6270 */
[----:B------:R-:W-:Y:S02]  /*1ae90*/  ISETP.GE.AND P2, PT, R229, RZ, PT ;  /* 0x000000ffe500720c */ /* 0x000fe40003f46270 */
[----:B------:R-:W-:Y:S01]  /*1aea0*/  ISETP.GE.AND P4, PT, R227, RZ, PT ;  /* 0x000000ffe300720c */ /* 0x000fe20003f86270 */
[----:B--2---:R-:W-:-:S05]  /*1aeb0*/  IMAD R2, R223, R8, RZ ;  /* 0x00000008df027224 */ /* 0x004fca00078e02ff */
[----:B------:R-:W-:Y:S04]  /*1aec0*/  STL [R1+0xbc], R2 ;  /* 0x0000bc0201007387 */ /* 0x000fe80000100800 */
[----:B------:R0:W-:Y:S02]  /*1aed0*/  STL [R1+0x1f8c], R3 ;  /* 0x001f8c0301007387 */ /* 0x0001e40000100800 */
[----:B0-----:R-:W0:Y:S02]  /*1aee0*/  LDC.64 R2, c[0x0][0x210] ;  /* 0x00008400ff027b82 */ /* 0x001e240000000a00 */
[----:B0-----:R0:W-:Y:S04]  /*1aef0*/  STL [R1+0xc0], R2 ;  /* 0x0000c00201007387 */ /* 0x0011e80000100800 */
[----:B------:R-:W2:Y:S04]  /*1af00*/  LDL.LU R27, [R1+0x720] ;  /* 0x00072000011b7983 */ /* 0x000ea80000300800 */
[----:B------:R-:W3:Y:S04]  /*1af10*/  LDL.LU R25, [R1+0x71c] ;  /* 0x00071c0001197983 */ /* 0x000ee80000300800 */
[----:B------:R-:W4:Y:S04]  /*1af20*/  LDL.LU R23, [R1+0x718] ;  /* 0x0007180001177983 */ /* 0x000f280000300800 */
[----:B------:R-:W4:Y:S04]  /*1af30*/  LDL.LU R21, [R1+0x714] ;  /* 0x0007140001157983 */ /* 0x000f280000300800 */
[----:B------:R-:W4:Y:S04]  /*1af40*/  LDL.LU R19, [R1+0x710] ;  /* 0x0007100001137983 */ /* 0x000f280000300800 */
[----:B------:R-:W4:Y:S04]  /*1af50*/  LDL.LU R17, [R1+0x708] ;  /* 0x0007080001117983 */ /* 0x000f280000300800 */
[----:B------:R-:W4:Y:S04]  /*1af60*/  LDL.LU R15, [R1+0x704] ;  /* 0x00070400010f7983 */ /* 0x000f280000300800 */
[----:B------:R-:W4:Y:S04]  /*1af70*/  LDL.LU R13, [R1+0x6f4] ;  /* 0x0006f400010d7983 */ /* 0x000f280000300800 */
[----:B------:R-:W4:Y:S01]  /*1af80*/  LDL.LU R11, [R1+0x6ec] ;  /* 0x0006ec00010b7983 */ /* 0x000f220000300800 */
[----:B0-----:R-:W-:-:S03]  /*1af90*/  LEA R2, P1, R0, R6, 0x1 ;  /* 0x0000000600027211 */ /* 0x001fc600078208ff */
[----:B------:R-:W4:Y:S04]  /*1afa0*/  LDL.LU R10, [R1+0x6e0] ;  /* 0x0006e000010a7983 */ /* 0x000f280000300800 */
        /* <DEDUP_REMOVED lines=15> */
[----:B------:R-:W4:Y:S01]  /*1b0a0*/  LDL.LU R252, [R1+0x67c] ;  /* 0x00067c0001fc7983 */ /* 0x000f220000300800 */
[----:B------:R-:W-:Y:S01]  /*1b0b0*/  @!P6 IMAD.MOV R161, RZ, RZ, -R161 ;  /* 0x000000ffffa1e224 */ /* 0x000fe200078e0aa1 */
[----:B------:R-:W-:-:S02]  /*1b0c0*/  ISETP.NE.AND P6, PT, R249, RZ, PT ;  /* 0x000000fff900720c */ /* 0x000fc40003fc5270 */
[----:B------:R-:W-:Y:S01]  /*1b0d0*/  LOP3.LUT R249, RZ, R249, RZ, 0x33, !PT ;  /* 0x000000f9fff97212 */ /* 0x000fe200078e33ff */
[----:B------:R-:W-:Y:S01]  /*1b0e0*/  IMAD.MOV.U32 R4, RZ, RZ, R3 ;  /* 0x000000ffff047224 */ /* 0x000fe200078e0003 */
[----:B------:R4:W-:Y:S02]  /*1b0f0*/  STL [R1+0x1f98], R2 ;  /* 0x001f980201007387 */ /* 0x0009e40000100800 */
[C---:B--2---:R-:W-:Y:S02]  /*1b100*/  SEL R3, R249.reuse, R27, !P6 ;  /* 0x0000001bf9037207 */ /* 0x044fe40007000000 */
[----:B---3--:R-:W-:-:S03]  /*1b110*/  SEL R25, R249, R25, !P6 ;  /* 0x00000019f9197207 */ /* 0x008fc60007000000 */
[----:B------:R0:W-:Y:S01]  /*1b120*/  STL [R1+0x244], R3 ;  /* 0x0002440301007387 */ /* 0x0001e20000100800 */
[----:B----4-:R-:W-:-:S03]  /*1b130*/  SEL R2, R249, R23, !P6 ;  /* 0x00000017f9027207 */ /* 0x010fc60007000000 */
[----:B------:R-:W-:Y:S04]  /*1b140*/  STL [R1+0x250], R25 ;  /* 0x0002501901007387 */ /* 0x000fe80000100800 */
[----:B------:R1:W-:Y:S01]  /*1b150*/  STL [R1+0x260], R2 ;  /* 0x0002600201007387 */ /* 0x0003e20000100800 */
[C---:B0-----:R-:W-:Y:S02]  /*1b160*/  SEL R3, R249.reuse, R21, !P6 ;  /* 0x00000015f9037207 */ /* 0x041fe40007000000 */
[----:B------:R-:W-:-:S03]  /*1b170*/  SEL R19, R249, R19, !P6 ;  /* 0x00000013f9137207 */ /* 0x000fc60007000000 */
[----:B------:R0:W-:Y:S01]  /*1b180*/  STL [R1+0x268], R3 ;  /* 0x0002680301007387 */ /* 0x0001e20000100800 */
[----:B-1----:R-:W-:-:S03]  /*1b190*/  SEL R2, R249, R17, !P6 ;  /* 0x00000011f9027207 */ /* 0x002fc60007000000 */
[----:B------:R-:W-:Y:S01]  /*1b1a0*/  STL [R1+0x270], R19 ;  /* 0x0002701301007387 */ /* 0x000fe20000100800 */
[----:B------:R-:W-:-:S03]  /*1b1b0*/  SEL R13, R249, R13, !P6 ;  /* 0x0000000df90d7207 */ /* 0x000fc60007000000 */
[----:B------:R1:W-:Y:S01]  /*1b1c0*/  STL [R1+0x278], R2 ;  /* 0x0002780201007387 */ /* 0x0003e20000100800 */
[----:B0-----:R-:W-:-:S05]  /*1b1d0*/  SEL R3, R249, R15, !P6 ;  /* 0x0000000ff9037207 */ /* 0x001fca0007000000 */
        /* <DEDUP_REMOVED lines=8> */
[----:B------:R-:W-:Y:S04]  /*1b260*/  STL [R1+0x2a0], R8 ;  /* 0x0002a00801007387 */ /* 0x000fe80000100800 */
[----:B------:R1:W-:Y:S01]  /*1b270*/  STL [R1+0x2ac], R2 ;  /* 0x0002ac0201007387 */ /* 0x0003e20000100800 */
[C---:B0-----:R-:W-:Y:S02]  /*1b280*/  SEL R3, R249.reuse, R0, !P6 ;  /* 0x00000000f9037207 */ /* 0x041fe40007000000 */
[----:B------:R-:W-:-:S03]  /*1b290*/  SEL R0, R249, R245, !P6 ;  /* 0x000000f5f9007207 */ /* 0x000fc60007000000 */
[----:B------:R0:W-:Y:S01]  /*1b2a0*/  STL [R1+0x2b4], R3 ;  /* 0x0002b40301007387 */ /* 0x0001e20000100800 */
[----:B-1----:R-:W-:-:S03]  /*1b2b0*/  SEL R2, R249, R243, !P6 ;  /* 0x000000f3f9027207 */ /* 0x002fc60007000000 */
[----:B------:R1:W-:Y:S04]  /*1b2c0*/  STL [R1+0x2b8], R0 ;  /* 0x0002b80001007387 */ /* 0x0003e80000100800 */
[----:B------:R2:W-:Y:S01]  /*1b2d0*/  STL [R1+0x2c0], R2 ;  /* 0x0002c00201007387 */ /* 0x0005e20000100800 */
[C---:B0-----:R-:W-:Y:S02]  /*1b2e0*/  SEL R3, R249.reuse, R241, !P6 ;  /* 0x000000f1f9037207 */ /* 0x041fe40007000000 */
[----:B-1----:R-:W-:-:S03]  /*1b2f0*/  SEL R0, R249, R239, !P6 ;  /* 0x000000eff9007207 */ /* 0x002fc60007000000 */
[----:B------:R0:W-:Y:S01]  /*1b300*/  STL [R1+0x2d0], R3 ;  /* 0x0002d00301007387 */ /* 0x0001e20000100800 */
[----:B--2---:R-:W-:-:S03]  /*1b310*/  SEL R2, R249, R237, !P6 ;  /* 0x000000edf9027207 */ /* 0x004fc60007000000 */
        /* <DEDUP_REMOVED lines=15> */
[C---:B-1----:R-:W-:Y:S01]  /*1b410*/  SEL R0, R249.reuse, R252, !P6 ;  /* 0x000000fcf9007207 */ /* 0x042fe20007000000 */
[----:B--2---:R-:W2:Y:S04]  /*1b420*/  LDL.LU R2, [R1+0x678] ;  /* 0x0006780001027983 */ /* 0x004ea80000300800 */
[----:B------:R0:W-:Y:S04]  /*1b430*/  STL [R1+0x310], R3 ;  /* 0x0003100301007387 */ /* 0x0001e80000100800 */
[----:B0-----:R-:W3:Y:S04]  /*1b440*/  LDL.LU R3, [R1+0x670] ;  /* 0x0006700001037983 */ /* 0x001ee80000300800 */
[----:B------:R0:W-:Y:S04]  /*1b450*/  STL [R1+0x318], R0 ;  /* 0x0003180001007387 */ /* 0x0001e80000100800 */
        /* <DEDUP_REMOVED lines=15> */
[----:B0-----:R-:W4:Y:S04]  /*1b550*/  LDL.LU R0, [R1+0x608] ;  /* 0x0006080001007983 */ /* 0x001f280000300800 */
        /* <DEDUP_REMOVED lines=13> */
[----:B--2---:R-:W-:-:S05]  /*1b630*/  SEL R2, R249, R2, !P6 ;  /* 0x00000002f9027207 */ /* 0x004fca0007000000 */
[----:B------:R3:W-:Y:S02]  /*1b640*/  STL [R1+0x324], R2 ;  /* 0x0003240201007387 */ /* 0x0007e40000100800 */
[----:B---3--:R-:W-:-:S05]  /*1b650*/  SEL R2, R249, R3, !P6 ;  /* 0x00000003f9027207 */ /* 0x008fca0007000000 */
[----:B------:R0:W-:Y:S01]  /*1b660*/  STL [R1+0x330], R2 ;  /* 0x0003300201007387 */ /* 0x0001e20000100800 */
[C---:B----4-:R-:W-:Y:S02]  /*1b670*/  SEL R3, R249.reuse, R33, !P6 ;  /* 0x00000021f9037207 */ /* 0x050fe40007000000 */
[----:B------:R-:W-:-:S03]  /*1b680*/  SEL R31, R249, R31, !P6 ;  /* 0x0000001ff91f7207 */ /* 0x000fc60007000000 */
[----:B------:R1:W-:Y:S01]  /*1b690*/  STL [R1+0x338], R3 ;  /* 0x0003380301007387 */ /* 0x0003e20000100800 */
[----:B0-----:R-:W-:-:S03]  /*1b6a0*/  SEL R2, R249, R29, !P6 ;  /* 0x0000001df9027207 */ /* 0x001fc60007000000 */
[----:B------:R-:W-:Y:S04]  /*1b6b0*/  STL [R1+0x340], R31 ;  /* 0x0003401f01007387 */ /* 0x000fe80000100800 */
[----:B------:R0:W-:Y:S01]  /*1b6c0*/  STL [R1+0x348], R2 ;  /* 0x0003480201007387 */ /* 0x0001e20000100800 */
[C---:B-1----:R-:W-:Y:S02]  /*1b6d0*/  SEL R3, R249.reuse, R27, !P6 ;  /* 0x0000001bf9037207 */ /* 0x042fe40007000000 */
[----:B------:R-:W-:-:S03]  /*1b6e0*/  SEL R25, R249, R25, !P6 ;  /* 0x00000019f9197207 */ /* 0x000fc60007000000 */
[----:B------:R1:W-:Y:S01]  /*1b6f0*/  STL [R1+0x350], R3 ;  /* 0x0003500301007387 */ /* 0x0003e20000100800 */
[----:B0-----:R-:W-:-:S03]  /*1b700*/  SEL R2, R249, R23, !P6 ;  /* 0x00000017f9027207 */ /* 0x001fc60007000000 */
[----:B------:R-:W-:Y:S01]  /*1b710*/  STL [R1+0x354], R25 ;  /* 0x0003541901007387 */ /* 0x000fe20000100800 */
[----:B------:R-:W-:-:S03]  /*1b720*/  SEL R19, R249, R19, !P6 ;  /* 0x00000013f9137207 */ /* 0x000fc60007000000 */
[----:B------:R0:W-:Y:S01]  /*1b730*/  STL [R1+0x35c], R2 ;  /* 0x00035c0201007387 */ /* 0x0001e20000100800 */
[----:B-1----:R-:W-:-:S05]  /*1b740*/  SEL R3, R249, R21, !P6 ;  /* 0x00000015f9037207 */ /* 0x002fca0007000000 */
        /* <DEDUP_REMOVED lines=20> */
[----:B------:R0:W-:Y:S04]  /*1b890*/  STL [R1+0x3bc], R0 ;  /* 0x0003bc0001007387 */ /* 0x0001e80000100800 */
[----:B------:R2:W-:Y:S01]  /*1b8a0*/  STL [R1+0x3c4], R2 ;  /* 0x0003c40201007387 */ /* 0x0005e20000100800 */
[C---:B-1----:R-:W-:Y:S02]  /*1b8b0*/  SEL R3, R249.reuse, R241, !P6 ;  /* 0x000000f1f9037207 */ /* 0x042fe40007000000 */
[----:B0-----:R-:W-:-:S03]  /*1b8c0*/  SEL R0, R249, R239, !P6 ;  /* 0x000000eff9007207 */ /* 0x001fc60007000000 */
        /* <DEDUP_REMOVED lines=424> */
[----:B------:R4:W-:Y:S01]  /*1d350*/  STL [R1+0x430], R2 ;  /* 0x0004300201007387 */ /* 0x0009e20000100800 */
[----:B---3--:R-:W-:-:S05]  /*1d360*/  SEL R3, R249, R3, !P6 ;  /* 0x00000003f9037207 */ /* 0x008fca0007000000 */
[----:B------:R0:W-:Y:S01]  /*1d370*/  STL [R1+0x420], R3 ;  /* 0x0004200301007387 */ /* 0x0001e20000100800 */
[C---:B----4-:R-:W-:Y:S02]  /*1d380*/  SEL R2, R249.reuse, R33, !P6 ;  /* 0x00000021f9027207 */ /* 0x050fe40007000000 */
[----:B------:R-:W-:-:S03]  /*1d390*/  SEL R31, R249, R31, !P6 ;  /* 0x0000001ff91f7207 */ /* 0x000fc60007000000 */
[----:B------:R1:W-:Y:S01]  /*1d3a0*/  STL [R1+0x418], R2 ;  /* 0x0004180201007387 */ /* 0x0003e20000100800 */
[----:B0-----:R-:W-:-:S03]  /*1d3b0*/  SEL R3, R249, R29, !P6 ;  /* 0x0000001df9037207 */ /* 0x001fc60007000000 */
[----:B------:R-:W-:Y:S01]  /*1d3c0*/  STL [R1+0x414], R31 ;  /* 0x0004141f01007387 */ /* 0x000fe20000100800 */
[----:B-1----:R-:W-:-:S03]  /*1d3d0*/  SEL R2, R249, R27, !P6 ;  /* 0x0000001bf9027207 */ /* 0x002fc60007000000 */
[----:B------:R0:W-:Y:S01]  /*1d3e0*/  STL [R1+0x3f8], R3 ;  /* 0x0003f80301007387 */ /* 0x0001e20000100800 */
        /* <DEDUP_REMOVED lines=27> */
[----:B------:R0:W-:Y:S01]  /*1d5a0*/  STL [R1+0x388], R0 ;  /* 0x0003880001007387 */ /* 0x0001e20000100800 */
[----:B-1----:R-:W-:-:S03]  /*1d5b0*/  SEL R2, R249, R241, !P6 ;  /* 0x000000f1f9027207 */ /* 0x002fc60007000000 */
        /* <DEDUP_REMOVED lines=18> */
[----:B------:R-:W-:Y:S01]  /*1d6e0*/  STL [R1+0x33c], R3 ;  /* 0x00033c0301007387 */ /* 0x000fe20000100800 */
[----:B-1----:R-:W-:-:S03]  /*1d6f0*/  SEL R0, R249, R252, !P6 ;  /* 0x000000fcf9007207 */ /* 0x002fc60007000000 */
[----:B------:R-:W2:Y:S04]  /*1d700*/  LDL.LU R33, [R1+0x78] ;  /* 0x0000780001217983 */ /* 0x000ea80000300800 */
[----:B------:R-:W-:Y:S04]  /*1d710*/  STL [R1+0x334], R2 ;  /* 0x0003340201007387 */ /* 0x000fe80000100800 */
[----:B------:R-:W3:Y:S04]  /*1d720*/  LDL.LU R31, [R1+0x74] ;  /* 0x00007400011f7983 */ /* 0x000ee80000300800 */
        /* <DEDUP_REMOVED lines=29> */
[----:B------:R-:W4:Y:S01]  /*1d900*/  LDL.LU R3, [R1] ;  /* 0x0000000001037983 */ /* 0x000f220000300800 */
[----:B--2---:R-:W-:-:S05]  /*1d910*/  SEL R33, R249, R33, !P6 ;  /* 0x00000021f9217207 */ /* 0x004fca0007000000 */
[----:B------:R0:W-:Y:S01]  /*1d920*/  STL [R1+0x328], R33 ;  /* 0x0003282101007387 */ /* 0x0001e20000100800 */
[----:B---3--:R-:W-:-:S03]  /*1d930*/  SEL R31, R249, R31, !P6 ;  /* 0x0000001ff91f7207 */ /* 0x008fc60007000000 */
[----:B0-----:R-:W2:Y:S01]  /*1d940*/  LDL.LU R33, [R1+0x2080] ;  /* 0x0020800001217983 */ /* 0x001ea20000300800 */
[----:B----4-:R-:W-:-:S03]  /*1d950*/  SEL R29, R249, R29, !P6 ;  /* 0x0000001df91d7207 */ /* 0x010fc60007000000 */
[----:B------:R0:W-:Y:S01]  /*1d960*/  STL [R1+0x320], R31 ;  /* 0x0003201f01007387 */ /* 0x0001e20000100800 */
[C---:B------:R-:W-:Y:S02]  /*1d970*/  SEL R27, R249.reuse, R27, !P6 ;  /* 0x0000001bf91b7207 */ /* 0x040fe40007000000 */
[C---:B------:R-:W-:Y:S01]  /*1d980*/  SEL R25, R249.reuse, R25, !P6 ;  /* 0x00000019f9197207 */ /* 0x040fe20007000000 */
[----:B0-----:R-:W3:Y:S01]  /*1d990*/  LDL.LU R31, [R1+0x207c] ;  /* 0x00207c00011f7983 */ /* 0x001ee20000300800 */
[----:B------:R-:W-:-:S03]  /*1d9a0*/  SEL R23, R249, R23, !P6 ;  /* 0x00000017f9177207 */ /* 0x000fc60007000000 */
[----:B------:R0:W-:Y:S01]  /*1d9b0*/  STL [R1+0x31c], R29 ;  /* 0x00031c1d01007387 */ /* 0x0001e20000100800 */
[C---:B------:R-:W-:Y:S02]  /*1d9c0*/  SEL R21, R249.reuse, R21, !P6 ;  /* 0x00000015f9157207 */ /* 0x040fe40007000000 */
[C---:B------:R-:W-:Y:S01]  /*1d9d0*/  SEL R19, R249.reuse, R19, !P6 ;  /* 0x00000013f9137207 */ /* 0x040fe20007000000 */
[----:B0-----:R-:W4:Y:S04]  /*1d9e0*/  LDL.LU R29, [R1+0x2078] ;  /* 0x00207800011d7983 */ /* 0x001f280000300800 */
[----:B------:R0:W-:Y:S01]  /*1d9f0*/  STL [R1+0x314], R27 ;  /* 0x0003141b01007387 */ /* 0x0001e20000100800 */
[C---:B------:R-:W-:Y:S02]  /*1da00*/  SEL R17, R249.reuse, R17, !P6 ;  /* 0x00000011f9117207 */ /* 0x040fe40007000000 */
[C---:B------:R-:W-:Y:S01]  /*1da10*/  SEL R15, R249.reuse, R15, !P6 ;  /* 0x0000000ff90f7207 */ /* 0x040fe20007000000 */
[----:B0-----:R-:W2:Y:S04]  /*1da20*/  LDL.LU R27, [R1+0x2074] ;  /* 0x00207400011b7983 */ /* 0x001ea80000300800 */
[----:B------:R0:W-:Y:S01]  /*1da30*/  STL [R1+0x308], R25 ;  /* 0x0003081901007387 */ /* 0x0001e20000100800 */
[----:B------:R-:W-:-:S03]  /*1da40*/  SEL R13, R249, R13, !P6 ;  /* 0x0000000df90d7207 */ /* 0x000fc60007000000 */
[----:B0-----:R-:W3:Y:S04]  /*1da50*/  LDL.LU R25, [R1+0x2070] ;  /* 0x0020700001197983 */ /* 0x001ee80000300800 */
[----:B------:R0:W-:Y:S01]  /*1da60*/  STL [R1+0x304], R23 ;  /* 0x0003041701007387 */ /* 0x0001e20000100800 */
[----:B------:R-:W-:-:S03]  /*1da70*/  SEL R11, R249, R11, !P6 ;  /* 0x0000000bf90b7207 */ /* 0x000fc60007000000 */
[----:B0-----:R-:W4:Y:S04]  /*1da80*/  LDL.LU R23, [R1+0x206c] ;  /* 0x00206c0001177983 */ /* 0x001f280000300800 */
[----:B------:R0:W-:Y:S01]  /*1da90*/  STL [R1+0x2fc], R21 ;  /* 0x0002fc1501007387 */ /* 0x0001e20000100800 */
[----:B------:R-:W-:-:S03]  /*1daa0*/  SEL R10, R249, R10, !P6 ;  /* 0x0000000af90a7207 */ /* 0x000fc60007000000 */
        /* <DEDUP_REMOVED lines=49> */
[----:B------:R0:W-:Y:S04]  /*1ddc0*/  STL [R1+0x274], R231 ;  /* 0x000274e701007387 */ /* 0x0001e80000100800 */
[----:B0-----:R-:W4:Y:S04]  /*1ddd0*/  LDL.LU R231, [R1+0x2024] ;  /* 0x0020240001e77983 */ /* 0x001f280000300800 */
[----:B------:R0:W-:Y:S04]  /*1dde0*/  STL [R1+0x26c], R229 ;  /* 0x00026ce501007387 */ /* 0x0001e80000100800 */
        /* <DEDUP_REMOVED lines=8> */
[----:B0-----:R-:W4:Y:S01]  /*1de70*/  LDL.LU R252, [R1+0x2010] ;  /* 0x0020100001fc7983 */ /* 0x001f220000300800 */
[----:B------:R-:W-:-:S02]  /*1de80*/  SEL R2, R249, R2, !P6 ;  /* 0x00000002f9027207 */ /* 0x000fc40007000000 */
[----:B------:R-:W-:-:S03]  /*1de90*/  SEL R3, R249, R3, !P6 ;  /* 0x00000003f9037207 */ /* 0x000fc60007000000 */
[----:B------:R-:W-:Y:S04]  /*1dea0*/  STL [R1+0x24c], R2 ;  /* 0x00024c0201007387 */ /* 0x000fe80000100800 */
[----:B------:R3:W-:Y:S01]  /*1deb0*/  STL [R1+0x248], R3 ;  /* 0x0002480301007387 */ /* 0x0007e20000100800 */
[C---:B--2---:R-:W-:Y:S02]  /*1dec0*/  SEL R0, R249.reuse, R0, !P6 ;  /* 0x00000000f9007207 */ /* 0x044fe40007000000 */
[C---:B---3--:R-:W-:Y:S02]  /*1ded0*/  SEL R3, R249.reuse, R225, !P6 ;  /* 0x000000e1f9037207 */ /* 0x048fe40007000000 */
[C---:B----4-:R-:W-:Y:S02]  /*1dee0*/  SEL R223, R249.reuse, R223, !P6 ;  /* 0x000000dff9df7207 */ /* 0x050fe40007000000 */
[----:B------:R-:W-:-:S05]  /*1def0*/  SEL R2, R249, R252, !P6 ;  /* 0x000000fcf9027207 */ /* 0x000fca0007000000 */
[----:B------:R0:W-:Y:S04]  /*1df00*/  STL [R1+0x240], R2 ;  /* 0x0002400201007387 */ /* 0x0001e80000100800 */
        /* <DEDUP_REMOVED lines=18> */
[----:B------:R-:W-:Y:S01]  /*1e030*/  STL [R1+0x218], R223 ;  /* 0x000218df01007387 */ /* 0x000fe20000100800 */
[----:B--2---:R-:W-:-:S03]  /*1e040*/  SEL R2, R249, R245, !P6 ;  /* 0x000000f5f9027207 */ /* 0x004fc60007000000 */
        /* <DEDUP_REMOVED lines=175> */
[----:B------:R-:W4:Y:S01]  /*1eb40*/  LDL.LU R231, [R1+0x14c] ;  /* 0x00014c0001e77983 */ /* 0x000f220000300800 */
[----:B------:R-:W-:-:S02]  /*1eb50*/  SEL R2, R249, R142, !P6 ;  /* 0x0000008ef9027207 */ /* 0x000fc40007000000 */
[C---:B------:R-:W-:Y:S01]  /*1eb60*/  SEL R3, R249.reuse, R144, !P6 ;  /* 0x00000090f9037207 */ /* 0x040fe20007000000 */
[----:B------:R-:W4:Y:S01]  /*1eb70*/  LDL.LU R229, [R1+0x144] ;  /* 0x0001440001e57983 */ /* 0x000f220000300800 */
[C---:B------:R-:W-:Y:S02]  /*1eb80*/  SEL R252, R249.reuse, R145, !P6 ;  /* 0x00000091f9fc7207 */ /* 0x040fe40007000000 */
[C---:B------:R-:W-:Y:S01]  /*1eb90*/  SEL R243, R249.reuse, R147, !P6 ;  /* 0x00000093f9f37207 */ /* 0x040fe20007000000 */
[----:B------:R-:W4:Y:S01]  /*1eba0*/  LDL.LU R227, [R1+0x140] ;  /* 0x0001400001e37983 */ /* 0x000f220000300800 */
[----:B------:R-:W-:-:S03]  /*1ebb0*/  SEL R239, R249, R148, !P6 ;  /* 0x00000094f9ef7207 */ /* 0x000fc60007000000 */
[----:B------:R-:W4:Y:S01]  /*1ebc0*/  LDL.LU R225, [R1+0x13c] ;  /* 0x00013c0001e17983 */ /* 0x000f220000300800 */
[----:B------:R-:W-:-:S03]  /*1ebd0*/  SEL R149, R249, R149, !P6 ;  /* 0x00000095f9957207 */ /* 0x000fc60007000000 */
[----:B------:R-:W4:Y:S01]  /*1ebe0*/  LDL.LU R223, [R1+0x138] ;  /* 0x0001380001df7983 */ /* 0x000f220000300800 */
[----:B------:R-:W-:-:S03]  /*1ebf0*/  SEL R150, R249, R150, !P6 ;  /* 0x00000096f9967207 */ /* 0x000fc60007000000 */
[----:B------:R-:W-:Y:S01]  /*1ec00*/  STL [R1+0x1f9c], R2 ;  /* 0x001f9c0201007387 */ /* 0x000fe20000100800 */
        /* <DEDUP_REMOVED lines=27> */
[----:B------:R0:W-:Y:S01]  /*1edc0*/  STL [R1+0x1fd4], R164 ;  /* 0x001fd4a401007387 */ /* 0x0001e20000100800 */
        /* <DEDUP_REMOVED lines=15> */
[----:B------:R1:W-:Y:S04]  /*1eec0*/  STL [R1+0x1ff4], R179 ;  /* 0x001ff4b301007387 */ /* 0x0003e80000100800 */
[----:B------:R-:W-:Y:S04]  /*1eed0*/  STL [R1+0x1ff8], R181 ;  /* 0x001ff8b501007387 */ /* 0x000fe80000100800 */
[----:B------:R-:W-:Y:S04]  /*1eee0*/  STL [R1+0x1ffc], R183 ;  /* 0x001ffcb701007387 */ /* 0x000fe80000100800 */
[----:B------:R-:W-:Y:S04]  /*1eef0*/  STL [R1+0x2000], R185 ;  /* 0x002000b901007387 */ /* 0x000fe80000100800 */
[----:B------:R-:W-:Y:S04]  /*1ef00*/  STL [R1+0x2004], R187 ;  /* 0x002004bb01007387 */ /* 0x000fe80000100800 */
[----:B------:R-:W-:Y:S04]  /*1ef10*/  STL [R1+0x2008], R189 ;  /* 0x002008bd01007387 */ /* 0x000fe80000100800 */
[----:B------:R-:W-:Y:S04]  /*1ef20*/  STL [R1+0x200c], R191 ;  /* 0x00200cbf01007387 */ /* 0x000fe80000100800 */
[----:B------:R-:W4:Y:S04]  /*1ef30*/  LDL.LU R126, [R1+0xc0] ;  /* 0x0000c000017e7983 */ /* 0x000f280000300800 */
[----:B------:R-:W4:Y:S04]  /*1ef40*/  LDL.LU R122, [R1+0xbc] ;  /* 0x0000bc00017a7983 */ /* 0x000f280000300800 */
[----:B------:R-:W4:Y:S01]  /*1ef50*/  LDL.LU R119, [R1+0xe4] ;  /* 0x0000e40001777983 */ /* 0x000f220000300800 */
[----:B--2---:R-:W-:-:S02]  /*1ef60*/  SEL R44, R249, R37, !P6 ;  /* 0x00000025f92c7207 */ /* 0x004fc40007000000 */
[C---:B---3--:R-:W-:Y:S02]  /*1ef70*/  SEL R46, R249.reuse, R35, !P6 ;  /* 0x00000023f92e7207 */ /* 0x048fe40007000000 */
[C---:B----4-:R-:W-:Y:S02]  /*1ef80*/  SEL R48, R249.reuse, R21, !P6 ;  /* 0x00000015f9307207 */ /* 0x050fe40007000000 */
[C---:B------:R-:W-:Y:S02]  /*1ef90*/  SEL R50, R249.reuse, R19, !P6 ;  /* 0x00000013f9327207 */ /* 0x040fe40007000000 */
[C---:B------:R-:W-:Y:S02]  /*1efa0*/  SEL R52, R249.reuse, R17, !P6 ;  /* 0x00000011f9347207 */ /* 0x040fe40007000000 */
[C---:B------:R-:W-:Y:S02]  /*1efb0*/  SEL R54, R249.reuse, R15, !P6 ;  /* 0x0000000ff9367207 */ /* 0x040fe40007000000 */
[----:B------:R-:W-:-:S02]  /*1efc0*/  SEL R70, R249, R237, !P6 ;  /* 0x000000edf9467207 */ /* 0x000fc40007000000 */
[----:B------:R-:W2:Y:S01]  /*1efd0*/  LDL.LU R237, [R1+0x244] ;  /* 0x0002440001ed7983 */ /* 0x000ea20000300800 */
[----:B------:R-:W-:-:S03]  /*1efe0*/  SEL R72, R249, R235, !P6 ;  /* 0x000000ebf9487207 */ /* 0x000fc60007000000 */
[----:B------:R-:W3:Y:S01]  /*1eff0*/  LDL.LU R235, [R1+0x250] ;  /* 0x0002500001eb7983 */ /* 0x000ee20000300800 */
[----:B------:R-:W-:-:S03]  /*1f000*/  SEL R75, R249, R231, !P6 ;  /* 0x000000e7f94b7207 */ /* 0x000fc60007000000 */
[----:B------:R-:W4:Y:S04]  /*1f010*/  LDL.LU R231, [R1+0x260] ;  /* 0x0002600001e77983 */ /* 0x000f280000300800 */
        /* <DEDUP_REMOVED lines=14> */
[----:B------:R-:W-:-:S03]  /*1f100*/  SEL R56, R249, R13, !P6 ;  /* 0x0000000df9387207 */ /* 0x000fc60007000000 */
        /* <DEDUP_REMOVED lines=10> */
[----:B------:R-:W4:Y:S04]  /*1f1b0*/  LDL.LU R8, [R1+0x300] ;  /* 0x0003000001087983 */ /* 0x000f280000300800 */
[----:B------:R-:W4:Y:S04]  /*1f1c0*/  LDL.LU R245, [R1+0x30c] ;  /* 0x00030c0001f57983 */ /* 0x000f280000300800 */
[----:B------:R-:W4:Y:S01]  /*1f1d0*/  LDL.LU R241, [R1+0x310] ;  /* 0x0003100001f17983 */ /* 0x000f220000300800 */
[----:B------:R-:W-:Y:S01]  /*1f1e0*/  @!P0 IMAD.MOV R246, RZ, RZ, -R246 ;  /* 0x000000fffff68224 */ /* 0x000fe200078e0af6 */
[----:B------:R-:W-:-:S02]  /*1f1f0*/  SEL R141, R249, R154, !P6 ;  /* 0x0000009af98d7207 */ /* 0x000fc40007000000 */
[C---:B------:R-:W-:Y:S02]  /*1f200*/  SEL R64, R249.reuse, R0, !P6 ;  /* 0x00000000f9407207 */ /* 0x040fe40007000000 */
[----:B------:R-:W1:Y:S01]  /*1f210*/  S2R R0, SR_TID.X ;  /* 0x0000000000007919 */ /* 0x000e620000002100 */
[C---:B------:R-:W-:Y:S02]  /*1f220*/  SEL R79, R249.reuse, R227, !P6 ;  /* 0x000000e3f94f7207 */ /* 0x040fe40007000000 */
[C---:B------:R-:W-:Y:S02]  /*1f230*/  SEL R227, R249.reuse, R137, !P6 ;  /* 0x00000089f9e37207 */ /* 0x040fe40007000000 */
[----:B------:R-:W-:Y:S02]  /*1f240*/  SEL R138, R249, R131, !P6 ;  /* 0x00000083f98a7207 */ /* 0x000fe40007000000 */
[C---:B------:R-:W-:Y:S02]  /*1f250*/  LEA R154, P0, R122.reuse, R126, 0x1 ;  /* 0x0000007e7a9a7211 */ /* 0x040fe400078008ff */
[----:B------:R-:W1:Y:S02]  /*1f260*/  LDC R126, c[0x0][0x23c] ;  /* 0x00008f00ff7e7b82 */ /* 0x000e640000000800 */
[----:B------:R-:W-:-:S06]  /*1f270*/  LEA.HI.X.SX32 R153, R122, R4, 0x1, P0 ;  /* 0x000000047a997211 */ /* 0x000fcc00000f0eff */
[----:B------:R-:W2:Y:S01]  /*1f280*/  LDC R4, c[0x0][0x240] ;  /* 0x00009000ff047b82 */ /* 0x000ea20000000800 */
[----:B------:R4:W-:Y:S04]  /*1f290*/  STL [R1+0x1f90], R154 ;  /* 0x001f909a01007387 */ /* 0x0009e80000100800 */
[----:B------:R4:W-:Y:S04]  /*1f2a0*/  STL [R1+0x1f94], R153 ;  /* 0x001f949901007387 */ /* 0x0009e80000100800 */
[----:B0-----:R-:W4:Y:S04]  /*1f2b0*/  LDL.LU R164, [R1+0x318] ;  /* 0x0003180001a47983 */ /* 0x001f280000300800 */
[----:B------:R-:W4:Y:S04]  /*1f2c0*/  LDL.LU R162, [R1+0x324] ;  /* 0x0003240001a27983 */ /* 0x000f280000300800 */
[----:B------:R-:W4:Y:S04]  /*1f2d0*/  LDL.LU R160, [R1+0x330] ;  /* 0x0003300001a07983 */ /* 0x000f280000300800 */
[----:B------:R-:W4:Y:S04]  /*1f2e0*/  LDL.LU R158, [R1+0x338] ;  /* 0x00033800019e7983 */ /* 0x000f280000300800 */
[----:B------:R-:W4:Y:S01]  /*1f2f0*/  LDL.LU R156, [R1+0x340] ;  /* 0x00034000019c7983 */ /* 0x000f220000300800 */
[----:B-1----:R-:W-:-:S05]  /*1f300*/  LOP3.LUT R0, R0, 0x7f, RZ, 0xc0, !PT ;  /* 0x0000007f00007812 */ /* 0x002fca00078ec0ff */
[----:B------:R-:W-:Y:S01]  /*1f310*/  IMAD R0, R0, R126, RZ ;  /* 0x0000007e00007224 */ /* 0x000fe200078e02ff */
[C---:B------:R-:W-:Y:S02]  /*1f320*/  SEL R73, R249.reuse, R233, !P6 ;  /* 0x000000e9f9497207 */ /* 0x040fe40007000000 */
[C---:B------:R-:W-:Y:S02]  /*1f330*/  SEL R136, R249.reuse, R120, !P6 ;  /* 0x00000078f9887207 */ /* 0x040fe40007000000 */
[C---:B------:R-:W-:Y:S02]  /*1f340*/  SEL R77, R249.reuse, R229, !P6 ;  /* 0x000000e5f94d7207 */ /* 0x040fe40007000000 */
[C---:B------:R-:W-:Y:S02]  /*1f350*/  SEL R233, R249.reuse, R192, !P6 ;  /* 0x000000c0f9e97207 */ /* 0x040fe40007000000 */
[----:B------:R-:W-:Y:S02]  /*1f360*/  LEA.HI.X.SX32 R0, R0, R119, 0x1, P1 ;  /* 0x0000007700007211 */ /* 0x000fe400008f0eff */
[----:B------:R-:W-:-:S02]  /*1f370*/  SEL R229, R249, R161, !P6 ;  /* 0x000000a1f9e57207 */ /* 0x000fc40007000000 */
[C---:B------:R-:W-:Y:S02]  /*1f380*/  SEL R81, R249.reuse, R225, !P6 ;  /* 0x000000e1f9517207 */ /* 0x040fe40007000000 */
[C---:B------:R-:W-:Y:S02]  /*1f390*/  SEL R225, R249.reuse, R114, !P6 ;  /* 0x00000072f9e17207 */ /* 0x040fe40007000000 */
[C---:B------:R-:W-:Y:S02]  /*1f3a0*/  SEL R135, R249.reuse, R108, !P6 ;  /* 0x0000006cf9877207 */ /* 0x040fe40007000000 */
[----:B------:R-:W-:Y:S01]  /*1f3b0*/  SEL R109, R249, R105, !P6 ;  /* 0x00000069f96d7207 */ /* 0x000fe20007000000 */
[-C--:B--2---:R-:W-:Y:S02]  /*1f3c0*/  IMAD R192, R118, R4.reuse, RZ ;  /* 0x0000000476c07224 */ /* 0x084fe400078e02ff */
[-C--:B---3--:R-:W-:Y:S02]  /*1f3d0*/  IMAD R161, R116, R4.reuse, RZ ;  /* 0x0000000474a17224 */ /* 0x088fe400078e02ff */
[----:B----4-:R-:W-:-:S02]  /*1f3e0*/  IMAD R137, R85, R4, RZ ;  /* 0x0000000455897224 */ /* 0x010fc400078e02ff */
[----:B------:R-:W2:Y:S04]  /*1f3f0*/  LDL.LU R85, [R1+0x348] ;  /* 0x0003480001557983 */ /* 0x000ea80000300800 */
[----:B------:R-:W3:Y:S04]  /*1f400*/  LDL.LU R155, [R1+0x350] ;  /* 0x00035000019b7983 */ /* 0x000ee80000300800 */
[----:B------:R-:W4:Y:S04]  /*1f410*/  LDL.LU R6, [R1+0x354] ;  /* 0x0003540001067983 */ /* 0x000f280000300800 */
[----:B------:R-:W2:Y:S04]  /*1f420*/  LDL.LU R152, [R1+0x35c] ;  /* 0x00035c0001987983 */ /* 0x000ea80000300800 */
[----:B------:R-:W2:Y:S04]  /*1f430*/  LDL.LU R150, [R1+0x364] ;  /* 0x0003640001967983 */ /* 0x000ea80000300800 */
[----:B------:R-:W2:Y:S04]  /*1f440*/  LDL.LU R149, [R1+0x36c] ;  /* 0x00036c0001957983 */ /* 0x000ea80000300800 */
[----:B------:R-:W2:Y:S01]  /*1f450*/  LDL.LU R239, [R1+0x378] ;  /* 0x0003780001ef7983 */ /* 0x000ea20000300800 */
[----:B------:R-:W-:-:S03]  /*1f460*/  IMAD R131, R42, R4, RZ ;  /* 0x000000042a837224 */ /* 0x000fc600078e02ff */
        /* <DEDUP_REMOVED lines=18> */
[----:B------:R-:W2:Y:S04]  /*1f590*/  LDL.LU R21, [R1+0x3cc] ;  /* 0x0003cc0001157983 */ /* 0x000ea80000300800 */
[----:B------:R-:W2:Y:S01]  /*1f5a0*/  LDL.LU R19, [R1+0x3d4] ;  /* 0x0003d40001137983 */ /* 0x000ea20000300800 */
[----:B------:R-:W-:-:S03]  /*1f5b0*/  IMAD R114, R13, R4, RZ ;  /* 0x000000040d727224 */ /* 0x000fc600078e02ff */
[----:B------:R-:W2:Y:S01]  /*1f5c0*/  LDL.LU R17, [R1+0x400] ;  /* 0x0004000001117983 */ /* 0x000ea20000300800 */
[----:B------:R-:W-:-:S03]  /*1f5d0*/  IMAD R144, R113, R4, RZ ;  /* 0x0000000471907224 */ /* 0x000fc600078e02ff */
[----:B------:R-:W2:Y:S01]  /*1f5e0*/  LDL.LU R15, [R1+0x404] ;  /* 0x00040400010f7983 */ /* 0x000ea20000300800 */
[-C--:B------:R-:W-:Y:S02]  /*1f5f0*/  IMAD R142, R112, R4.reuse, RZ ;  /* 0x00000004708e7224 */ /* 0x080fe400078e02ff */
[-C--:B------:R-:W-:Y:S01]  /*1f600*/  IMAD R113, R11, R4.reuse, RZ ;  /* 0x000000040b717224 */ /* 0x080fe200078e02ff */
[----:B------:R-:W2:Y:S01]  /*1f610*/  LDL.LU R13, [R1+0x408] ;  /* 0x00040800010d7983 */ /* 0x000ea20000300800 */
[-C--:B------:R-:W-:Y:S02]  /*1f620*/  IMAD R112, R10, R4.reuse, RZ ;  /* 0x000000040a707224 */ /* 0x080fe400078e02ff */
[-C--:B------:R-:W-:Y:S01]  /*1f630*/  IMAD R139, R110, R4.reuse, RZ ;  /* 0x000000046e8b7224 */ /* 0x080fe200078e02ff */
        /* <DEDUP_REMOVED lines=8> */
[C---:B------:R-:W-:Y:S02]  /*1f6c0*/  SEL R92, R249.reuse, R30, !P6 ;  /* 0x0000001ef95c7207 */ /* 0x040fe40007000000 */
[C---:B------:R-:W-:Y:S02]  /*1f6d0*/  SEL R147, R249.reuse, R26, !P6 ;  /* 0x0000001af9937207 */ /* 0x040fe40007000000 */
[C---:B------:R-:W-:Y:S02]  /*1f6e0*/  SEL R33, R249.reuse, R24, !P6 ;  /* 0x00000018f9217207 */ /* 0x040fe40007000000 */
[----:B------:R-:W-:-:S02]  /*1f6f0*/  SEL R93, R249, R38, !P6 ;  /* 0x00000026f95d7207 */ /* 0x000fc40007000000 */
[C---:B------:R-:W-:Y:S02]  /*1f700*/  SEL R90, R249.reuse, R22, !P6 ;  /* 0x00000016f95a7207 */ /* 0x040fe40007000000 */
[C---:B------:R-:W-:Y:S02]  /*1f710*/  SEL R31, R249.reuse, R20, !P6 ;  /* 0x00000014f91f7207 */ /* 0x040fe40007000000 */
[C---:B------:R-:W-:Y:S02]  /*1f720*/  SEL R124, R249.reuse, R18, !P6 ;  /* 0x00000012f97c7207 */ /* 0x040fe40007000000 */
[C---:B------:R-:W-:Y:S02]  /*1f730*/  SEL R125, R249.reuse, R34, !P6 ;  /* 0x00000022f97d7207 */ /* 0x040fe40007000000 */
[C---:B------:R-:W-:Y:S02]  /*1f740*/  SEL R121, R249.reuse, R102, !P6 ;  /* 0x00000066f9797207 */ /* 0x040fe40007000000 */
[----:B------:R-:W-:-:S02]  /*1f750*/  SEL R107, R249, R98, !P6 ;  /* 0x00000062f96b7207 */ /* 0x000fc40007000000 */
[C---:B------:R-:W-:Y:S01]  /*1f760*/  SEL R133, R249.reuse, R94, !P6 ;  /* 0x0000005ef9857207 */ /* 0x040fe20007000000 */
[-C--:B------:R-:W-:Y:S02]  /*1f770*/  IMAD R102, R164, R4.reuse, RZ ;  /* 0x00000004a4667224 */ /* 0x080fe400078e02ff */
[-C--:B------:R-:W-:Y:S01]  /*1f780*/  IMAD R98, R162, R4.reuse, RZ ;  /* 0x00000004a2627224 */ /* 0x080fe200078e02ff */
[C---:B------:R-:W-:Y:S01]  /*1f790*/  SEL R83, R249.reuse, R223, !P6 ;  /* 0x000000dff9537207 */ /* 0x040fe20007000000 */
[----:B------:R-:W-:Y:S01]  /*1f7a0*/  IMAD R94, R160, R4, RZ ;  /* 0x00000004a05e7224 */ /* 0x000fe200078e02ff */
[C---:B------:R-:W-:Y:S02]  /*1f7b0*/  SEL R106, R249.reuse, R91, !P6 ;  /* 0x0000005bf96a7207 */ /* 0x040fe40007000000 */
[C---:B------:R-:W-:Y:S01]  /*1f7c0*/  SEL R223, R249.reuse, R88, !P6 ;  /* 0x00000058f9df7207 */ /* 0x040fe20007000000 */
[----:B------:R-:W-:Y:S01]  /*1f7d0*/  IMAD R91, R158, R4, RZ ;  /* 0x000000049e5b7224 */ /* 0x000fe200078e02ff */
[----:B------:R-:W-:-:S02]  /*1f7e0*/  SEL R104, R249, R84, !P6 ;  /* 0x00000054f9687207 */ /* 0x000fc40007000000 */
[C---:B------:R-:W-:Y:S01]  /*1f7f0*/  SEL R132, R249.reuse, R80, !P6 ;  /* 0x00000050f9847207 */ /* 0x040fe20007000000 */
[----:B------:R-:W-:Y:S01]  /*1f800*/  IMAD R88, R156, R4, RZ ;  /* 0x000000049c587224 */ /* 0x000fe200078e02ff */
[C---:B------:R-:W-:Y:S02]  /*1f810*/  SEL R103, R249.reuse, R76, !P6 ;  /* 0x0000004cf9677207 */ /* 0x040fe40007000000 */
[C---:B------:R-:W-:Y:S02]  /*1f820*/  SEL R101, R249.reuse, R69, !P6 ;  /* 0x00000045f9657207 */ /* 0x040fe40007000000 */
[C---:B------:R-:W-:Y:S02]  /*1f830*/  SEL R129, R249.reuse, R65, !P6 ;  /* 0x00000041f9817207 */ /* 0x040fe40007000000 */
[C---:B------:R-:W-:Y:S02]  /*1f840*/  SEL R99, R249.reuse, R61, !P6 ;  /* 0x0000003df9637207 */ /* 0x040fe40007000000 */
[----:B------:R-:W-:-:S02]  /*1f850*/  SEL R148, R249, R57, !P6 ;  /* 0x00000039f9947207 */ /* 0x000fc40007000000 */
[C---:B------:R-:W-:Y:S02]  /*1f860*/  SEL R97, R249.reuse, R53, !P6 ;  /* 0x00000035f9617207 */ /* 0x040fe40007000000 */
[C---:B------:R-:W-:Y:S02]  /*1f870*/  SEL R127, R249.reuse, R49, !P6 ;  /* 0x00000031f97f7207 */ /* 0x040fe40007000000 */
[----:B------:R-:W-:Y:S01]  /*1f880*/  SEL R95, R249, R45, !P6 ;  /* 0x0000002df95f7207 */ /* 0x000fe20007000000 */
[-C--:B---3--:R-:W-:Y:S02]  /*1f890*/  IMAD R84, R155, R4.reuse, RZ ;  /* 0x000000049b547224 */ /* 0x088fe400078e02ff */
[-C--:B----4-:R-:W-:Y:S02]  /*1f8a0*/  IMAD R80, R6, R4.reuse, RZ ;  /* 0x0000000406507224 */ /* 0x090fe400078e02ff */
[-C--:B--2---:R-:W-:Y:S02]  /*1f8b0*/  IMAD R76, R152, R4.reuse, RZ ;  /* 0x00000004984c7224 */ /* 0x084fe400078e02ff */
[----:B------:R-:W-:-:S02]  /*1f8c0*/  IMAD R69, R150, R4, RZ ;  /* 0x0000000496457224 */ /* 0x000fc400078e02ff */
[-C--:B------:R-:W-:Y:S02]  /*1f8d0*/  IMAD R65, R149, R4.reuse, RZ ;  /* 0x0000000495417224 */ /* 0x080fe400078e02ff */
[-C--:B------:R-:W-:Y:S02]  /*1f8e0*/  IMAD R38, R37, R4.reuse, RZ ;  /* 0x0000000425267224 */ /* 0x080fe400078e02ff */
[-C--:B------:R-:W-:Y:S02]  /*1f8f0*/  IMAD R37, R35, R4.reuse, RZ ;  /* 0x0000000423257224 */ /* 0x080fe400078e02ff */
[-C--:B------:R-:W-:Y:S02]  /*1f900*/  IMAD R35, R21, R4.reuse, RZ ;  /* 0x0000000415237224 */ /* 0x080fe400078e02ff */
[-C--:B------:R-:W-:Y:S02]  /*1f910*/  IMAD R30, R17, R4.reuse, RZ ;  /* 0x00000004111e7224 */ /* 0x080fe400078e02ff */
[----:B------:R-:W2:Y:S01]  /*1f920*/  LDL.LU R17, [R1+0x42c] ;  /* 0x00042c0001117983 */ /* 0x000ea20000300800 */
[----:B------:R-:W-:-:S03]  /*1f930*/  IMAD R26, R15, R4, RZ ;  /* 0x000000040f1a7224 */ /* 0x000fc600078e02ff */
[----:B------:R-:W3:Y:S01]  /*1f940*/  LDL.LU R179, [R1+0x434] ;  /* 0x0004340001b37983 */ /* 0x000ee20000300800 */
[----:B------:R-:W-:-:S03]  /*1f950*/  IMAD R24, R13, R4, RZ ;  /* 0x000000040d187224 */ /* 0x000fc600078e02ff */
[----:B------:R-:W4:Y:S01]  /*1f960*/  LDL.LU R15, [R1+0x614] ;  /* 0x00061400010f7983 */ /* 0x000f220000300800 */
[----:B------:R-:W-:-:S03]  /*1f970*/  IMAD R22, R11, R4, RZ ;  /* 0x000000040b167224 */ /* 0x000fc600078e02ff */
[----:B------:R-:W2:Y:S01]  /*1f980*/  LDL.LU R177, [R1+0x610] ;  /* 0x0006100001b17983 */ /* 0x000ea20000300800 */
[----:B------:R-:W-:-:S03]  /*1f990*/  IMAD R21, R10, R4, RZ ;  /* 0x000000040a157224 */ /* 0x000fc600078e02ff */
[----:B------:R-:W4:Y:S04]  /*1f9a0*/  LDL.LU R13, [R1+0x60c] ;  /* 0x00060c00010d7983 */ /* 0x000f280000300800 */
[----:B------:R-:W4:Y:S01]  /*1f9b0*/  LDL.LU R176, [R1+0x608] ;  /* 0x0006080001b07983 */ /* 0x000f220000300800 */
[----:B------:R-:W-:-:S03]  /*1f9c0*/  IMAD R20, R8, R4, RZ ;  /* 0x0000000408147224 */ /* 0x000fc600078e02ff */
[----:B------:R-:W4:Y:S04]  /*1f9d0*/  LDL.LU R11, [R1+0x5fc] ;  /* 0x0005fc00010b7983 */ /* 0x000f280000300800 */
[----:B------:R-:W4:Y:S01]  /*1f9e0*/  LDL.LU R10, [R1+0x5f8] ;  /* 0x0005f800010a7983 */ /* 0x000f220000300800 */
[----:B------:R-:W-:-:S03]  /*1f9f0*/  IMAD R34, R19, R4, RZ ;  /* 0x0000000413227224 */ /* 0x000fc600078e02ff */
[----:B------:R-:W4:Y:S01]  /*1fa00*/  LDL.LU R174, [R1+0x5f4] ;  /* 0x0005f40001ae7983 */ /* 0x000f220000300800 */
[----:B------:R-:W-:-:S03]  /*1fa10*/  IMAD R18, R241, R4, RZ ;  /* 0x00000004f1127224 */ /* 0x000fc600078e02ff */
[----:B------:R-:W4:Y:S01]  /*1fa20*/  LDL.LU R8, [R1+0x5f0] ;  /* 0x0005f00001087983 */ /* 0x000f220000300800 */
[----:B------:R-:W-:-:S03]  /*1fa30*/  IMAD R19, R245, R4, RZ ;  /* 0x00000004f5137224 */ /* 0x000fc600078e02ff */
[----:B------:R-:W4:Y:S04]  /*1fa40*/  LDL.LU R172, [R1+0x5ec] ;  /* 0x0005ec0001ac7983 */ /* 0x000f280000300800 */
[----:B------:R-:W4:Y:S04]  /*1fa50*/  LDL.LU R170, [R1+0x5e8] ;  /* 0x0005e80001aa7983 */ /* 0x000f280000300800 */
[----:B------:R-:W4:Y:S04]  /*1fa60*/  LDL.LU R241, [R1+0x5e4] ;  /* 0x0005e40001f17983 */ /* 0x000f280000300800 */
[----:B------:R-:W4:Y:S04]  /*1fa70*/  LDL.LU R245, [R1+0x5e0] ;  /* 0x0005e00001f57983 */ /* 0x000f280000300800 */
[----:B------:R-:W4:Y:S04]  /*1fa80*/  LDL.LU R168, [R1+0x5dc] ;  /* 0x0005dc0001a87983 */ /* 0x000f280000300800 */
[----:B------:R-:W2:Y:S04]  /*1fa90*/  LDL.LU R166, [R1+0x5d8] ;  /* 0x0005d80001a67983 */ /* 0x000ea80000300800 */
        /* <DEDUP_REMOVED lines=9> */
[----:B------:R-:W-:-:S03]  /*1fb30*/  IMAD R61, R239, R4, RZ ;  /* 0x00000004ef3d7224 */ /* 0x000fc600078e02ff */
[----:B------:R-:W4:Y:S01]  /*1fb40*/  LDL.LU R149, [R1+0x5b0] ;  /* 0x0005b00001957983 */ /* 0x000f220000300800 */
[-C--:B------:R-:W-:Y:S02]  /*1fb50*/  IMAD R57, R243, R4.reuse, RZ ;  /* 0x00000004f3397224 */ /* 0x080fe400078e02ff */
[-C--:B------:R-:W-:Y:S01]  /*1fb60*/  IMAD R53, R252, R4.reuse, RZ ;  /* 0x00000004fc357224 */ /* 0x080fe200078e02ff */
[----:B------:R-:W4:Y:S01]  /*1fb70*/  LDL.LU R239, [R1+0x5ac] ;  /* 0x0005ac0001ef7983 */ /* 0x000f220000300800 */
[----:B------:R-:W-:-:S03]  /*1fb80*/  IMAD R49, R3, R4, RZ ;  /* 0x0000000403317224 */ /* 0x000fc600078e02ff */
[----:B------:R-:W4:Y:S04]  /*1fb90*/  LDL.LU R243, [R1+0x5a8] ;  /* 0x0005a80001f37983 */ /* 0x000f280000300800 */
[----:B------:R-:W4:Y:S04]  /*1fba0*/  LDL.LU R252, [R1+0x5a4] ;  /* 0x0005a40001fc7983 */ /* 0x000f280000300800 */
[----:B------:R-:W4:Y:S01]  /*1fbb0*/  LDL.LU R3, [R1+0x5a0] ;  /* 0x0005a00001037983 */ /* 0x000f220000300800 */
[----:B------:R-:W-:-:S03]  /*1fbc0*/  IMAD R45, R2, R4, RZ ;  /* 0x00000004022d7224 */ /* 0x000fc600078e02ff */
[----:B------:R-:W4:Y:S01]  /*1fbd0*/  LDL.LU R2, [R1+0x59c] ;  /* 0x00059c0001027983 */ /* 0x000f220000300800 */
[C---:B------:R-:W-:Y:S02]  /*1fbe0*/  SEL R29, R249.reuse, R16, !P6 ;  /* 0x00000010f91d7207 */ /* 0x040fe40007000000 */
[C---:B------:R-:W-:Y:S02]  /*1fbf0*/  SEL R89, R249.reuse, R14, !P6 ;  /* 0x0000000ef9597207 */ /* 0x040fe40007000000 */
[C---:B------:R-:W-:Y:S01]  /*1fc00*/  SEL R27, R249.reuse, R12, !P6 ;  /* 0x0000000cf91b7207 */ /* 0x040fe20007000000 */
[----:B------:R-:W-:Y:S01]  /*1fc10*/  @!P2 IMAD.MOV R250, RZ, RZ, -R250 ;  /* 0x000000fffffaa224 */ /* 0x000fe200078e0afa */
[C---:B------:R-:W-:Y:S01]  /*1fc20*/  SEL R25, R249.reuse, R9, !P6 ;  /* 0x00000009f9197207 */ /* 0x040fe20007000000 */
[----:B------:R-:W-:Y:S01]  /*1fc30*/  @!P3 IMAD.MOV R251, RZ, RZ, -R251 ;  /* 0x000000fffffbb224 */ /* 0x000fe200078e0afb */
[----:B------:R-:W-:Y:S01]  /*1fc40*/  SEL R87, R249, R7, !P6 ;  /* 0x00000007f9577207 */ /* 0x000fe20007000000 */
[----:B------:R-:W-:-:S02]  /*1fc50*/  @!P5 IMAD.MOV R248, RZ, RZ, -R248 ;  /* 0x000000fffff8d224 */ /* 0x000fc400078e0af8 */
[----:B------:R-:W-:Y:S01]  /*1fc60*/  @!P4 IMAD.MOV R247, RZ, RZ, -R247 ;  /* 0x000000fffff7c224 */ /* 0x000fe200078e0af7 */
[C---:B------:R-:W-:Y:S02]  /*1fc70*/  SEL R23, R249.reuse, R5, !P6 ;  /* 0x00000005f9177207 */ /* 0x040fe40007000000 */
[C---:B------:R-:W-:Y:S02]  /*1fc80*/  SEL R193, R249.reuse, R193, !P6 ;  /* 0x000000c1f9c17207 */ /* 0x040fe40007000000 */
        /* <DEDUP_REMOVED lines=80> */
[-C--:B--2---:R-:W-:Y:S02]  /*20190*/  IMAD R154, R166, R4.reuse, RZ ;  /* 0x00000004a69a7224 */ /* 0x084fe400078e02ff */
[----:B----4-:R-:W-:-:S03]  /*201a0*/  IMAD R164, R164, R4, RZ ;  /* 0x00000004a4a47224 */ /* 0x010fc600078e02ff */
[----:B------:R0:W-:Y:S01]  /*201b0*/  STL [R1], R154 ;  /* 0x0000009a01007387 */ /* 0x0001e20000100800 */
[----:B------:R-:W-:-:S03]  /*201c0*/  IMAD R153, R162, R4, RZ ;  /* 0x00000004a2997224 */ /* 0x000fc600078e02ff */
[----:B------:R-:W-:Y:S01]  /*201d0*/  STL [R1+0x4], R164 ;  /* 0x000004a401007387 */ /* 0x000fe20000100800 */
[----:B0-----:R-:W-:-:S03]  /*201e0*/  IMAD R154, R160, R4, RZ ;  /* 0x00000004a09a7224 */ /* 0x001fc600078e02ff */
[----:B------:R0:W-:Y:S01]  /*201f0*/  STL [R1+0x8], R153 ;  /* 0x0000089901007387 */ /* 0x0001e20000100800 */
[----:B------:R-:W-:-:S03]  /*20200*/  IMAD R158, R158, R4, RZ ;  /* 0x000000049e9e7224 */ /* 0x000fc600078e02ff */
[----:B------:R1:W-:Y:S01]  /*20210*/  STL [R1+0x10], R154 ;  /* 0x0000109a01007387 */ /* 0x0003e20000100800 */
[-C--:B0-----:R-:W-:Y:S02]  /*20220*/  IMAD R153, R156, R4.reuse, RZ ;  /* 0x000000049c997224 */ /* 0x081fe400078e02ff */
[-C--:B------:R-:W-:Y:S02]  /*20230*/  IMAD R6, R6, R4.reuse, RZ ;  /* 0x0000000406067224 */ /* 0x080fe400078e02ff */
[-C--:B-1----:R-:W-:Y:S01]  /*20240*/  IMAD R154, R155, R4.reuse, RZ ;  /* 0x000000049b9a7224 */ /* 0x082fe200078e02ff */
[----:B------:R-:W-:Y:S04]  /*20250*/  STL [R1+0x18], R158 ;  /* 0x0000189e01007387 */ /* 0x000fe80000100800 */
[----:B------:R0:W-:Y:S04]  /*20260*/  STL [R1+0x24], R153 ;  /* 0x0000249901007387 */ /* 0x0001e80000100800 */
[----:B------:R-:W-:Y:S04]  /*20270*/  STL [R1+0x28], R154 ;  /* 0x0000289a01007387 */ /* 0x000fe80000100800 */
[----:B------:R1:W-:Y:S01]  /*20280*/  STL [R1+0x2c], R6 ;  /* 0x00002c0601007387 */ /* 0x0003e20000100800 */
[----:B0-----:R-:W-:-:S02]  /*20290*/  IMAD R153, R152, R4, RZ ;  /* 0x0000000498997224 */ /* 0x001fc400078e02ff */
[-C--:B------:R-:W-:Y:S02]  /*202a0*/  IMAD R152, R150, R4.reuse, RZ ;  /* 0x0000000496987224 */ /* 0x080fe400078e02ff */
[-C--:B------:R-:W-:Y:S01]  /*202b0*/  IMAD R150, R239, R4.reuse, RZ ;  /* 0x00000004ef967224 */ /* 0x080fe200078e02ff */
[----:B------:R-:W-:Y:S01]  /*202c0*/  STL [R1+0x34], R153 ;  /* 0x0000349901007387 */ /* 0x000fe20000100800 */
[----:B-1----:R-:W-:-:S03]  /*202d0*/  IMAD R6, R149, R4, RZ ;  /* 0x0000000495067224 */ /* 0x002fc600078e02ff */
[----:B------:R-:W-:Y:S01]  /*202e0*/  STL [R1+0x38], R152 ;  /* 0x0000389801007387 */ /* 0x000fe20000100800 */
[----:B------:R-:W-:-:S03]  /*202f0*/  IMAD R149, R243, R4, RZ ;  /* 0x00000004f3957224 */ /* 0x000fc600078e02ff */
[----:B------:R0:W-:Y:S01]  /*20300*/  STL [R1+0x40], R6 ;  /* 0x0000400601007387 */ /* 0x0001e20000100800 */
[----:B------:R-:W-:-:S03]  /*20310*/  IMAD R3, R3, R4, RZ ;  /* 0x0000000403037224 */ /* 0x000fc600078e02ff */
[----:B------:R-:W-:Y:S01]  /*20320*/  STL [R1+0x50], R150 ;  /* 0x0000509601007387 */ /* 0x000fe20000100800 */
[----:B0-----:R-:W-:-:S03]  /*20330*/  IMAD R6, R252, R4, RZ ;  /* 0x00000004fc067224 */ /* 0x001fc600078e02ff */
[----:B------:R-:W-:Y:S01]  /*20340*/  STL [R1+0x58], R149 ;  /* 0x0000589501007387 */ /* 0x000fe20000100800 */
[----:B------:R-:W-:-:S03]  /*20350*/  IMAD R2, R2, R4, RZ ;  /* 0x0000000402027224 */ /* 0x000fc600078e02ff */
[----:B------:R0:W-:Y:S04]  /*20360*/  STL [R1+0x60], R6 ;  /* 0x0000600601007387 */ /* 0x0001e80000100800 */
[----:B------:R-:W2:Y:S04]  /*20370*/  LDL.LU R153, [R1+0x598] ;  /* 0x0005980001997983 */ /* 0x000ea80000300800 */
[----:B------:R1:W-:Y:S04]  /*20380*/  STL [R1+0x6c], R3 ;  /* 0x00006c0301007387 */ /* 0x0003e80000100800 */
[----:B------:R-:W3:Y:S04]  /*20390*/  LDL.LU R154, [R1+0x594] ;  /* 0x00059400019a7983 */ /* 0x000ee80000300800 */
[----:B------:R4:W-:Y:S04]  /*203a0*/  STL [R1+0x7c], R2 ;  /* 0x00007c0201007387 */ /* 0x0009e80000100800 */
[----:B------:R-:W3:Y:S04]  /*203b0*/  LDL.LU R191, [R1+0x590] ;  /* 0x0005900001bf7983 */ /* 0x000ee80000300800 */
[----:B------:R-:W3:Y:S04]  /*203c0*/  LDL.LU R189, [R1+0x58c] ;  /* 0x00058c0001bd7983 */ /* 0x000ee80000300800 */
[----:B------:R-:W3:Y:S04]  /*203d0*/  LDL.LU R187, [R1+0x588] ;  /* 0x0005880001bb7983 */ /* 0x000ee80000300800 */
[----:B------:R-:W3:Y:S04]  /*203e0*/  LDL.LU R185, [R1+0x584] ;  /* 0x0005840001b97983 */ /* 0x000ee80000300800 */
[----:B------:R-:W3:Y:S01]  /*203f0*/  LDL.LU R183, [R1+0x580] ;  /* 0x0005800001b77983 */ /* 0x000ee20000300800 */
[----:B------:R-:W-:-:S03]  /*20400*/  IMAD R14, R177, R4, RZ ;  /* 0x00000004b10e7224 */ /* 0x000fc600078e02ff */
[----:B------:R-:W3:Y:S04]  /*20410*/  LDL.LU R181, [R1+0x57c] ;  /* 0x00057c0001b57983 */ /* 0x000ee80000300800 */
[----:B------:R-:W3:Y:S01]  /*20420*/  LDL.LU R179, [R1+0x578] ;  /* 0x0005780001b37983 */ /* 0x000ee20000300800 */
[----:B------:R-:W-:-:S03]  /*20430*/  IMAD R12, R176, R4, RZ ;  /* 0x00000004b00c7224 */ /* 0x000fc600078e02ff */
[----:B------:R-:W3:Y:S01]  /*20440*/  LDL.LU R177, [R1+0x574] ;  /* 0x0005740001b17983 */ /* 0x000ee20000300800 */
[-C--:B------:R-:W-:Y:S02]  /*20450*/  IMAD R9, R174, R4.reuse, RZ ;  /* 0x00000004ae097224 */ /* 0x080fe400078e02ff */
[----:B------:R-:W-:Y:S01]  /*20460*/  IMAD R7, R172, R4, RZ ;  /* 0x00000004ac077224 */ /* 0x000fe200078e02ff */
[----:B------:R-:W3:Y:S04]  /*20470*/  LDL.LU R176, [R1+0x570] ;  /* 0x0005700001b07983 */ /* 0x000ee80000300800 */
[----:B------:R-:W3:Y:S01]  /*20480*/  LDL.LU R174, [R1+0x56c] ;  /* 0x00056c0001ae7983 */ /* 0x000ee20000300800 */
[----:B------:R-:W-:-:S03]  /*20490*/  SEL R184, R249, R184, !P6 ;  /* 0x000000b8f9b87207 */ /* 0x000fc60007000000 */
[----:B------:R-:W3:Y:S01]  /*204a0*/  LDL.LU R172, [R1+0x568] ;  /* 0x0005680001ac7983 */ /* 0x000ee20000300800 */
[C---:B------:R-:W-:Y:S01]  /*204b0*/  SEL R200, R249.reuse, R200, !P6 ;  /* 0x000000c8f9c87207 */ /* 0x040fe20007000000 */
[----:B------:R-:W-:Y:S01]  /*204c0*/  IMAD R5, R170, R4, RZ ;  /* 0x00000004aa057224 */ /* 0x000fe200078e02ff */
[C---:B------:R-:W-:Y:S01]  /*204d0*/  SEL R215, R249.reuse, R215, !P6 ;  /* 0x000000d7f9d77207 */ /* 0x040fe20007000000 */
[----:B------:R-:W3:Y:S01]  /*204e0*/  LDL.LU R170, [R1+0x564] ;  /* 0x0005640001aa7983 */ /* 0x000ee20000300800 */
[C---:B------:R-:W-:Y:S02]  /*204f0*/  SEL R238, R249.reuse, R238, !P6 ;  /* 0x000000eef9ee7207 */ /* 0x040fe40007000000 */
[C---:B------:R-:W-:Y:S02]  /*20500*/  SEL R250, R249.reuse, R250, !P6 ;  /* 0x000000faf9fa7207 */ /* 0x040fe40007000000 */
[C---:B------:R-:W-:Y:S02]  /*20510*/  SEL R251, R249.reuse, R251, !P6 ;  /* 0x000000fbf9fb7207 */ /* 0x040fe40007000000 */
[----:B------:R-:W-:-:S02]  /*20520*/  SEL R248, R249, R248, !P6 ;  /* 0x000000f8f9f87207 */ /* 0x000fc40007000000 */
[C---:B------:R-:W-:Y:S02]  /*20530*/  SEL R246, R249.reuse, R246, !P6 ;  /* 0x000000f6f9f67207 */ /* 0x040fe40007000000 */
[----:B------:R-:W-:Y:S01]  /*20540*/  SEL R247, R249, R247, !P6 ;  /* 0x000000f7f9f77207 */ /* 0x000fe20007000000 */
[-C--:B------:R-:W-:Y:S02]  /*20550*/  IMAD R249, R168, R4.reuse, RZ ;  /* 0x00000004a8f97224 */ /* 0x080fe400078e02ff */
[----:B------:R-:W3:Y:S04]  /*20560*/  LDL.LU R168, [R1+0x560] ;  /* 0x0005600001a87983 */ /* 0x000ee80000300800 */
[----:B------:R-:W3:Y:S04]  /*20570*/  LDL.LU R166, [R1+0x55c] ;  /* 0x00055c0001a67983 */ /* 0x000ee80000300800 */
[----:B------:R-:W3:Y:S04]  /*20580*/  LDL.LU R164, [R1+0x558] ;  /* 0x0005580001a47983 */ /* 0x000ee80000300800 */
[----:B------:R-:W3:Y:S04]  /*20590*/  LDL.LU R162, [R1+0x554] ;  /* 0x0005540001a27983 */ /* 0x000ee80000300800 */
[----:B------:R-:W3:Y:S04]  /*205a0*/  LDL.LU R160, [R1+0x550] ;  /* 0x0005500001a07983 */ /* 0x000ee80000300800 */
[----:B------:R-:W3:Y:S04]  /*205b0*/  LDL.LU R158, [R1+0x54c] ;  /* 0x00054c00019e7983 */ /* 0x000ee80000300800 */
[----:B------:R-:W3:Y:S04]  /*205c0*/  LDL.LU R156, [R1+0x548] ;  /* 0x00054800019c7983 */ /* 0x000ee80000300800 */
[----:B------:R-:W3:Y:S04]  /*205d0*/  LDL.LU R155, [R1+0x544] ;  /* 0x00054400019b7983 */ /* 0x000ee80000300800 */
[----:B0-----:R-:W3:Y:S04]  /*205e0*/  LDL.LU R6, [R1+0x540] ;  /* 0x0005400001067983 */ /* 0x001ee80000300800 */
[----:B------:R-:W3:Y:S04]  /*205f0*/  LDL.LU R152, [R1+0x53c] ;  /* 0x00053c0001987983 */ /* 0x000ee80000300800 */
[----:B------:R-:W3:Y:S04]  /*20600*/  LDL.LU R150, [R1+0x538] ;  /* 0x0005380001967983 */ /* 0x000ee80000300800 */
[----:B------:R-:W3:Y:S04]  /*20610*/  LDL.LU R149, [R1+0x534] ;  /* 0x0005340001957983 */ /* 0x000ee80000300800 */
[----:B------:R-:W3:Y:S04]  /*20620*/  LDL.LU R239, [R1+0x530] ;  /* 0x0005300001ef7983 */ /* 0x000ee80000300800 */
[----:B------:R-:W3:Y:S04]  /*20630*/  LDL.LU R243, [R1+0x52c] ;  /* 0x00052c0001f37983 */ /* 0x000ee80000300800 */
[----:B------:R-:W3:Y:S04]  /*20640*/  LDL.LU R252, [R1+0x528] ;  /* 0x0005280001fc7983 */ /* 0x000ee80000300800 */
[----:B-1----:R-:W3:Y:S04]  /*20650*/  LDL.LU R3, [R1+0x524] ;  /* 0x0005240001037983 */ /* 0x002ee80000300800 */
[----:B----4-:R-:W4:Y:S01]  /*20660*/  LDL.LU R2, [R1+0x520] ;  /* 0x0005200001027983 */ /* 0x010f220000300800 */
[----:B--2---:R-:W-:-:S02]  /*20670*/  IMAD R153, R153, R4, RZ ;  /* 0x0000000499997224 */ /* 0x004fc400078e02ff */
[----:B---3--:R-:W-:-:S03]  /*20680*/  IMAD R154, R154, R4, RZ ;  /* 0x000000049a9a7224 */ /* 0x008fc600078e02ff */
[----:B------:R0:W-:Y:S04]  /*20690*/  STL [R1+0x88], R153 ;  /* 0x0000889901007387 */ /* 0x0001e80000100800 */
[----:B------:R1:W-:Y:S01]  /*206a0*/  STL [R1+0x94], R154 ;  /* 0x0000949a01007387 */ /* 0x0003e20000100800 */
[-C--:B0-----:R-:W-:Y:S02]  /*206b0*/  IMAD R153, R191, R4.reuse, RZ ;  /* 0x00000004bf997224 */ /* 0x081fe400078e02ff */
[----:B-1----:R-:W-:-:S03]  /*206c0*/  IMAD R154, R189, R4, RZ ;  /* 0x00000004bd9a7224 */ /* 0x002fc600078e02ff */
[----:B------:R0:W-:Y:S01]  /*206d0*/  STL [R1+0xa0], R153 ;  /* 0x0000a09901007387 */ /* 0x0001e20000100800 */
[----:B------:R-:W-:-:S03]  /*206e0*/  IMAD R187, R187, R4, RZ ;  /* 0x00000004bbbb7224 */ /* 0x000fc600078e02ff */
[----:B------:R1:W-:Y:S01]  /*206f0*/  STL [R1+0xb0], R154 ;  /* 0x0000b09a01007387 */ /* 0x0003e20000100800 */
[----:B0-----:R-:W-:-:S03]  /*20700*/  IMAD R153, R185, R4, RZ ;  /* 0x00000004b9997224 */ /* 0x001fc600078e02ff */
[----:B------:R-:W-:Y:S01]  /*20710*/  STL [R1+0xb8], R187 ;  /* 0x0000b8bb01007387 */ /* 0x000fe20000100800 */
        /* <DEDUP_REMOVED lines=28> */
[-C--:B------:R-:W-:Y:S02]  /*208e0*/  IMAD R6, R6, R4.reuse, RZ ;  /* 0x0000000406067224 */ /* 0x080fe400078e02ff */
[-C--:B0-----:R-:W-:Y:S01]  /*208f0*/  IMAD R153, R156, R4.reuse, RZ ;  /* 0x000000049c997224 */ /* 0x081fe200078e02ff */
[----:B------:R-:W-:Y:S01]  /*20900*/  STL [R1+0x14c], R158 ;  /* 0x00014c9e01007387 */ /* 0x000fe20000100800 */
[----:B-1----:R-:W-:-:S03]  /*20910*/  IMAD R154, R155, R4, RZ ;  /* 0x000000049b9a7224 */ /* 0x002fc600078e02ff */
[----:B------:R0:W-:Y:S04]  /*20920*/  STL [R1+0x150], R153 ;  /* 0x0001509901007387 */ /* 0x0001e80000100800 */
[----:B------:R-:W-:Y:S04]  /*20930*/  STL [R1+0x154], R154 ;  /* 0x0001549a01007387 */ /* 0x000fe80000100800 */
[----:B------:R1:W-:Y:S01]  /*20940*/  STL [R1+0x158], R6 ;  /* 0x0001580601007387 */ /* 0x0003e20000100800 */
[-C--:B0-----:R-:W-:Y:S02]  /*20950*/  IMAD R153, R152, R4.reuse, RZ ;  /* 0x0000000498997224 */ /* 0x081fe400078e02ff */
[----:B------:R-:W-:-:S02]  /*20960*/  IMAD R152, R150, R4, RZ ;  /* 0x0000000496987224 */ /* 0x000fc400078e02ff */
        /* <DEDUP_REMOVED lines=10> */
[----:B----4-:R-:W-:-:S03]  /*20a10*/  IMAD R2, R2, R4, RZ ;  /* 0x0000000402027224 */ /* 0x010fc600078e02ff */
        /* <DEDUP_REMOVED lines=66> */
[----:B------:R1:W-:Y:S01]  /*20e40*/  STL [R1+0x2ac], R154 ;  /* 0x0002ac9a01007387 */ /* 0x0003e20000100800 */
[-C--:B------:R-:W-:Y:S02]  /*20e50*/  IMAD R158, R158, R4.reuse, RZ ;  /* 0x000000049e9e7224 */ /* 0x080fe400078e02ff */
[-C--:B0-----:R-:W-:Y:S01]  /*20e60*/  IMAD R153, R162, R4.reuse, RZ ;  /* 0x00000004a2997224 */ /* 0x081fe200078e02ff */
        /* <DEDUP_REMOVED lines=484> */
[-C--:B------:R-:W-:Y:S02]  /*22cb0*/  IMAD R3, R3, R4.reuse, RZ ;  /* 0x0000000403037224 */ /* 0x080fe400078e02ff */
[-C--:B----4-:R-:W-:Y:S01]  /*22cc0*/  IMAD R2, R2, R4.reuse, RZ ;  /* 0x0000000402027224 */ /* 0x090fe200078e02ff */
[----:B------:R-:W-:Y:S01]  /*22cd0*/  STL [R1+0xfc], R150 ;  /* 0x0000fc9601007387 */ /* 0x000fe20000100800 */
[----:B0-----:R-:W-:-:S03]  /*22ce0*/  IMAD R6, R252, R4, RZ ;  /* 0x00000004fc067224 */ /* 0x001fc600078e02ff */
[----:B------:R-:W-:Y:S04]  /*22cf0*/  STL [R1+0xf4], R149 ;  /* 0x0000f49501007387 */ /* 0x000fe80000100800 */
        /* <DEDUP_REMOVED lines=31> */
[----:B----4-:R-:W4:Y:S04]  /*22ef0*/  LDL.LU R2, [R1+0x30] ;  /* 0x0000300001027983 */ /* 0x010f280000300800 */
[----:B------:R-:W4:Y:S04]  /*22f00*/  LDL.LU R153, [R1+0x20] ;  /* 0x0000200001997983 */ /* 0x000f280000300800 */
[----:B------:R-:W4:Y:S01]  /*22f10*/  LDL.LU R154, [R1+0x1c] ;  /* 0x00001c00019a7983 */ /* 0x000f220000300800 */
[----:B--2---:R-:W-:-:S05]  /*22f20*/  IMAD R191, R191, R4, RZ ;  /* 0x00000004bfbf7224 */ /* 0x004fca00078e02ff */
[----:B------:R0:W-:Y:S01]  /*22f30*/  STL [R1+0xe0], R191 ;  /* 0x0000e0bf01007387 */ /* 0x0001e20000100800 */
[----:B---3--:R-:W-:-:S03]  /*22f40*/  IMAD R189, R189, R4, RZ ;  /* 0x00000004bdbd7224 */ /* 0x008fc600078e02ff */
[----:B0-----:R-:W2:Y:S01]  /*22f50*/  LDL.LU R191, [R1+0x200c] ;  /* 0x00200c0001bf7983 */ /* 0x001ea20000300800 */
[----:B------:R-:W-:-:S03]  /*22f60*/  IMAD R187, R187, R4, RZ ;  /* 0x00000004bbbb7224 */ /* 0x000fc600078e02ff */
[----:B------:R0:W-:Y:S01]  /*22f70*/  STL [R1+0xdc], R189 ;  /* 0x0000dcbd01007387 */ /* 0x0001e20000100800 */
[-C--:B------:R-:W-:Y:S02]  /*22f80*/  IMAD R185, R185, R4.reuse, RZ ;  /* 0x00000004b9b97224 */ /* 0x080fe400078e02ff */
[-C--:B------:R-:W-:Y:S01]  /*22f90*/  IMAD R183, R183, R4.reuse, RZ ;  /* 0x00000004b7b77224 */ /* 0x080fe200078e02ff */
[----:B0-----:R-:W3:Y:S01]  /*22fa0*/  LDL.LU R189, [R1+0x2008] ;  /* 0x0020080001bd7983 */ /* 0x001ee20000300800 */
[----:B------:R-:W-:-:S03]  /*22fb0*/  IMAD R181, R181, R4, RZ ;  /* 0x00000004b5b57224 */ /* 0x000fc600078e02ff */
[----:B------:R0:W-:Y:S01]  /*22fc0*/  STL [R1+0xd8], R187 ;  /* 0x0000d8bb01007387 */ /* 0x0001e20000100800 */
[-C--:B------:R-:W-:Y:S02]  /*22fd0*/  IMAD R179, R179, R4.reuse, RZ ;  /* 0x00000004b3b37224 */ /* 0x080fe400078e02ff */
[-C--:B------:R-:W-:Y:S01]  /*22fe0*/  IMAD R177, R177, R4.reuse, RZ ;  /* 0x00000004b1b17224 */ /* 0x080fe200078e02ff */
[----:B0-----:R-:W2:Y:S04]  /*22ff0*/  LDL.LU R187, [R1+0x2004] ;  /* 0x0020040001bb7983 */ /* 0x001ea80000300800 */
[----:B------:R0:W-:Y:S01]  /*23000*/  STL [R1+0xd4], R185 ;  /* 0x0000d4b901007387 */ /* 0x0001e20000100800 */
[-C--:B------:R-:W-:Y:S02]  /*23010*/  IMAD R176, R176, R4.reuse, RZ ;  /* 0x00000004b0b07224 */ /* 0x080fe400078e02ff */
[-C--:B------:R-:W-:Y:S01]  /*23020*/  IMAD R174, R174, R4.reuse, RZ ;  /* 0x00000004aeae7224 */ /* 0x080fe200078e02ff */
[----:B0-----:R-:W3:Y:S04]  /*23030*/  LDL.LU R185, [R1+0x2000] ;  /* 0x0020000001b97983 */ /* 0x001ee80000300800 */
[----:B------:R0:W-:Y:S01]  /*23040*/  STL [R1+0xd0], R183 ;  /* 0x0000d0b701007387 */ /* 0x0001e20000100800 */
[----:B------:R-:W-:-:S03]  /*23050*/  IMAD R172, R172, R4, RZ ;  /* 0x00000004acac7224 */ /* 0x000fc600078e02ff */
[----:B0-----:R-:W2:Y:S04]  /*23060*/  LDL.LU R183, [R1+0x1ffc] ;  /* 0x001ffc0001b77983 */ /* 0x001ea80000300800 */
[----:B------:R0:W-:Y:S01]  /*23070*/  STL [R1+0xcc], R181 ;  /* 0x0000ccb501007387 */ /* 0x0001e20000100800 */
[----:B------:R-:W-:-:S03]  /*23080*/  IMAD R170, R170, R4, RZ ;  /* 0x00000004aaaa7224 */ /* 0x000fc600078e02ff */
        /* <DEDUP_REMOVED lines=50> */
[----:B----4-:R-:W-:-:S03]  /*233b0*/  IMAD R2, R2, R4, RZ ;  /* 0x0000000402027224 */ /* 0x010fc600078e02ff */
[----:B0-----:R-:W4:Y:S04]  /*233c0*/  LDL.LU R150, [R1+0x1fb4] ;  /* 0x001fb40001967983 */ /* 0x001f280000300800 */
[----:B------:R0:W-:Y:S04]  /*233d0*/  STL [R1+0x54], R149 ;  /* 0x0000549501007387 */ /* 0x0001e80000100800 */
[----:B0-----:R-:W2:Y:S04]  /*233e0*/  LDL.LU R149, [R1+0x1fb0] ;  /* 0x001fb00001957983 */ /* 0x001ea80000300800 */
[----:B------:R0:W-:Y:S04]  /*233f0*/  STL [R1+0x4c], R239 ;  /* 0x00004cef01007387 */ /* 0x0001e80000100800 */
[----:B0-----:R-:W3:Y:S04]  /*23400*/  LDL.LU R239, [R1+0x1fac] ;  /* 0x001fac0001ef7983 */ /* 0x001ee80000300800 */
[----:B------:R0:W-:Y:S04]  /*23410*/  STL [R1+0x48], R243 ;  /* 0x000048f301007387 */ /* 0x0001e80000100800 */
[----:B0-----:R-:W4:Y:S04]  /*23420*/  LDL.LU R243, [R1+0x1fa8] ;  /* 0x001fa80001f37983 */ /* 0x001f280000300800 */
[----:B------:R0:W-:Y:S04]  /*23430*/  STL [R1+0x44], R252 ;  /* 0x000044fc01007387 */ /* 0x0001e80000100800 */
[----:B0-----:R-:W2:Y:S04]  /*23440*/  LDL.LU R252, [R1+0x1fa4] ;  /* 0x001fa40001fc7983 */ /* 0x001ea80000300800 */
[----:B------:R0:W-:Y:S04]  /*23450*/  STL [R1+0x3c], R3 ;  /* 0x00003c0301007387 */ /* 0x0001e80000100800 */
[----:B0-----:R-:W3:Y:S04]  /*23460*/  LDL.LU R3, [R1+0x1fa0] ;  /* 0x001fa00001037983 */ /* 0x001ee80000300800 */
[----:B------:R0:W-:Y:S04]  /*23470*/  STL [R1+0x30], R2 ;  /* 0x0000300201007387 */ /* 0x0001e80000100800 */
[----:B0-----:R-:W4:Y:S01]  /*23480*/  LDL.LU R2, [R1+0x1f9c] ;  /* 0x001f9c0001027983 */ /* 0x001f220000300800 */
[----:B------:R-:W-:-:S05]  /*23490*/  IMAD R153, R153, R4, RZ ;  /* 0x0000000499997224 */ /* 0x000fca00078e02ff */
[----:B------:R0:W-:Y:S02]  /*234a0*/  STL [R1+0x20], R153 ;  /* 0x0000209901007387 */ /* 0x0001e40000100800 */
[-C--:B0-----:R-:W-:Y:S02]  /*234b0*/  IMAD R153, R154, R4.reuse, RZ ;  /* 0x000000049a997224 */ /* 0x081fe400078e02ff */
[-C--:B----4-:R-:W-:Y:S02]  /*234c0*/  IMAD R154, R2, R4.reuse, RZ ;  /* 0x00000004029a7224 */ /* 0x090fe400078e02ff */
[----:B------:R-:W4:Y:S01]  /*234d0*/  LDL.LU R2, [R1+0x1f98] ;  /* 0x001f980001027983 */ /* 0x000f220000300800 */
[-C--:B------:R-:W-:Y:S02]  /*234e0*/  IMAD R237, R237, R4.reuse, RZ ;  /* 0x00000004eded7224 */ /* 0x080fe400078e02ff */
[-C--:B------:R-:W-:Y:S02]  /*234f0*/  IMAD R235, R235, R4.reuse, RZ ;  /* 0x00000004ebeb7224 */ /* 0x080fe400078e02ff */
[----:B------:R-:W-:-:S02]  /*23500*/  IMAD R231, R231, R4, RZ ;  /* 0x00000004e7e77224 */ /* 0x000fc400078e02ff */
[-C--:B------:R-:W-:Y:S02]  /*23510*/  IMAD R85, R85, R4.reuse, RZ ;  /* 0x0000000455557224 */ /* 0x080fe400078e02ff */
[-C--:B------:R-:W-:Y:S02]  /*23520*/  IMAD R42, R42, R4.reuse, RZ ;  /* 0x000000042a2a7224 */ /* 0x080fe400078e02ff */
[-C--:B------:R-:W-:Y:S02]  /*23530*/  IMAD R41, R41, R4.reuse, RZ ;  /* 0x0000000429297224 */ /* 0x080fe400078e02ff */
        /* <DEDUP_REMOVED lines=9> */
[-C--:B---3--:R-:W-:Y:S02]  /*235d0*/  IMAD R3, R3, R4.reuse, RZ ;  /* 0x0000000403037224 */ /* 0x088fe400078e02ff */
[-C--:B--2---:R-:W-:Y:S02]  /*235e0*/  IMAD R252, R252, R4.reuse, RZ ;  /* 0x00000004fcfc7224 */ /* 0x084fe400078e02ff */
        /* <DEDUP_REMOVED lines=173> */
[----:B------:R-:W-:Y:S01]  /*240c0*/  IMAD R251, R251, R4, RZ ;  /* 0x00000004fbfb7224 */ /* 0x000fe200078e02ff */
[----:B----4-:R-:W-:-:S05]  /*240d0*/  LEA R4, P6, R237, R2, 0x1 ;  /* 0x00000002ed047211 */ /* 0x010fca00078c08ff */
[----:B------:R0:W-:Y:S02]  /*240e0*/  STL [R1+0xb68], R4 ;  /* 0x000b680401007387 */ /* 0x0001e40000100800 */
[----:B0-----:R-:W-:-:S05]  /*240f0*/  LEA R4, P5, R235, R2, 0x1 ;  /* 0x00000002eb047211 */ /* 0x001fca00078a08ff */
        /* <DEDUP_REMOVED lines=10> */
[----:B------:R0:W-:Y:S01]  /*241a0*/  STL [R1+0xb98], R4 ;  /* 0x000b980401007387 */ /* 0x0001e20000100800 */
[-C--:B------:R-:W-:Y:S02]  /*241b0*/  LEA.HI.X.SX32 R235, R235, R0.reuse, 0x1, P5 ;  /* 0x00000000ebeb7211 */ /* 0x080fe400028f0eff */
[----:B0-----:R-:W-:Y:S02]  /*241c0*/  LEA.HI.X.SX32 R4, R237, R0, 0x1, P6 ;  /* 0x00000000ed047211 */ /* 0x001fe400030f0eff */
[----:B------:R-:W-:-:S03]  /*241d0*/  LEA R237, P6, R142, R2, 0x1 ;  /* 0x000000028eed7211 */ /* 0x000fc600078c08ff */
[----:B------:R0:W-:Y:S01]  /*241e0*/  STL [R1+0xb64], R4 ;  /* 0x000b640401007387 */ /* 0x0001e20000100800 */
[----:B------:R-:W-:-:S03]  /*241f0*/  LEA.HI.X.SX32 R231, R231, R0, 0x1, P4 ;  /* 0x00000000e7e77211 */ /* 0x000fc600020f0eff */
[----:B------:R-:W-:Y:S01]  /*24200*/  STL [R1+0xba0], R237 ;  /* 0x000ba0ed01007387 */ /* 0x000fe20000100800 */
[----:B0-----:R-:W-:-:S03]  /*24210*/  LEA R4, P5, R139, R2, 0x1 ;  /* 0x000000028b047211 */ /* 0x001fc600078a08ff */
[----:B------:R0:W-:Y:S04]  /*24220*/  STL [R1+0xb6c], R235 ;  /* 0x000b6ceb01007387 */ /* 0x0001e80000100800 */
[----:B------:R1:W-:Y:S01]  /*24230*/  STL [R1+0xba8], R4 ;  /* 0x000ba80401007387 */ /* 0x0003e20000100800 */
[----:B0-----:R-:W-:-:S03]  /*24240*/  LEA R235, P4, R137, R2, 0x1 ;  /* 0x0000000289eb7211 */ /* 0x001fc600078808ff */
[----:B------:R0:W-:Y:S01]  /*24250*/  STL [R1+0xb74], R231 ;  /* 0x000b74e701007387 */ /* 0x0001e20000100800 */
[----:B-1----:R-:W-:-:S03]  /*24260*/  LEA.HI.X.SX32 R4, R192, R0, 0x1, P3 ;  /* 0x00000000c0047211 */ /* 0x002fc600018f0eff */
[----:B------:R-:W-:Y:S01]  /*24270*/  STL [R1+0xbb0], R235 ;  /* 0x000bb0eb01007387 */ /* 0x000fe20000100800 */
[----:B------:R-:W-:-:S03]  /*24280*/  LEA.HI.X.SX32 R192, R161, R0, 0x1, P2 ;  /* 0x00000000a1c07211 */ /* 0x000fc600010f0eff */
[----:B------:R1:W-:Y:S01]  /*24290*/  STL [R1+0xb7c], R4 ;  /* 0x000b7c0401007387 */ /* 0x0003e20000100800 */
[----:B0-----:R-:W-:Y:S02]  /*242a0*/  LEA R231, P3, R131, R2, 0x1 ;  /* 0x0000000283e77211 */ /* 0x001fe400078608ff */
[----:B------:R-:W-:-:S03]  /*242b0*/  LEA.HI.X.SX32 R161, R145, R0, 0x1, P1 ;  /* 0x0000000091a17211 */ /* 0x000fc600008f0eff */
[----:B------:R-:W-:Y:S01]  /*242c0*/  STL [R1+0xbb8], R231 ;  /* 0x000bb8e701007387 */ /* 0x000fe20000100800 */
[----:B-1----:R-:W-:-:S03]  /*242d0*/  LEA R4, P2, R130, R2, 0x1 ;  /* 0x0000000282047211 */ /* 0x002fc600078408ff */
[----:B------:R-:W-:Y:S01]  /*242e0*/  STL [R1+0xb84], R192 ;  /* 0x000b84c001007387 */ /* 0x000fe20000100800 */
[----:B------:R-:W-:-:S03]  /*242f0*/  LEA R145, P1, R126, R2, 0x1 ;  /* 0x000000027e917211 */ /* 0x000fc600078208ff */
[----:B------:R0:W-:Y:S01]  /*24300*/  STL [R1+0xbc0], R4 ;  /* 0x000bc00401007387 */ /* 0x0001e20000100800 */
[----:B------:R-:W-:-:S03]  /*24310*/  LEA.HI.X.SX32 R142, R142, R0, 0x1, P6 ;  /* 0x000000008e8e7211 */ /* 0x000fc600030f0eff */
[----:B------:R-:W-:Y:S01]  /*24320*/  STL [R1+0xb8c], R161 ;  /* 0x000b8ca101007387 */ /* 0x000fe20000100800 */
[----:B0-----:R-:W-:-:S03]  /*24330*/  LEA.HI.X.SX32 R4, R144, R0, 0x1, P0 ;  /* 0x0000000090047211 */ /* 0x001fc600000f0eff */
[----:B------:R-:W-:Y:S01]  /*24340*/  STL [R1+0xbc8], R145 ;  /* 0x000bc89101007387 */ /* 0x000fe20000100800 */
        /* <DEDUP_REMOVED lines=187> */
[----:B------:R0:W-:Y:S04]  /*24f00*/  STL [R1+0xd40], R4 ;  /* 0x000d400401007387 */ /* 0x0001e80000100800 */
[----:B------:R-:W-:Y:S04]  /*24f10*/  STL [R1+0xd0c], R21 ;  /* 0x000d0c1501007387 */ /* 0x000fe80000100800 */
[----:B------:R-:W2:Y:S01]  /*24f20*/  LDL.LU R120, [R1] ;  /* 0x0000000001787983 */ /* 0x000ea20000300800 */
[----:B0-----:R-:W-:-:S03]  /*24f30*/  LEA.HI.X.SX32 R4, R19, R0, 0x1, P1 ;  /* 0x0000000013047211 */ /* 0x001fc600008f0eff */
[----:B------:R0:W-:Y:S01]  /*24f40*/  STL [R1+0xd48], R20 ;  /* 0x000d481401007387 */ /* 0x0001e20000100800 */
[----:B------:R-:W-:-:S03]  /*24f50*/  LEA.HI.X.SX32 R19, R18, R0, 0x1, P0 ;  /* 0x0000000012137211 */ /* 0x000fc600000f0eff */
[----:B------:R1:W-:Y:S01]  /*24f60*/  STL [R1+0xd14], R4 ;  /* 0x000d140401007387 */ /* 0x0003e20000100800 */
[----:B0-----:R-:W-:-:S03]  /*24f70*/  LEA R20, P1, R12, R2, 0x1 ;  /* 0x000000020c147211 */ /* 0x001fc600078208ff */
[----:B-1----:R-:W3:Y:S01]  /*24f80*/  LDL.LU R4, [R1+0x4] ;  /* 0x0000040001047983 */ /* 0x002ee20000300800 */
[----:B------:R-:W-:-:S03]  /*24f90*/  LEA R18, P0, R11, R2, 0x1 ;  /* 0x000000020b127211 */ /* 0x000fc600078008ff */
[----:B------:R-:W-:Y:S01]  /*24fa0*/  STL [R1+0xd50], R20 ;  /* 0x000d501401007387 */ /* 0x000fe20000100800 */
[----:B------:R-:W-:-:S03]  /*24fb0*/  LEA.HI.X.SX32 R17, R17, R0, 0x1, P6 ;  /* 0x0000000011117211 */ /* 0x000fc600030f0eff */
[----:B------:R-:W-:Y:S04]  /*24fc0*/  STL [R1+0xd1c], R19 ;  /* 0x000d1c1301007387 */ /* 0x000fe80000100800 */
[----:B------:R-:W4:Y:S04]  /*24fd0*/  LDL.LU R122, [R1+0x8] ;  /* 0x00000800017a7983 */ /* 0x000f280000300800 */
[----:B------:R0:W-:Y:S04]  /*24fe0*/  STL [R1+0xd58], R18 ;  /* 0x000d581201007387 */ /* 0x0001e80000100800 */
[----:B------:R1:W-:Y:S04]  /*24ff0*/  STL [R1+0xd24], R17 ;  /* 0x000d241101007387 */ /* 0x0003e80000100800 */
[----:B------:R-:W4:Y:S01]  /*25000*/  LDL.LU R126, [R1+0x10] ;  /* 0x00001000017e7983 */ /* 0x000f220000300800 */
[----:B0-----:R-:W-:-:S02]  /*25010*/  LEA R18, P6, R10, R2, 0x1 ;  /* 0x000000020a127211 */ /* 0x001fc400078c08ff */
[----:B-1----:R-:W-:-:S03]  /*25020*/  LEA.HI.X.SX32 R17, R16, R0, 0x1, P5 ;  /* 0x0000000010117211 */ /* 0x002fc600028f0eff */
[----:B------:R-:W-:Y:S01]  /*25030*/  STL [R1+0xd60], R18 ;  /* 0x000d601201007387 */ /* 0x000fe20000100800 */
[----:B------:R-:W-:Y:S02]  /*25040*/  LEA R16, P5, R9, R2, 0x1 ;  /* 0x0000000209107211 */ /* 0x000fe400078a08ff */
[----:B------:R-:W-:Y:S01]  /*25050*/  LEA.HI.X.SX32 R15, R15, R0, 0x1, P4 ;  /* 0x000000000f0f7211 */ /* 0x000fe200020f0eff */
        /* <DEDUP_REMOVED lines=8> */
[----:B------:R-:W-:-:S03]  /*250e0*/  LEA R14, P3, R7, R2, 0x1 ;  /* 0x00000002070e7211 */ /* 0x000fc600078608ff */
[----:B------:R-:W-:Y:S01]  /*250f0*/  STL [R1+0xd3c], R15 ;  /* 0x000d3c0f01007387 */ /* 0x000fe20000100800 */
[----:B------:R-:W-:-:S03]  /*25100*/  LEA.HI.X.SX32 R13, R13, R0, 0x1, P2 ;  /* 0x000000000d0d7211 */ /* 0x000fc600010f0eff */
[----:B------:R-:W4:Y:S04]  /*25110*/  LDL.LU R137, [R1+0x28] ;  /* 0x0000280001897983 */ /* 0x000f280000300800 */
[----:B------:R0:W-:Y:S04]  /*25120*/  STL [R1+0xd78], R14 ;  /* 0x000d780e01007387 */ /* 0x0001e80000100800 */
[----:B------:R1:W-:Y:S04]  /*25130*/  STL [R1+0xd44], R13 ;  /* 0x000d440d01007387 */ /* 0x0003e80000100800 */
[----:B------:R-:W4:Y:S01]  /*25140*/  LDL.LU R139, [R1+0x2c] ;  /* 0x00002c00018b7983 */ /* 0x000f220000300800 */
[----:B0-----:R-:W-:-:S02]  /*25150*/  LEA R14, P2, R5, R2, 0x1 ;  /* 0x00000002050e7211 */ /* 0x001fc400078408ff */
[----:B-1----:R-:W-:-:S03]  /*25160*/  LEA.HI.X.SX32 R13, R12, R0, 0x1, P1 ;  /* 0x000000000c0d7211 */ /* 0x002fc600008f0eff */
[----:B------:R-:W-:Y:S04]  /*25170*/  STL [R1+0xd80], R14 ;  /* 0x000d800e01007387 */ /* 0x000fe80000100800 */
[----:B------:R0:W-:Y:S04]  /*25180*/  STL [R1+0xd4c], R13 ;  /* 0x000d4c0d01007387 */ /* 0x0001e80000100800 */
[----:B------:R-:W4:Y:S01]  /*25190*/  LDL.LU R142, [R1+0x34] ;  /* 0x00003400018e7983 */ /* 0x000f220000300800 */
[----:B------:R-:W-:Y:S02]  /*251a0*/  LEA R12, P1, R241, R2, 0x1 ;  /* 0x00000002f10c7211 */ /* 0x000fe400078208ff */
[----:B------:R-:W-:-:S03]  /*251b0*/  LEA.HI.X.SX32 R11, R11, R0, 0x1, P0 ;  /* 0x000000000b0b7211 */ /* 0x000fc600000f0eff */
[----:B------:R1:W-:Y:S01]  /*251c0*/  STL [R1+0xd88], R12 ;  /* 0x000d880c01007387 */ /* 0x0003e20000100800 */
[----:B------:R-:W-:Y:S01]  /*251d0*/  LEA.HI.X.SX32 R9, R9, R0, 0x1, P5 ;  /* 0x0000000009097211 */ /* 0x000fe200028f0eff */
[----:B0-----:R-:W0:Y:S02]  /*251e0*/  LDC R13, c[0x0][0x238] ;  /* 0x00008e00ff0d7b82 */ /* 0x001e240000000800 */
[----:B------:R1:W-:Y:S04]  /*251f0*/  STL [R1+0xd54], R11 ;  /* 0x000d540b01007387 */ /* 0x0003e80000100800 */
[----:B------:R-:W4:Y:S01]  /*25200*/  LDL.LU R144, [R1+0x38] ;  /* 0x0000380001907983 */ /* 0x000f220000300800 */
[----:B-1----:R-:W-:Y:S02]  /*25210*/  LEA R12, P0, R245, R2, 0x1 ;  /* 0x00000002f50c7211 */ /* 0x002fe400078008ff */
[----:B------:R-:W-:-:S03]  /*25220*/  LEA.HI.X.SX32 R11, R10, R0, 0x1, P6 ;  /* 0x000000000a0b7211 */ /* 0x000fc600030f0eff */
[----:B------:R-:W-:Y:S01]  /*25230*/  STL [R1+0xd90], R12 ;  /* 0x000d900c01007387 */ /* 0x000fe20000100800 */
[----:B------:R-:W-:-:S03]  /*25240*/  LEA R10, P6, R249, R2, 0x1 ;  /* 0x00000002f90a7211 */ /* 0x000fc600078c08ff */
[----:B------:R-:W-:Y:S04]  /*25250*/  STL [R1+0xd5c], R11 ;  /* 0x000d5c0b01007387 */ /* 0x000fe80000100800 */
[----:B------:R-:W4:Y:S04]  /*25260*/  LDL.LU R145, [R1+0x40] ;  /* 0x0000400001917983 */ /* 0x000f280000300800 */
[----:B------:R-:W-:Y:S04]  /*25270*/  STL [R1+0xd98], R10 ;  /* 0x000d980a01007387 */ /* 0x000fe80000100800 */
[----:B------:R1:W-:Y:S04]  /*25280*/  STL [R1+0xd64], R9 ;  /* 0x000d640901007387 */ /* 0x0003e80000100800 */
[----:B------:R-:W4:Y:S01]  /*25290*/  LDL.LU R161, [R1+0x50] ;  /* 0x0000500001a17983 */ /* 0x000f220000300800 */
[----:B-1----:R-:W-:-:S02]  /*252a0*/  LEA.HI.X.SX32 R9, R8, R0, 0x1, P4 ;  /* 0x0000000008097211 */ /* 0x002fc400020f0eff */
[----:B------:R-:W-:Y:S02]  /*252b0*/  LEA.HI.X.SX32 R7, R7, R0, 0x1, P3 ;  /* 0x0000000007077211 */ /* 0x000fe400018f0eff */
[----:B--2---:R-:W-:-:S05]  /*252c0*/  LEA R10, P5, R120, R2, 0x1 ;  /* 0x00000002780a7211 */ /* 0x004fca00078a08ff */
[----:B------:R-:W-:Y:S04]  /*252d0*/  STL [R1+0xda0], R10 ;  /* 0x000da00a01007387 */ /* 0x000fe80000100800 */
[----:B------:R-:W-:Y:S04]  /*252e0*/  STL [R1+0xd6c], R9 ;  /* 0x000d6c0901007387 */ /* 0x000fe80000100800 */
[----:B------:R-:W2:Y:S01]  /*252f0*/  LDL.LU R192, [R1+0x58] ;  /* 0x0000580001c07983 */ /* 0x000ea20000300800 */
[----:B---3--:R-:W-:-:S05]  /*25300*/  LEA R8, P4, R4, R2, 0x1 ;  /* 0x0000000204087211 */ /* 0x008fca00078808ff */
[----:B------:R4:W-:Y:S04]  /*25310*/  STL [R1+0xda8], R8 ;  /* 0x000da80801007387 */ /* 0x0009e80000100800 */
[----:B------:R1:W-:Y:S04]  /*25320*/  STL [R1+0xd74], R7 ;  /* 0x000d740701007387 */ /* 0x0003e80000100800 */
[----:B------:R-:W3:Y:S01]  /*25330*/  LDL.LU R231, [R1+0x60] ;  /* 0x0000600001e77983 */ /* 0x000ee20000300800 */
[----:B----4-:R-:W-:Y:S02]  /*25340*/  LEA R8, P3, R122, R2, 0x1 ;  /* 0x000000027a087211 */ /* 0x010fe400078608ff */
[----:B-1----:R-:W-:-:S03]  /*25350*/  LEA.HI.X.SX32 R7, R5, R0, 0x1, P2 ;  /* 0x0000000005077211 */ /* 0x002fc600010f0eff */
[----:B------:R-:W-:Y:S04]  /*25360*/  STL [R1+0xdb0], R8 ;  /* 0x000db00801007387 */ /* 0x000fe80000100800 */
[----:B------:R1:W-:Y:S01]  /*25370*/  STL [R1+0xd7c], R7 ;  /* 0x000d7c0701007387 */ /* 0x0003e20000100800 */
[----:B------:R-:W-:-:S03]  /*25380*/  LEA R5, P2, R126, R2, 0x1 ;  /* 0x000000027e057211 */ /* 0x000fc600078408ff */
[----:B------:R-:W4:Y:S01]  /*25390*/  LDL.LU R235, [R1+0x6c] ;  /* 0x00006c0001eb7983 */ /* 0x000f220000300800 */
[----:B-1----:R-:W-:-:S03]  /*253a0*/  LEA.HI.X.SX32 R7, R241, R0, 0x1, P1 ;  /* 0x00000000f1077211 */ /* 0x002fc600008f0eff */
[----:B------:R1:W-:Y:S04]  /*253b0*/  STL [R1+0xdb8], R5 ;  /* 0x000db80501007387 */ /* 0x0003e80000100800 */
[----:B------:R0:W-:Y:S04]  /*253c0*/  STL [R1+0xd84], R7 ;  /* 0x000d840701007387 */ /* 0x0001e80000100800 */
[----:B------:R-:W4:Y:S01]  /*253d0*/  LDL.LU R119, [R1+0x7c] ;  /* 0x00007c0001777983 */ /* 0x000f220000300800 */
[----:B-1----:R-:W-:Y:S02]  /*253e0*/  LEA R5, P1, R130, R2, 0x1 ;  /* 0x0000000282057211 */ /* 0x002fe400078208ff */
[----:B0-----:R-:W-:-:S03]  /*253f0*/  LEA.HI.X.SX32 R7, R245, R0, 0x1, P0 ;  /* 0x00000000f5077211 */ /* 0x001fc600000f0eff */
[----:B------:R0:W-:Y:S04]  /*25400*/  STL [R1+0xdc0], R5 ;  /* 0x000dc00501007387 */ /* 0x0001e80000100800 */
[----:B------:R1:W-:Y:S04]  /*25410*/  STL [R1+0xd8c], R7 ;  /* 0x000d8c0701007387 */ /* 0x0003e80000100800 */
[----:B------:R-:W4:Y:S01]  /*25420*/  LDL.LU R237, [R1+0x88] ;  /* 0x0000880001ed7983 */ /* 0x000f220000300800 */
[----:B0-----:R-:W-:Y:S02]  /*25430*/  LEA R5, P0, R131, R2, 0x1 ;  /* 0x0000000283057211 */ /* 0x001fe400078008ff */
[----:B-1----:R-:W-:-:S03]  /*25440*/  LEA.HI.X.SX32 R7, R249, R0, 0x1, P6 ;  /* 0x00000000f9077211 */ /* 0x002fc600030f0eff */
[----:B------:R0:W-:Y:S04]  /*25450*/  STL [R1+0xdc8], R5 ;  /* 0x000dc80501007387 */ /* 0x0001e80000100800 */
[----:B------:R1:W-:Y:S01]  /*25460*/  STL [R1+0xd94], R7 ;  /* 0x000d940701007387 */ /* 0x0003e20000100800 */
[----:B0-----:R-:W-:Y:S02]  /*25470*/  LEA R5, P6, R137, R2, 0x1 ;  /* 0x0000000289057211 */ /* 0x001fe400078c08ff */
[----:B-1----:R-:W-:Y:S02]  /*25480*/  LEA.HI.X.SX32 R7, R120, R0, 0x1, P5 ;  /* 0x0000000078077211 */ /* 0x002fe400028f0eff */
[----:B------:R-:W4:Y:S04]  /*25490*/  LDL.LU R120, [R1+0x94] ;  /* 0x0000940001787983 */ /* 0x000f280000300800 */
[----:B------:R0:W-:Y:S04]  /*254a0*/  STL [R1+0xdd0], R5 ;  /* 0x000dd00501007387 */ /* 0x0001e80000100800 */
[----:B------:R1:W-:Y:S01]  /*254b0*/  STL [R1+0xd9c], R7 ;  /* 0x000d9c0701007387 */ /* 0x0003e20000100800 */
[----:B0-----:R-:W-:-:S02]  /*254c0*/  LEA R5, P5, R139, R2, 0x1 ;  /* 0x000000028b057211 */ /* 0x001fc400078a08ff */
[----:B-1----:R-:W-:Y:S02]  /*254d0*/  LEA.HI.X.SX32 R7, R4, R0, 0x1, P4 ;  /* 0x0000000004077211 */ /* 0x002fe400020f0eff */
[----:B------:R-:W4:Y:S04]  /*254e0*/  LDL.LU R4, [R1+0xa0] ;  /* 0x0000a00001047983 */ /* 0x000f280000300800 */
[----:B------:R0:W-:Y:S04]  /*254f0*/  STL [R1+0xdd8], R5 ;  /* 0x000dd80501007387 */ /* 0x0001e80000100800 */
[----:B------:R1:W-:Y:S01]  /*25500*/  STL [R1+0xda4], R7 ;  /* 0x000da40701007387 */ /* 0x0003e20000100800 */
[----:B0-----:R-:W-:-:S02]  /*25510*/  LEA R5, P4, R142, R2, 0x1 ;  /* 0x000000028e057211 */ /* 0x001fc400078808ff */
[-C--:B-1----:R-:W-:Y:S02]  /*25520*/  LEA.HI.X.SX32 R7, R122, R0.reuse, 0x1, P3 ;  /* 0x000000007a077211 */ /* 0x082fe400018f0eff */
[----:B------:R-:W4:Y:S04]  /*25530*/  LDL.LU R122, [R1+0xb0] ;  /* 0x0000b000017a7983 */ /* 0x000f280000300800 */
[----:B------:R-:W-:Y:S04]  /*25540*/  STL [R1+0xde0], R5 ;  /* 0x000de00501007387 */ /* 0x000fe80000100800 */
[----:B------:R0:W-:Y:S02]  /*25550*/  STL [R1+0xdac], R7 ;  /* 0x000dac0701007387 */ /* 0x0001e40000100800 */
[----:B0-----:R-:W-:-:S02]  /*25560*/  LEA.HI.X.SX32 R7, R126, R0, 0x1, P2 ;  /* 0x000000007e077211 */ /* 0x001fc400010f0eff */
[----:B------:R-:W4:Y:S01]  /*25570*/  LDL.LU R126, [R1+0xb8] ;  /* 0x0000b800017e7983 */ /* 0x000f220000300800 */
[----:B------:R-:W-:-:S05]  /*25580*/  LEA R5, P3, R144, R2, 0x1 ;  /* 0x0000000290057211 */ /* 0x000fca00078608ff */
        /* <DEDUP_REMOVED lines=14> */
[----:B--2---:R-:W-:-:S05]  /*25670*/  LEA R5, P0, R192, R2, 0x1 ;  /* 0x00000002c0057211 */ /* 0x004fca00078008ff */
[----:B------:R3:W-:Y:S04]  /*25680*/  STL [R1+0xe00], R5 ;  /* 0x000e000501007387 */ /* 0x0007e80000100800 */
[----:B------:R0:W-:Y:S01]  /*25690*/  STL [R1+0xdcc], R7 ;  /* 0x000dcc0701007387 */ /* 0x0001e20000100800 */
[----:B---3--:R-:W-:Y:S02]  /*256a0*/  LEA R5, P6, R231, R2, 0x1 ;  /* 0x00000002e7057211 */ /* 0x008fe400078c08ff */
[----:B0-----:R-:W-:Y:S02]  /*256b0*/  LEA.HI.X.SX32 R7, R139, R0, 0x1, P5 ;  /* 0x000000008b077211 */ /* 0x001fe400028f0eff */
[----:B------:R-:W2:Y:S04]  /*256c0*/  LDL.LU R139, [R1+0xe4] ;  /* 0x0000e400018b7983 */ /* 0x000ea80000300800 */
[----:B------:R4:W-:Y:S04]  /*256d0*/  STL [R1+0xe08], R5 ;  /* 0x000e080501007387 */ /* 0x0009e80000100800 */
[----:B------:R0:W-:Y:S01]  /*256e0*/  STL [R1+0xdd4], R7 ;  /* 0x000dd40701007387 */ /* 0x0001e20000100800 */
[----:B----4-:R-:W-:-:S02]  /*256f0*/  LEA R5, P5, R235, R2, 0x1 ;  /* 0x00000002eb057211 */ /* 0x010fc400078a08ff */
[----:B0-----:R-:W-:Y:S02]  /*25700*/  LEA.HI.X.SX32 R7, R142, R0, 0x1, P4 ;  /* 0x000000008e077211 */ /* 0x001fe400020f0eff */
[----:B------:R-:W3:Y:S04]  /*25710*/  LDL.LU R142, [R1+0xf8] ;  /* 0x0000f800018e7983 */ /* 0x000ee80000300800 */
        /* <DEDUP_REMOVED lines=50> */
[----:B------:R-:W-:Y:S04]  /*25a40*/  STL [R1+0xe60], R5 ;  /* 0x000e600501007387 */ /* 0x000fe80000100800 */
[----:B------:R0:W-:Y:S02]  /*25a50*/  STL [R1+0xe2c], R7 ;  /* 0x000e2c0701007387 */ /* 0x0001e40000100800 */
[----:B0-----:R-:W-:Y:S02]  /*25a60*/  LEA.HI.X.SX32 R7, R122, R0, 0x1, P0 ;  /* 0x000000007a077211 */ /* 0x001fe400000f0eff */
[-C--:B---3--:R-:W-:Y:S01]  /*25a70*/  LEA R5, P1, R142, R2.reuse, 0x1 ;  /* 0x000000028e057211 */ /* 0x088fe200078208ff */
        /* <DEDUP_REMOVED lines=59> */
[----:B------:R-:W2:Y:S01]  /*25e30*/  LDL.LU R235, [R1+0x180] ;  /* 0x0001800001eb7983 */ /* 0x000ea20000300800 */
[----:B---3--:R-:W-:-:S05]  /*25e40*/  LEA R5, P3, R126, R2, 0x1 ;  /* 0x000000027e057211 */ /* 0x008fca00078608ff */
[----:B------:R-:W-:Y:S04]  /*25e50*/  STL [R1+0xec8], R5 ;  /* 0x000ec80501007387 */ /* 0x000fe80000100800 */
[----:B------:R0:W-:Y:S02]  /*25e60*/  STL [R1+0xe94], R7 ;  /* 0x000e940701007387 */ /* 0x0001e40000100800 */
[----:B0-----:R-:W-:Y:S02]  /*25e70*/  LEA.HI.X.SX32 R7, R119, R0, 0x1, P1 ;  /* 0x0000000077077211 */ /* 0x001fe400008f0eff */
[----:B----4-:R-:W-:Y:S01]  /*25e80*/  LEA R5, P2, R130, R2, 0x1 ;  /* 0x0000000282057211 */ /* 0x010fe200078408ff */
[----:B------:R-:W3:Y:S04]  /*25e90*/  LDL.LU R119, [R1+0x18c] ;  /* 0x00018c0001777983 */ /* 0x000ee80000300800 */
[----:B------:R-:W-:Y:S04]  /*25ea0*/  STL [R1+0xed0], R5 ;  /* 0x000ed00501007387 */ /* 0x000fe80000100800 */
[----:B------:R0:W-:Y:S02]  /*25eb0*/  STL [R1+0xe9c], R7 ;  /* 0x000e9c0701007387 */ /* 0x0001e40000100800 */
[----:B0-----:R-:W-:-:S02]  /*25ec0*/  LEA.HI.X.SX32 R7, R237, R0, 0x1, P0 ;  /* 0x00000000ed077211 */ /* 0x001fc400000f0eff */
[-C--:B------:R-:W-:Y:S01]  /*25ed0*/  LEA R5, P1, R131, R2.reuse, 0x1 ;  /* 0x0000000283057211 */ /* 0x080fe200078208ff */
        /* <DEDUP_REMOVED lines=59> */
[----:B------:R-:W-:Y:S01]  /*26290*/  LEA R5, P3, R120, R2, 0x1 ;  /* 0x0000000278057211 */ /* 0x000fe200078608ff */
[----:B------:R-:W4:Y:S04]  /*262a0*/  LDL.LU R161, [R1+0x2ac] ;  /* 0x0002ac0001a17983 */ /* 0x000f280000300800 */
        /* <DEDUP_REMOVED lines=63> */
[----:B------:R-:W4:Y:S01]  /*266a0*/  LDL.LU R139, [R1+0x310] ;  /* 0x00031000018b7983 */ /* 0x000f220000300800 */
[----:B------:R-:W-:-:S05]  /*266b0*/  LEA R5, P4, R231, R2, 0x1 ;  /* 0x00000002e7057211 */ /* 0x000fca00078808ff */
[----:B------:R-:W-:Y:S04]  /*266c0*/  STL [R1+0x13b8], R5 ;  /* 0x0013b80501007387 */ /* 0x000fe80000100800 */
[----:B------:R0:W-:Y:S02]  /*266d0*/  STL [R1+0x1384], R7 ;  /* 0x0013840701007387 */ /* 0x0001e40000100800 */
[----:B0-----:R-:W-:Y:S02]  /*266e0*/  LEA.HI.X.SX32 R7, R142, R0, 0x1, P2 ;  /* 0x000000008e077211 */ /* 0x001fe400010f0eff */
        /* <DEDUP_REMOVED lines=195> */
[----:B------:R-:W-:Y:S01]  /*27320*/  LEA R5, P6, R122, R2, 0x1 ;  /* 0x000000027a057211 */ /* 0x000fe200078c08ff */
        /* <DEDUP_REMOVED lines=432> */
[----:B------:R0:W-:Y:S04]  /*28e30*/  STL [R1+0x1774], R7 ;  /* 0x0017740701007387 */ /* 0x0001e80000100800 */
[----:B------:R-:W4:Y:S01]  /*28e40*/  LDL.LU R118, [R1+0x1c8] ;  /* 0x0001c80001767983 */ /* 0x000f220000300800 */
[----:B0-----:R-:W-:Y:S02]  /*28e50*/  LEA.HI.X.SX32 R7, R119, R0, 0x1, P2 ;  /* 0x0000000077077211 */ /* 0x001fe400010f0eff */
[----:B------:R-:W-:-:S05]  /*28e60*/  LEA R5, P3, R130, R2, 0x1 ;  /* 0x0000000282057211 */ /* 0x000fca00078608ff */
[----:B------:R-:W-:Y:S04]  /*28e70*/  STL [R1+0x17b0], R5 ;  /* 0x0017b00501007387 */ /* 0x000fe80000100800 */
[----:B------:R0:W-:Y:S02]  /*28e80*/  STL [R1+0x177c], R7 ;  /* 0x00177c0701007387 */ /* 0x0001e40000100800 */
[----:B0-----:R-:W-:Y:S02]  /*28e90*/  LEA.HI.X.SX32 R7, R237, R0, 0x1, P1 ;  /* 0x00000000ed077211 */ /* 0x001fe400008f0eff */
[----:B------:R-:W4:Y:S01]  /*28ea0*/  LDL.LU R237, [R1+0x1c4] ;  /* 0x0001c40001ed7983 */ /* 0x000f220000300800 */
[----:B--2---:R-:W-:-:S05]  /*28eb0*/  LEA R5, P2, R131, R2, 0x1 ;  /* 0x0000000283057211 */ /* 0x004fca00078408ff */
[----:B------:R-:W-:Y:S04]  /*28ec0*/  STL [R1+0x17b8], R5 ;  /* 0x0017b80501007387 */ /* 0x000fe80000100800 */
[----:B------:R0:W-:Y:S04]  /*28ed0*/  STL [R1+0x1784], R7 ;  /* 0x0017840701007387 */ /* 0x0001e80000100800 */
[----:B------:R-:W2:Y:S01]  /*28ee0*/  LDL.LU R119, [R1+0x1c0] ;  /* 0x0001c00001777983 */ /* 0x000ea20000300800 */
[----:B0-----:R-:W-:Y:S02]  /*28ef0*/  LEA.HI.X.SX32 R7, R120, R0, 0x1, P0 ;  /* 0x0000000078077211 */ /* 0x001fe400000f0eff */
[----:B---3--:R-:W-:-:S05]  /*28f00*/  LEA R5, P1, R137, R2, 0x1 ;  /* 0x0000000289057211 */ /* 0x008fca00078208ff */
[----:B------:R-:W-:Y:S04]  /*28f10*/  STL [R1+0x17c0], R5 ;  /* 0x0017c00501007387 */ /* 0x000fe80000100800 */
[----:B------:R0:W-:Y:S02]  /*28f20*/  STL [R1+0x178c], R7 ;  /* 0x00178c0701007387 */ /* 0x0001e40000100800 */
[----:B0-----:R-:W-:Y:S02]  /*28f30*/  LEA.HI.X.SX32 R7, R4, R0, 0x1, P6 ;  /* 0x0000000004077211 */ /* 0x001fe400030f0eff */
[----:B----4-:R-:W-:Y:S01]  /*28f40*/  LEA R5, P0, R139, R2, 0x1 ;  /* 0x000000028b057211 */ /* 0x010fe200078008ff */
[----:B------:R-:W3:Y:S04]  /*28f50*/  LDL.LU R4, [R1+0x1bc] ;  /* 0x0001bc0001047983 */ /* 0x000ee80000300800 */
[----:B------:R-:W-:Y:S04]  /*28f60*/  STL [R1+0x17c8], R5 ;  /* 0x0017c80501007387 */ /* 0x000fe80000100800 */
[----:B------:R0:W-:Y:S04]  /*28f70*/  STL [R1+0x1794], R7 ;  /* 0x0017940701007387 */ /* 0x0001e80000100800 */
[----:B------:R-:W4:Y:S01]  /*28f80*/  LDL.LU R120, [R1+0x1b8] ;  /* 0x0001b80001787983 */ /* 0x000f220000300800 */
[----:B0-----:R-:W-:-:S02]  /*28f90*/  LEA.HI.X.SX32 R7, R122, R0, 0x1, P5 ;  /* 0x000000007a077211 */ /* 0x001fc400028f0eff */
[----:B------:R-:W-:-:S05]  /*28fa0*/  LEA R5, P6, R142, R2, 0x1 ;  /* 0x000000028e057211 */ /* 0x000fca00078c08ff */
[----:B------:R-:W-:Y:S04]  /*28fb0*/  STL [R1+0x17d0], R5 ;  /* 0x0017d00501007387 */ /* 0x000fe80000100800 */
[----:B------:R0:W-:Y:S04]  /*28fc0*/  STL [R1+0x179c], R7 ;  /* 0x00179c0701007387 */ /* 0x0001e80000100800 */
[----:B------:R-:W4:Y:S01]  /*28fd0*/  LDL.LU R122, [R1+0x1b4] ;  /* 0x0001b400017a7983 */ /* 0x000f220000300800 */
[----:B0-----:R-:W-:Y:S02]  /*28fe0*/  LEA.HI.X.SX32 R7, R126, R0, 0x1, P4 ;  /* 0x000000007e077211 */ /* 0x001fe400020f0eff */
        /* <DEDUP_REMOVED lines=26> */
[----:B------:R0:W-:Y:S04]  /*29190*/  STL [R1+0x1800], R5 ;  /* 0x0018000501007387 */ /* 0x0001e80000100800 */
[----:B------:R1:W-:Y:S04]  /*291a0*/  STL [R1+0x17cc], R7 ;  /* 0x0017cc0701007387 */ /* 0x0003e80000100800 */
[----:B------:R-:W4:Y:S01]  /*291b0*/  LDL.LU R142, [R1+0x19c] ;  /* 0x00019c00018e7983 */ /* 0x000f220000300800 */
[----:B0-----:R-:W-:Y:S02]  /*291c0*/  LEA R5, P6, R118, R2, 0x1 ;  /* 0x0000000276057211 */ /* 0x001fe400078c08ff */
[----:B-1----:R-:W-:-:S03]  /*291d0*/  LEA.HI.X.SX32 R7, R144, R0, 0x1, P5 ;  /* 0x0000000090077211 */ /* 0x002fc600028f0eff */
        /* <DEDUP_REMOVED lines=8> */
[-C--:B0-----:R-:W-:Y:S02]  /*29260*/  LEA.HI.X.SX32 R7, R161, R0.reuse, 0x1, P3 ;  /* 0x00000000a1077211 */ /* 0x081fe400018f0eff */
[----:B------:R-:W-:-:S02]  /*29270*/  LEA.HI.X.SX32 R8, R118, R0, 0x1, P6 ;  /* 0x0000000076087211 */ /* 0x000fc400030f0eff */
[----:B--2---:R-:W-:-:S05]  /*29280*/  LEA R5, P4, R119, R2, 0x1 ;  /* 0x0000000277057211 */ /* 0x004fca00078808ff */
[----:B------:R-:W-:Y:S04]  /*29290*/  STL [R1+0x1818], R5 ;  /* 0x0018180501007387 */ /* 0x000fe80000100800 */
[----:B------:R-:W2:Y:S04]  /*292a0*/  LDL.LU R161, [R1+0x188] ;  /* 0x0001880001a17983 */ /* 0x000ea80000300800 */
[----:B------:R0:W-:Y:S02]  /*292b0*/  STL [R1+0x17e4], R7 ;  /* 0x0017e40701007387 */ /* 0x0001e40000100800 */
[----:B0-----:R-:W-:-:S02]  /*292c0*/  LEA.HI.X.SX32 R7, R192, R0, 0x1, P2 ;  /* 0x00000000c0077211 */ /* 0x001fc400010f0eff */
[----:B---3--:R-:W-:-:S05]  /*292d0*/  LEA R5, P3, R4, R2, 0x1 ;  /* 0x0000000204057211 */ /* 0x008fca00078608ff */
[----:B------:R4:W-:Y:S04]  /*292e0*/  STL [R1+0x1820], R5 ;  /* 0x0018200501007387 */ /* 0x0009e80000100800 */
[----:B------:R-:W3:Y:S01]  /*292f0*/  LDL.LU R192, [R1+0x184] ;  /* 0x0001840001c07983 */ /* 0x000ee20000300800 */
[----:B----4-:R-:W-:-:S03]  /*29300*/  LEA R5, P2, R120, R2, 0x1 ;  /* 0x0000000278057211 */ /* 0x010fc600078408ff */
[----:B------:R0:W-:Y:S04]  /*29310*/  STL [R1+0x17ec], R7 ;  /* 0x0017ec0701007387 */ /* 0x0001e80000100800 */
[----:B------:R1:W-:Y:S01]  /*29320*/  STL [R1+0x1828], R5 ;  /* 0x0018280501007387 */ /* 0x0003e20000100800 */
[----:B0-----:R-:W-:-:S03]  /*29330*/  LEA.HI.X.SX32 R7, R231, R0, 0x1, P1 ;  /* 0x00000000e7077211 */ /* 0x001fc600008f0eff */
[----:B------:R-:W4:Y:S01]  /*29340*/  LDL.LU R231, [R1+0x134] ;  /* 0x0001340001e77983 */ /* 0x000f220000300800 */
[----:B-1----:R-:W-:-:S03]  /*29350*/  LEA R5, P1, R122, R2, 0x1 ;  /* 0x000000027a057211 */ /* 0x002fc600078208ff */
[----:B------:R0:W-:Y:S04]  /*29360*/  STL [R1+0x17f4], R7 ;  /* 0x0017f40701007387 */ /* 0x0001e80000100800 */
[----:B------:R1:W-:Y:S01]  /*29370*/  STL [R1+0x1830], R5 ;  /* 0x0018300501007387 */ /* 0x0003e20000100800 */
[----:B0-----:R-:W-:-:S03]  /*29380*/  LEA.HI.X.SX32 R7, R235, R0, 0x1, P0 ;  /* 0x00000000eb077211 */ /* 0x001fc600000f0eff */
[----:B------:R-:W4:Y:S04]  /*29390*/  LDL.LU R235, [R1+0x130] ;  /* 0x0001300001eb7983 */ /* 0x000f280000300800 */
[----:B------:R-:W-:Y:S01]  /*293a0*/  STL [R1+0x17fc], R7 ;  /* 0x0017fc0701007387 */ /* 0x000fe20000100800 */
[----:B-1----:R-:W-:-:S05]  /*293b0*/  LEA R5, P0, R126, R2, 0x1 ;  /* 0x000000027e057211 */ /* 0x002fca00078008ff */
[----:B------:R0:W-:Y:S04]  /*293c0*/  STL [R1+0x1838], R5 ;  /* 0x0018380501007387 */ /* 0x0001e80000100800 */
[----:B------:R-:W-:Y:S01]  /*293d0*/  STL [R1+0x1804], R8 ;  /* 0x0018040801007387 */ /* 0x000fe20000100800 */
[----:B0-----:R-:W-:-:S03]  /*293e0*/  LEA.HI.X.SX32 R5, R237, R0, 0x1, P5 ;  /* 0x00000000ed057211 */ /* 0x001fc600028f0eff */
        /* <DEDUP_REMOVED lines=23> */
[----:B------:R-:W-:Y:S01]  /*29560*/  STL [R1+0x182c], R5 ;  /* 0x00182c0501007387 */ /* 0x000fe20000100800 */
[----:B------:R-:W-:Y:S02]  /*29570*/  LEA R8, P1, R144, R2, 0x1 ;  /* 0x0000000290087211 */ /* 0x000fe400078208ff */
[----:B0-----:R-:W-:-:S03]  /*29580*/  LEA.HI.X.SX32 R7, R126, R0, 0x1, P0 ;  /* 0x000000007e077211 */ /* 0x001fc600000f0eff */
[----:B------:R-:W-:Y:S04]  /*29590*/  STL [R1+0x1868], R8 ;  /* 0x0018680801007387 */ /* 0x000fe80000100800 */
[----:B------:R-:W4:Y:S04]  /*295a0*/  LDL.LU R120, [R1+0x10c] ;  /* 0x00010c0001787983 */ /* 0x000f280000300800 */
[----:B------:R0:W-:Y:S02]  /*295b0*/  STL [R1+0x1834], R7 ;  /* 0x0018340701007387 */ /* 0x0001e40000100800 */
[----:B0-----:R-:W-:-:S02]  /*295c0*/  LEA.HI.X.SX32 R7, R130, R0, 0x1, P6 ;  /* 0x0000000082077211 */ /* 0x001fc400030f0eff */
[----:B------:R-:W-:-:S05]  /*295d0*/  LEA R5, P0, R145, R2, 0x1 ;  /* 0x0000000291057211 */ /* 0x000fca00078008ff */
[----:B------:R-:W-:Y:S04]  /*295e0*/  STL [R1+0x1870], R5 ;  /* 0x0018700501007387 */ /* 0x000fe80000100800 */
[----:B------:R-:W4:Y:S04]  /*295f0*/  LDL.LU R122, [R1+0x104] ;  /* 0x00010400017a7983 */ /* 0x000f280000300800 */
[----:B------:R0:W-:Y:S02]  /*29600*/  STL [R1+0x183c], R7 ;  /* 0x00183c0701007387 */ /* 0x0001e40000100800 */
[----:B0-----:R-:W-:-:S02]  /*29610*/  LEA.HI.X.SX32 R7, R131, R0, 0x1, P5 ;  /* 0x0000000083077211 */ /* 0x001fc400028f0eff */
[----:B--2---:R-:W-:-:S05]  /*29620*/  LEA R5, P6, R161, R2, 0x1 ;  /* 0x00000002a1057211 */ /* 0x004fca00078c08ff */
[----:B------:R-:W-:Y:S04]  /*29630*/  STL [R1+0x1878], R5 ;  /* 0x0018780501007387 */ /* 0x000fe80000100800 */
[----:B------:R-:W2:Y:S04]  /*29640*/  LDL.LU R126, [R1+0x100] ;  /* 0x00010000017e7983 */ /* 0x000ea80000300800 */
[----:B------:R0:W-:Y:S02]  /*29650*/  STL [R1+0x1844], R7 ;  /* 0x0018440701007387 */ /* 0x0001e40000100800 */
[----:B0-----:R-:W-:-:S02]  /*29660*/  LEA.HI.X.SX32 R7, R137, R0, 0x1, P4 ;  /* 0x0000000089077211 */ /* 0x001fc400020f0eff */
[----:B---3--:R-:W-:-:S05]  /*29670*/  LEA R5, P5, R192, R2, 0x1 ;  /* 0x00000002c0057211 */ /* 0x008fca00078a08ff */
[----:B------:R4:W-:Y:S04]  /*29680*/  STL [R1+0x1880], R5 ;  /* 0x0018800501007387 */ /* 0x0009e80000100800 */
[----:B------:R-:W3:Y:S04]  /*29690*/  LDL.LU R130, [R1+0xfc] ;  /* 0x0000fc0001827983 */ /* 0x000ee80000300800 */
[----:B------:R0:W-:Y:S01]  /*296a0*/  STL [R1+0x184c], R7 ;  /* 0x00184c0701007387 */ /* 0x0001e20000100800 */
[----:B----4-:R-:W-:Y:S02]  /*296b0*/  LEA R5, P4, R231, R2, 0x1 ;  /* 0x00000002e7057211 */ /* 0x010fe400078808ff */
[----:B0-----:R-:W-:-:S03]  /*296c0*/  LEA.HI.X.SX32 R7, R139, R0, 0x1, P3 ;  /* 0x000000008b077211 */ /* 0x001fc600018f0eff */
[----:B------:R0:W-:Y:S04]  /*296d0*/  STL [R1+0x1888], R5 ;  /* 0x0018880501007387 */ /* 0x0001e80000100800 */
[----:B------:R-:W4:Y:S04]  /*296e0*/  LDL.LU R131, [R1+0xf4] ;  /* 0x0000f40001837983 */ /* 0x000f280000300800 */
[----:B------:R1:W-:Y:S01]  /*296f0*/  STL [R1+0x1854], R7 ;  /* 0x0018540701007387 */ /* 0x0003e20000100800 */
[----:B0-----:R-:W-:Y:S02]  /*29700*/  LEA R5, P3, R235, R2, 0x1 ;  /* 0x00000002eb057211 */ /* 0x001fe400078608ff */
[----:B-1----:R-:W-:-:S03]  /*29710*/  LEA.HI.X.SX32 R7, R142, R0, 0x1, P2 ;  /* 0x000000008e077211 */ /* 0x002fc600010f0eff */
[----:B------:R-:W-:Y:S04]  /*29720*/  STL [R1+0x1890], R5 ;  /* 0x0018900501007387 */ /* 0x000fe80000100800 */
[----:B------:R-:W4:Y:S04]  /*29730*/  LDL.LU R137, [R1+0xf0] ;  /* 0x0000f00001897983 */ /* 0x000f280000300800 */
[----:B------:R0:W-:Y:S04]  /*29740*/  STL [R1+0x185c], R7 ;  /* 0x00185c0701007387 */ /* 0x0001e80000100800 */
[----:B------:R-:W4:Y:S01]  /*29750*/  LDL.LU R139, [R1+0xec] ;  /* 0x0000ec00018b7983 */ /* 0x000f220000300800 */
[----:B0-----:R-:W-:-:S02]  /*29760*/  LEA.HI.X.SX32 R7, R144, R0, 0x1, P1 ;  /* 0x0000000090077211 */ /* 0x001fc400008f0eff */
        /* <DEDUP_REMOVED lines=11> */
[----:B------:R0:W-:Y:S04]  /*29820*/  STL [R1+0x18a8], R5 ;  /* 0x0018a80501007387 */ /* 0x0001e80000100800 */
[----:B------:R-:W4:Y:S04]  /*29830*/  LDL.LU R145, [R1+0xdc] ;  /* 0x0000dc0001917983 */ /* 0x000f280000300800 */
[----:B------:R1:W-:Y:S01]  /*29840*/  STL [R1+0x1874], R7 ;  /* 0x0018740701007387 */ /* 0x0003e20000100800 */
[----:B0-----:R-:W-:-:S05]  /*29850*/  LEA R5, P6, R118, R2, 0x1 ;  /* 0x0000000276057211 */ /* 0x001fca00078c08ff */
[----:B------:R0:W-:Y:S01]  /*29860*/  STL [R1+0x18b0], R5 ;  /* 0x0018b00501007387 */ /* 0x0001e20000100800 */
[----:B-1----:R-:W-:-:S03]  /*29870*/  LEA.HI.X.SX32 R7, R192, R0, 0x1, P5 ;  /* 0x00000000c0077211 */ /* 0x002fc600028f0eff */
[----:B------:R-:W4:Y:S04]  /*29880*/  LDL.LU R161, [R1+0xd8] ;  /* 0x0000d80001a17983 */ /* 0x000f280000300800 */
[----:B------:R1:W-:Y:S01]  /*29890*/  STL [R1+0x187c], R7 ;  /* 0x00187c0701007387 */ /* 0x0003e20000100800 */
[----:B0-----:R-:W-:-:S05]  /*298a0*/  LEA R5, P5, R119, R2, 0x1 ;  /* 0x0000000277057211 */ /* 0x001fca00078a08ff */
[----:B------:R-:W-:Y:S04]  /*298b0*/  STL [R1+0x18b8], R5 ;  /* 0x0018b80501007387 */ /* 0x000fe80000100800 */
[----:B------:R-:W4:Y:S01]  /*298c0*/  LDL.LU R192, [R1+0xd4] ;  /* 0x0000d40001c07983 */ /* 0x000f220000300800 */
[----:B-1----:R-:W-:-:S05]  /*298d0*/  LEA.HI.X.SX32 R7, R231, R0, 0x1, P4 ;  /* 0x00000000e7077211 */ /* 0x002fca00020f0eff */
        /* <DEDUP_REMOVED lines=9> */
[----:B------:R-:W-:-:S05]  /*29970*/  LEA R5, P3, R122, R2, 0x1 ;  /* 0x000000027a057211 */ /* 0x000fca00078608ff */
[----:B------:R2:W-:Y:S04]  /*29980*/  STL [R1+0x18c8], R5 ;  /* 0x0018c80501007387 */ /* 0x0005e80000100800 */
[----:B------:R-:W-:Y:S04]  /*29990*/  STL [R1+0x1894], R7 ;  /* 0x0018940701007387 */ /* 0x000fe80000100800 */
[----:B------:R-:W4:Y:S01]  /*299a0*/  LDL.LU R237, [R1+0xc8] ;  /* 0x0000c80001ed7983 */ /* 0x000f220000300800 */
[----:B--2---:R-:W-:-:S05]  /*299b0*/  LEA R5, P2, R126, R2, 0x1 ;  /* 0x000000027e057211 */ /* 0x004fca00078408ff */
[----:B------:R0:W-:Y:S04]  /*299c0*/  STL [R1+0x18d0], R5 ;  /* 0x0018d00501007387 */ /* 0x0001e80000100800 */
[----:B------:R4:W-:Y:S01]  /*299d0*/  STL [R1+0x189c], R8 ;  /* 0x00189c0801007387 */ /* 0x0009e20000100800 */
[----:B0-----:R-:W-:-:S03]  /*299e0*/  LEA.HI.X.SX32 R5, R4, R0, 0x1, P0 ;  /* 0x0000000004057211 */ /* 0x001fc600000f0eff */
[----:B------:R-:W2:Y:S01]  /*299f0*/  LDL.LU R4, [R1+0xb4] ;  /* 0x0000b40001047983 */ /* 0x000ea20000300800 */
[----:B---3--:R-:W-:-:S05]  /*29a00*/  LEA R7, P1, R130, R2, 0x1 ;  /* 0x0000000282077211 */ /* 0x008fca00078208ff */
[----:B------:R0:W-:Y:S04]  /*29a10*/  STL [R1+0x18d8], R7 ;  /* 0x0018d80701007387 */ /* 0x0001e80000100800 */
[----:B------:R-:W-:Y:S01]  /*29a20*/  STL [R1+0x18a4], R5 ;  /* 0x0018a40501007387 */ /* 0x000fe20000100800 */
[----:B----4-:R-:W-:Y:S02]  /*29a30*/  LEA R8, P0, R131, R2, 0x1 ;  /* 0x0000000283087211 */ /* 0x010fe400078008ff */
[----:B0-----:R-:W-:-:S03]  /*29a40*/  LEA.HI.X.SX32 R7, R118, R0, 0x1, P6 ;  /* 0x0000000076077211 */ /* 0x001fc600030f0eff */
[----:B------:R0:W-:Y:S04]  /*29a50*/  STL [R1+0x18e0], R8 ;  /* 0x0018e00801007387 */ /* 0x0001e80000100800 */
[----:B------:R-:W3:Y:S01]  /*29a60*/  LDL.LU R113, [R1+0xac] ;  /* 0x0000ac0001717983 */ /* 0x000ee20000300800 */
[----:B0-----:R-:W-:Y:S02]  /*29a70*/  LEA.HI.X.SX32 R8, R119, R0, 0x1, P5 ;  /* 0x0000000077087211 */ /* 0x001fe400028f0eff */
[-C--:B------:R-:W-:Y:S01]  /*29a80*/  LEA R5, P6, R137, R2.reuse, 0x1 ;  /* 0x0000000289057211 */ /* 0x080fe200078c08ff */
[----:B------:R0:W-:Y:S04]  /*29a90*/  STL [R1+0x18ac], R7 ;  /* 0x0018ac0701007387 */ /* 0x0001e80000100800 */
[----:B------:R1:W-:Y:S04]  /*29aa0*/  STL [R1+0x18e8], R5 ;  /* 0x0018e80501007387 */ /* 0x0003e80000100800 */
[----:B------:R4:W-:Y:S01]  /*29ab0*/  STL [R1+0x18b4], R8 ;  /* 0x0018b40801007387 */ /* 0x0009e20000100800 */
[----:B0-----:R-:W-:-:S03]  /*29ac0*/  LEA R7, P5, R139, R2, 0x1 ;  /* 0x000000028b077211 */ /* 0x001fc600078a08ff */
[----:B------:R-:W3:Y:S01]  /*29ad0*/  LDL.LU R114, [R1+0xa8] ;  /* 0x0000a80001727983 */ /* 0x000ee20000300800 */
[----:B-1----:R-:W-:-:S03]  /*29ae0*/  LEA.HI.X.SX32 R5, R120, R0, 0x1, P4 ;  /* 0x0000000078057211 */ /* 0x002fc600020f0eff */
[----:B------:R0:W-:Y:S04]  /*29af0*/  STL [R1+0x18f0], R7 ;  /* 0x0018f00701007387 */ /* 0x0001e80000100800 */
[----:B------:R-:W-:Y:S01]  /*29b00*/  STL [R1+0x18bc], R5 ;  /* 0x0018bc0501007387 */ /* 0x000fe20000100800 */
[----:B----4-:R-:W-:Y:S02]  /*29b10*/  LEA R8, P4, R142, R2, 0x1 ;  /* 0x000000028e087211 */ /* 0x010fe400078808ff */
[----:B0-----:R-:W-:-:S03]  /*29b20*/  LEA.HI.X.SX32 R7, R122, R0, 0x1, P3 ;  /* 0x000000007a077211 */ /* 0x001fc600018f0eff */
[----:B------:R0:W-:Y:S04]  /*29b30*/  STL [R1+0x18f8], R8 ;  /* 0x0018f80801007387 */ /* 0x0001e80000100800 */
[----:B------:R-:W4:Y:S01]  /*29b40*/  LDL.LU R115, [R1+0xa4] ;  /* 0x0000a40001737983 */ /* 0x000f220000300800 */
[----:B0-----:R-:W-:Y:S02]  /*29b50*/  LEA.HI.X.SX32 R8, R126, R0, 0x1, P2 ;  /* 0x000000007e087211 */ /* 0x001fe400010f0eff */
[----:B------:R-:W-:Y:S01]  /*29b60*/  LEA R5, P3, R144, R2, 0x1 ;  /* 0x0000000290057211 */ /* 0x000fe200078608ff */
[----:B------:R-:W-:Y:S04]  /*29b70*/  STL [R1+0x18c4], R7 ;  /* 0x0018c40701007387 */ /* 0x000fe80000100800 */
[----:B------:R0:W-:Y:S04]  /*29b80*/  STL [R1+0x1900], R5 ;  /* 0x0019000501007387 */ /* 0x0001e80000100800 */
[----:B------:R1:W-:Y:S04]  /*29b90*/  STL [R1+0x18cc], R8 ;  /* 0x0018cc0801007387 */ /* 0x0003e80000100800 */
[----:B------:R-:W4:Y:S01]  /*29ba0*/  LDL.LU R116, [R1+0x9c] ;  /* 0x00009c0001747983 */ /* 0x000f220000300800 */
[----:B0-----:R-:W-:-:S02]  /*29bb0*/  LEA.HI.X.SX32 R5, R130, R0, 0x1, P1 ;  /* 0x0000000082057211 */ /* 0x001fc400008f0eff */
[----:B------:R-:W-:-:S05]  /*29bc0*/  LEA R7, P2, R145, R2, 0x1 ;  /* 0x0000000291077211 */ /* 0x000fca00078408ff */
[----:B------:R0:W-:Y:S04]  /*29bd0*/  STL [R1+0x1908], R7 ;  /* 0x0019080701007387 */ /* 0x0001e80000100800 */
[----:B------:R-:W-:Y:S01]  /*29be0*/  STL [R1+0x18d4], R5 ;  /* 0x0018d40501007387 */ /* 0x000fe20000100800 */
[----:B-1----:R-:W-:Y:S02]  /*29bf0*/  LEA R8, P1, R161, R2, 0x1 ;  /* 0x00000002a1087211 */ /* 0x002fe400078208ff */
[----:B0-----:R-:W-:-:S03]  /*29c00*/  LEA.HI.X.SX32 R7, R131, R0, 0x1, P0 ;  /* 0x0000000083077211 */ /* 0x001fc600000f0eff */
[----:B------:R0:W-:Y:S04]  /*29c10*/  STL [R1+0x1910], R8 ;  /* 0x0019100801007387 */ /* 0x0001e80000100800 */
[----:B------:R-:W4:Y:S01]  /*29c20*/  LDL.LU R118, [R1+0x98] ;  /* 0x0000980001767983 */ /* 0x000f220000300800 */
[----:B0-----:R-:W-:-:S03]  /*29c30*/  LEA.HI.X.SX32 R8, R137, R0, 0x1, P6 ;  /* 0x0000000089087211 */ /* 0x001fc600030f0eff */
[----:B------:R0:W-:Y:S01]  /*29c40*/  STL [R1+0x18dc], R7 ;  /* 0x0018dc0701007387 */ /* 0x0001e20000100800 */
[----:B------:R-:W-:-:S05]  /*29c50*/  LEA R5, P0, R192, R2, 0x1 ;  /* 0x00000002c0057211 */ /* 0x000fca00078008ff */
[----:B------:R1:W-:Y:S04]  /*29c60*/  STL [R1+0x1918], R5 ;  /* 0x0019180501007387 */ /* 0x0003e80000100800 */
[----:B------:R-:W-:Y:S04]  /*29c70*/  STL [R1+0x18e4], R8 ;  /* 0x0018e40801007387 */ /* 0x000fe80000100800 */
[----:B------:R-:W4:Y:S01]  /*29c80*/  LDL.LU R119, [R1+0x90] ;  /* 0x0000900001777983 */ /* 0x000f220000300800 */
[----:B0-----:R-:W-:Y:S02]  /*29c90*/  LEA R7, P6, R231, R2, 0x1 ;  /* 0x00000002e7077211 */ /* 0x001fe400078c08ff */
[----:B-1----:R-:W-:-:S03]  /*29ca0*/  LEA.HI.X.SX32 R5, R139, R0, 0x1, P5 ;  /* 0x000000008b057211 */ /* 0x002fc600028f0eff */
[----:B------:R0:W-:Y:S04]  /*29cb0*/  STL [R1+0x1920], R7 ;  /* 0x0019200701007387 */ /* 0x0001e80000100800 */
[----:B------:R-:W-:Y:S01]  /*29cc0*/  STL [R1+0x18ec], R5 ;  /* 0x0018ec0501007387 */ /* 0x000fe20000100800 */
[----:B0-----:R-:W-:Y:S02]  /*29cd0*/  LEA.HI.X.SX32 R7, R142, R0, 0x1, P4 ;  /* 0x000000008e077211 */ /* 0x001fe400020f0eff */
[----:B------:R-:W-:-:S05]  /*29ce0*/  LEA R8, P5, R235, R2, 0x1 ;  /* 0x00000002eb087211 */ /* 0x000fca00078a08ff */
[----:B------:R-:W-:Y:S04]  /*29cf0*/  STL [R1+0x1928], R8 ;  /* 0x0019280801007387 */ /* 0x000fe80000100800 */
[----:B------:R-:W4:Y:S04]  /*29d00*/  LDL.LU R120, [R1+0x8c] ;  /* 0x00008c0001787983 */ /* 0x000f280000300800 */
[----:B------:R0:W-:Y:S02]  /*29d10*/  STL [R1+0x18f4], R7 ;  /* 0x0018f40701007387 */ /* 0x0001e40000100800 */
[----:B0-----:R-:W-:-:S02]  /*29d20*/  LEA.HI.X.SX32 R7, R144, R0, 0x1, P3 ;  /* 0x0000000090077211 */ /* 0x001fc400018f0eff */
[----:B------:R-:W-:-:S05]  /*29d30*/  LEA R5, P4, R237, R2, 0x1 ;  /* 0x00000002ed057211 */ /* 0x000fca00078808ff */
[----:B------:R-:W-:Y:S04]  /*29d40*/  STL [R1+0x1930], R5 ;  /* 0x0019300501007387 */ /* 0x000fe80000100800 */
[----:B------:R-:W4:Y:S04]  /*29d50*/  LDL.LU R122, [R1+0x84] ;  /* 0x00008400017a7983 */ /* 0x000f280000300800 */
[----:B------:R0:W-:Y:S04]  /*29d60*/  STL [R1+0x18fc], R7 ;  /* 0x0018fc0701007387 */ /* 0x0001e80000100800 */
[----:B------:R-:W4:Y:S01]  /*29d70*/  LDL.LU R126, [R1+0x80] ;  /* 0x00008000017e7983 */ /* 0x000f220000300800 */
[----:B0-----:R-:W-:-:S02]  /*29d80*/  LEA.HI.X.SX32 R7, R145, R0, 0x1, P2 ;  /* 0x0000000091077211 */ /* 0x001fc400010f0eff */
[----:B--2---:R-:W-:-:S05]  /*29d90*/  LEA R5, P3, R4, R2, 0x1 ;  /* 0x0000000204057211 */ /* 0x004fca00078608ff */
[----:B------:R-:W-:Y:S04]  /*29da0*/  STL [R1+0x1938], R5 ;  /* 0x0019380501007387 */ /* 0x000fe80000100800 */
[----:B------:R-:W2:Y:S04]  /*29db0*/  LDL.LU R130, [R1+0x78] ;  /* 0x0000780001827983 */ /* 0x000ea80000300800 */
[----:B------:R0:W-:Y:S04]  /*29dc0*/  STL [R1+0x1904], R7 ;  /* 0x0019040701007387 */ /* 0x0001e80000100800 */
[----:B------:R-:W2:Y:S01]  /*29dd0*/  LDL.LU R131, [R1+0x74] ;  /* 0x0000740001837983 */ /* 0x000ea20000300800 */
[----:B0-----:R-:W-:-:S02]  /*29de0*/  LEA.HI.X.SX32 R7, R161, R0, 0x1, P1 ;  /* 0x00000000a1077211 */ /* 0x001fc400008f0eff */
[----:B---3--:R-:W-:-:S05]  /*29df0*/  LEA R5, P2, R113, R2, 0x1 ;  /* 0x0000000271057211 */ /* 0x008fca00078408ff */
[----:B------:R0:W-:Y:S04]  /*29e00*/  STL [R1+0x1940], R5 ;  /* 0x0019400501007387 */ /* 0x0001e80000100800 */
[----:B------:R-:W3:Y:S04]  /*29e10*/  LDL.LU R137, [R1+0x70] ;  /* 0x0000700001897983 */ /* 0x000ee80000300800 */
[----:B------:R1:W-:Y:S04]  /*29e20*/  STL [R1+0x190c], R7 ;  /* 0x00190c0701007387 */ /* 0x0003e80000100800 */
[----:B------:R-:W3:Y:S01]  /*29e30*/  LDL.LU R139, [R1+0x68] ;  /* 0x00006800018b7983 */ /* 0x000ee20000300800 */
[----:B0-----:R-:W-:-:S02]  /*29e40*/  LEA R5, P1, R114, R2, 0x1 ;  /* 0x0000000272057211 */ /* 0x001fc400078208ff */
[----:B-1----:R-:W-:-:S03]  /*29e50*/  LEA.HI.X.SX32 R7, R192, R0, 0x1, P0 ;  /* 0x00000000c0077211 */ /* 0x002fc600000f0eff */
[----:B------:R4:W-:Y:S04]  /*29e60*/  STL [R1+0x1948], R5 ;  /* 0x0019480501007387 */ /* 0x0009e80000100800 */
[----:B------:R-:W3:Y:S04]  /*29e70*/  LDL.LU R142, [R1+0x64] ;  /* 0x00006400018e7983 */ /* 0x000ee80000300800 */
[----:B------:R0:W-:Y:S04]  /*29e80*/  STL [R1+0x1914], R7 ;  /* 0x0019140701007387 */ /* 0x0001e80000100800 */
[----:B------:R-:W3:Y:S01]  /*29e90*/  LDL.LU R144, [R1+0x5c] ;  /* 0x00005c0001907983 */ /* 0x000ee20000300800 */
[----:B----4-:R-:W-:-:S02]  /*29ea0*/  LEA R5, P0, R115, R2, 0x1 ;  /* 0x0000000273057211 */ /* 0x010fc400078008ff */
[----:B0-----:R-:W-:-:S03]  /*29eb0*/  LEA.HI.X.SX32 R7, R231, R0, 0x1, P6 ;  /* 0x00000000e7077211 */ /* 0x001fc600030f0eff */
[----:B------:R0:W-:Y:S04]  /*29ec0*/  STL [R1+0x1950], R5 ;  /* 0x0019500501007387 */ /* 0x0001e80000100800 */
[----:B------:R-:W4:Y:S04]  /*29ed0*/  LDL.LU R145, [R1+0x54] ;  /* 0x0000540001917983 */ /* 0x000f280000300800 */
[----:B------:R1:W-:Y:S04]  /*29ee0*/  STL [R1+0x191c], R7 ;  /* 0x00191c0701007387 */ /* 0x0003e80000100800 */
[----:B------:R-:W4:Y:S01]  /*29ef0*/  LDL.LU R161, [R1+0x4c] ;  /* 0x00004c0001a17983 */ /* 0x000f220000300800 */
[----:B0-----:R-:W-:-:S02]  /*29f00*/  LEA R5, P6, R116, R2, 0x1 ;  /* 0x0000000274057211 */ /* 0x001fc400078c08ff */
        /* <DEDUP_REMOVED lines=15> */
[----:B------:R0:W-:Y:S02]  /*2a000*/  STL [R1+0x1934], R7 ;  /* 0x0019340701007387 */ /* 0x0001e40000100800 */
[----:B0-----:R-:W-:-:S02]  /*2a010*/  LEA.HI.X.SX32 R7, R113, R0, 0x1, P2 ;  /* 0x0000000071077211 */ /* 0x001fc400010f0eff */
[----:B------:R-:W-:-:S05]  /*2a020*/  LEA R5, P3, R120, R2, 0x1 ;  /* 0x0000000278057211 */ /* 0x000fca00078608ff */
[----:B------:R0:W-:Y:S04]  /*2a030*/  STL [R1+0x1970], R5 ;  /* 0x0019700501007387 */ /* 0x0001e80000100800 */
[----:B------:R1:W-:Y:S01]  /*2a040*/  STL [R1+0x193c], R7 ;  /* 0x00193c0701007387 */ /* 0x0003e20000100800 */
[----:B0-----:R-:W-:Y:S02]  /*2a050*/  LEA.HI.X.SX32 R5, R114, R0, 0x1, P1 ;  /* 0x0000000072057211 */ /* 0x001fe400008f0eff */
[----:B------:R-:W-:-:S05]  /*2a060*/  LEA R8, P2, R122, R2, 0x1 ;  /* 0x000000027a087211 */ /* 0x000fca00078408ff */
[----:B------:R0:W-:Y:S01]  /*2a070*/  STL [R1+0x1978], R8 ;  /* 0x0019780801007387 */ /* 0x0001e20000100800 */
[----:B-1----:R-:W-:-:S03]  /*2a080*/  LEA R7, P1, R126, R2, 0x1 ;  /* 0x000000027e077211 */ /* 0x002fc600078208ff */
[----:B------:R-:W-:Y:S04]  /*2a090*/  STL [R1+0x1944], R5 ;  /* 0x0019440501007387 */ /* 0x000fe80000100800 */
[----:B------:R1:W-:Y:S01]  /*2a0a0*/  STL [R1+0x1980], R7 ;  /* 0x0019800701007387 */ /* 0x0003e20000100800 */
[----:B0-----:R-:W-:-:S05]  /*2a0b0*/  LEA.HI.X.SX32 R8, R115, R0, 0x1, P0 ;  /* 0x0000000073087211 */ /* 0x001fca00000f0eff */
[----:B------:R0:W-:Y:S01]  /*2a0c0*/  STL [R1+0x194c], R8 ;  /* 0x00194c0801007387 */ /* 0x0001e20000100800 */
[----:B-1----:R-:W-:Y:S02]  /*2a0d0*/  LEA.HI.X.SX32 R7, R116, R0, 0x1, P6 ;  /* 0x0000000074077211 */ /* 0x002fe400030f0eff */
[----:B--2---:R-:W-:-:S05]  /*2a0e0*/  LEA R5, P0, R130, R2, 0x1 ;  /* 0x0000000282057211 */ /* 0x004fca00078008ff */
[----:B------:R1:W-:Y:S01]  /*2a0f0*/  STL [R1+0x1988], R5 ;  /* 0x0019880501007387 */ /* 0x0003e20000100800 */
[----:B0-----:R-:W-:-:S03]  /*2a100*/  LEA R8, P6, R131, R2, 0x1 ;  /* 0x0000000283087211 */ /* 0x001fc600078c08ff */
[----:B------:R-:W-:Y:S01]  /*2a110*/  STL [R1+0x1954], R7 ;  /* 0x0019540701007387 */ /* 0x000fe20000100800 */
[----:B-1----:R-:W-:-:S03]  /*2a120*/  LEA.HI.X.SX32 R5, R118, R0, 0x1, P5 ;  /* 0x0000000076057211 */ /* 0x002fc600028f0eff */
[----:B------:R0:W-:Y:S04]  /*2a130*/  STL [R1+0x1990], R8 ;  /* 0x0019900801007387 */ /* 0x0001e80000100800 */
[----:B------:R1:W-:Y:S01]  /*2a140*/  STL [R1+0x195c], R5 ;  /* 0x00195c0501007387 */ /* 0x0003e20000100800 */
[----:B0-----:R-:W-:Y:S02]  /*2a150*/  LEA.HI.X.SX32 R8, R119, R0, 0x1, P4 ;  /* 0x0000000077087211 */ /* 0x001fe400020f0eff */
[----:B---3--:R-:W-:-:S05]  /*2a160*/  LEA R7, P5, R137, R2, 0x1 ;  /* 0x0000000289077211 */ /* 0x008fca00078a08ff */
[----:B------:R0:W-:Y:S01]  /*2a170*/  STL [R1+0x1998], R7 ;  /* 0x0019980701007387 */ /* 0x0001e20000100800 */
[----:B-1----:R-:W-:-:S03]  /*2a180*/  LEA R5, P4, R139, R2, 0x1 ;  /* 0x000000028b057211 */ /* 0x002fc600078808ff */
[----:B------:R1:W-:Y:S01]  /*2a190*/  STL [R1+0x1964], R8 ;  /* 0x0019640801007387 */ /* 0x0003e20000100800 */
[----:B0-----:R-:W-:-:S03]  /*2a1a0*/  LEA.HI.X.SX32 R7, R120, R0, 0x1, P3 ;  /* 0x0000000078077211 */ /* 0x001fc600018f0eff */
[----:B------:R0:W-:Y:S04]  /*2a1b0*/  STL [R1+0x19a0], R5 ;  /* 0x0019a00501007387 */ /* 0x0001e80000100800 */
[----:B------:R2:W-:Y:S01]  /*2a1c0*/  STL [R1+0x196c], R7 ;  /* 0x00196c0701007387 */ /* 0x0005e20000100800 */
[----:B-1----:R-:W-:Y:S02]  /*2a1d0*/  LEA R8, P3, R142, R2, 0x1 ;  /* 0x000000028e087211 */ /* 0x002fe400078608ff */
[----:B0-----:R-:W-:-:S03]  /*2a1e0*/  LEA.HI.X.SX32 R5, R122, R0, 0x1, P2 ;  /* 0x000000007a057211 */ /* 0x001fc600010f0eff */
[----:B------:R0:W-:Y:S01]  /*2a1f0*/  STL [R1+0x19a8], R8 ;  /* 0x0019a80801007387 */ /* 0x0001e20000100800 */
[----:B--2---:R-:W-:-:S03]  /*2a200*/  LEA R7, P2, R144, R2, 0x1 ;  /* 0x0000000290077211 */ /* 0x004fc600078408ff */
[----:B------:R-:W-:Y:S04]  /*2a210*/  STL [R1+0x1974], R5 ;  /* 0x0019740501007387 */ /* 0x000fe80000100800 */
[----:B------:R1:W-:Y:S01]  /*2a220*/  STL [R1+0x19b0], R7 ;  /* 0x0019b00701007387 */ /* 0x0003e20000100800 */
[----:B0-----:R-:W-:-:S05]  /*2a230*/  LEA.HI.X.SX32 R8, R126, R0, 0x1, P1 ;  /* 0x000000007e087211 */ /* 0x001fca00008f0eff */
[----:B------:R0:W-:Y:S01]  /*2a240*/  STL [R1+0x197c], R8 ;  /* 0x00197c0801007387 */ /* 0x0001e20000100800 */
[----:B-1----:R-:W-:Y:S02]  /*2a250*/  LEA.HI.X.SX32 R7, R130, R0, 0x1, P0 ;  /* 0x0000000082077211 */ /* 0x002fe400000f0eff */
[----:B----4-:R-:W-:-:S05]  /*2a260*/  LEA R5, P1, R145, R2, 0x1 ;  /* 0x0000000291057211 */ /* 0x010fca00078208ff */
[----:B------:R1:W-:Y:S01]  /*2a270*/  STL [R1+0x19b8], R5 ;  /* 0x0019b80501007387 */ /* 0x0003e20000100800 */
[----:B0-----:R-:W-:-:S03]  /*2a280*/  LEA R8, P0, R161, R2, 0x1 ;  /* 0x00000002a1087211 */ /* 0x001fc600078008ff */
[----:B------:R0:W-:Y:S01]  /*2a290*/  STL [R1+0x1984], R7 ;  /* 0x0019840701007387 */ /* 0x0001e20000100800 */
[----:B-1----:R-:W-:-:S03]  /*2a2a0*/  LEA.HI.X.SX32 R5, R131, R0, 0x1, P6 ;  /* 0x0000000083057211 */ /* 0x002fc600030f0eff */
[----:B------:R1:W-:Y:S01]  /*2a2b0*/  STL [R1+0x19c0], R8 ;  /* 0x0019c00801007387 */ /* 0x0003e20000100800 */
[----:B0-----:R-:W-:-:S03]  /*2a2c0*/  LEA R7, P6, R192, R2, 0x1 ;  /* 0x00000002c0077211 */ /* 0x001fc600078c08ff */
[----:B------:R0:W-:Y:S01]  /*2a2d0*/  STL [R1+0x198c], R5 ;  /* 0x00198c0501007387 */ /* 0x0001e20000100800 */
[----:B-1----:R-:W-:-:S03]  /*2a2e0*/  LEA.HI.X.SX32 R8, R137, R0, 0x1, P5 ;  /* 0x0000000089087211 */ /* 0x002fc600028f0eff */
[----:B------:R1:W-:Y:S01]  /*2a2f0*/  STL [R1+0x19c8], R7 ;  /* 0x0019c80701007387 */ /* 0x0003e20000100800 */
[----:B0-----:R-:W-:-:S03]  /*2a300*/  LEA R5, P5, R231, R2, 0x1 ;  /* 0x00000002e7057211 */ /* 0x001fc600078a08ff */
[----:B------:R-:W-:Y:S01]  /*2a310*/  STL [R1+0x1994], R8 ;  /* 0x0019940801007387 */ /* 0x000fe20000100800 */
[----:B-1----:R-:W-:-:S03]  /*2a320*/  LEA.HI.X.SX32 R7, R139, R0, 0x1, P4 ;  /* 0x000000008b077211 */ /* 0x002fc600020f0eff */
        /* <DEDUP_REMOVED lines=11> */
[-C--:B------:R-:W-:Y:S02]  /*2a3e0*/  LEA R5, P2, R4, R2.reuse, 0x1 ;  /* 0x0000000204057211 */ /* 0x080fe400078408ff */
[----:B0-----:R-:W-:-:S03]  /*2a3f0*/  LEA R8, P1, R153, R2, 0x1 ;  /* 0x0000000299087211 */ /* 0x001fc600078208ff */
[----:B------:R0:W-:Y:S04]  /*2a400*/  STL [R1+0x19e8], R5 ;  /* 0x0019e80501007387 */ /* 0x0001e80000100800 */
[----:B------:R1:W-:Y:S01]  /*2a410*/  STL [R1+0x19b4], R7 ;  /* 0x0019b40701007387 */ /* 0x0003e20000100800 */
[----:B0-----:R-:W-:-:S03]  /*2a420*/  LEA.HI.X.SX32 R5, R161, R0, 0x1, P0 ;  /* 0x00000000a1057211 */ /* 0x001fc600000f0eff */
[----:B------:R0:W-:Y:S01]  /*2a430*/  STL [R1+0x19f0], R8 ;  /* 0x0019f00801007387 */ /* 0x0001e20000100800 */
[----:B-1----:R-:W-:-:S03]  /*2a440*/  LEA R7, P0, R154, R2, 0x1 ;  /* 0x000000029a077211 */ /* 0x002fc600078008ff */
[----:B------:R1:W-:Y:S04]  /*2a450*/  STL [R1+0x19bc], R5 ;  /* 0x0019bc0501007387 */ /* 0x0003e80000100800 */
[----:B------:R2:W-:Y:S01]  /*2a460*/  STL [R1+0x19f8], R7 ;  /* 0x0019f80701007387 */ /* 0x0005e20000100800 */
[----:B0-----:R-:W-:Y:S02]  /*2a470*/  LEA.HI.X.SX32 R8, R192, R0, 0x1, P6 ;  /* 0x00000000c0087211 */ /* 0x001fe400030f0eff */
[----:B-1----:R-:W-:-:S03]  /*2a480*/  LEA R5, P6, R3, R2, 0x1 ;  /* 0x0000000203057211 */ /* 0x002fc600078c08ff */
[----:B------:R0:W-:Y:S01]  /*2a490*/  STL [R1+0x19c4], R8 ;  /* 0x0019c40801007387 */ /* 0x0001e20000100800 */
[----:B--2---:R-:W-:-:S03]  /*2a4a0*/  LEA.HI.X.SX32 R7, R231, R0, 0x1, P5 ;  /* 0x00000000e7077211 */ /* 0x004fc600028f0eff */
[----:B------:R1:W-:Y:S04]  /*2a4b0*/  STL [R1+0x1a00], R5 ;  /* 0x001a000501007387 */ /* 0x0003e80000100800 */
[----:B------:R2:W-:Y:S01]  /*2a4c0*/  STL [R1+0x19cc], R7 ;  /* 0x0019cc0701007387 */ /* 0x0005e20000100800 */
[----:B0-----:R-:W-:Y:S02]  /*2a4d0*/  LEA R8, P5, R252, R2, 0x1 ;  /* 0x00000002fc087211 */ /* 0x001fe400078a08ff */
[----:B-1----:R-:W-:-:S03]  /*2a4e0*/  LEA.HI.X.SX32 R5, R235, R0, 0x1, P4 ;  /* 0x00000000eb057211 */ /* 0x002fc600020f0eff */
[----:B------:R0:W-:Y:S01]  /*2a4f0*/  STL [R1+0x1a08], R8 ;  /* 0x001a080801007387 */ /* 0x0001e20000100800 */
[----:B--2---:R-:W-:-:S03]  /*2a500*/  LEA R7, P4, R243, R2, 0x1 ;  /* 0x00000002f3077211 */ /* 0x004fc600078808ff */
[----:B------:R1:W-:Y:S04]  /*2a510*/  STL [R1+0x19d4], R5 ;  /* 0x0019d40501007387 */ /* 0x0003e80000100800 */
[----:B------:R2:W-:Y:S01]  /*2a520*/  STL [R1+0x1a10], R7 ;  /* 0x001a100701007387 */ /* 0x0005e20000100800 */
[----:B0-----:R-:W-:Y:S02]  /*2a530*/  LEA.HI.X.SX32 R8, R237, R0, 0x1, P3 ;  /* 0x00000000ed087211 */ /* 0x001fe400018f0eff */
[----:B------:R-:W0:Y:S01]  /*2a540*/  LDC R237, c[0x0][0x230] ;  /* 0x00008c00ffed7b82 */ /* 0x000e220000000800 */
[----:B-1----:R-:W-:Y:S02]  /*2a550*/  LEA R5, P3, R239, R2, 0x1 ;  /* 0x00000002ef057211 */ /* 0x002fe400078608ff */
[----:B------:R-:W-:Y:S01]  /*2a560*/  STL [R1+0x19dc], R8 ;  /* 0x0019dc0801007387 */ /* 0x000fe20000100800 */
[----:B--2---:R-:W-:-:S02]  /*2a570*/  LEA.HI.X.SX32 R7, R4, R0, 0x1, P2 ;  /* 0x0000000004077211 */ /* 0x004fc400010f0eff */
[----:B------:R-:W-:Y:S01]  /*2a580*/  LEA R4, P2, R149, R2, 0x1 ;  /* 0x0000000295047211 */ /* 0x000fe200078408ff */
[----:B------:R1:W-:Y:S04]  /*2a590*/  STL [R1+0x1a18], R5 ;  /* 0x001a180501007387 */ /* 0x0003e80000100800 */
[----:B------:R2:W-:Y:S01]  /*2a5a0*/  STL [R1+0x19e4], R7 ;  /* 0x0019e40701007387 */ /* 0x0005e20000100800 */
[----:B-1----:R-:W-:-:S03]  /*2a5b0*/  LEA.HI.X.SX32 R5, R153, R0, 0x1, P1 ;  /* 0x0000000099057211 */ /* 0x002fc600008f0eff */
[----:B------:R-:W3:Y:S04]  /*2a5c0*/  LDL.LU R153, [R1+0x1f94] ;  /* 0x001f940001997983 */ /* 0x000ee80000300800 */
[----:B------:R1:W-:Y:S01]  /*2a5d0*/  STL [R1+0x1a20], R4 ;  /* 0x001a200401007387 */ /* 0x0003e20000100800 */
[----:B--2---:R-:W-:-:S03]  /*2a5e0*/  LEA.HI.X.SX32 R7, R154, R0, 0x1, P0 ;  /* 0x000000009a077211 */ /* 0x004fc600000f0eff */
[----:B------:R2:W-:Y:S04]  /*2a5f0*/  STL [R1+0x19ec], R5 ;  /* 0x0019ec0501007387 */ /* 0x0005e80000100800 */
[----:B------:R-:W4:Y:S01]  /*2a600*/  LDL.LU R154, [R1+0x1f90] ;  /* 0x001f9000019a7983 */ /* 0x000f220000300800 */
[-C--:B-1----:R-:W-:Y:S02]  /*2a610*/  LEA R4, P1, R150, R2.reuse, 0x1 ;  /* 0x0000000296047211 */ /* 0x082fe400078208ff */
[----:B--2---:R-:W-:-:S03]  /*2a620*/  LEA R5, P0, R152, R2, 0x1 ;  /* 0x0000000298057211 */ /* 0x004fc600078008ff */
[----:B------:R1:W-:Y:S04]  /*2a630*/  STL [R1+0x1a28], R4 ;  /* 0x001a280401007387 */ /* 0x0003e80000100800 */
[----:B------:R2:W-:Y:S01]  /*2a640*/  STL [R1+0x19f4], R7 ;  /* 0x0019f40701007387 */ /* 0x0005e20000100800 */
[----:B-1----:R-:W-:-:S03]  /*2a650*/  LEA.HI.X.SX32 R4, R3, R0, 0x1, P6 ;  /* 0x0000000003047211 */ /* 0x002fc600030f0eff */
[----:B------:R1:W5:Y:S01]  /*2a660*/  LDL.LU R3, [R1+0x1f8c] ;  /* 0x001f8c0001037983 */ /* 0x0003620000300800 */
[----:B--2---:R-:W-:-:S03]  /*2a670*/  LEA R7, P6, R6, R2, 0x1 ;  /* 0x0000000206077211 */ /* 0x004fc600078c08ff */
[----:B------:R2:W-:Y:S04]  /*2a680*/  STL [R1+0x1a30], R5 ;  /* 0x001a300501007387 */ /* 0x0005e80000100800 */
[----:B------:R0:W-:Y:S01]  /*2a690*/  STL [R1+0x19fc], R4 ;  /* 0x0019fc0401007387 */ /* 0x0001e20000100800 */
[----:B--2---:R-:W-:-:S03]  /*2a6a0*/  LEA.HI.X.SX32 R5, R252, R0, 0x1, P5 ;  /* 0x00000000fc057211 */ /* 0x004fc600028f0eff */
[----:B------:R2:W-:Y:S01]  /*2a6b0*/  STL [R1+0x1a38], R7 ;  /* 0x001a380701007387 */ /* 0x0005e20000100800 */
[----:B0-----:R-:W-:-:S03]  /*2a6c0*/  LEA R4, P5, R155, R2, 0x1 ;  /* 0x000000029b047211 */ /* 0x001fc600078a08ff */
[----:B------:R0:W-:Y:S04]  /*2a6d0*/  STL [R1+0x1a04], R5 ;  /* 0x001a040501007387 */ /* 0x0001e80000100800 */
[----:B------:R1:W-:Y:S01]  /*2a6e0*/  STL [R1+0x1a40], R4 ;  /* 0x001a400401007387 */ /* 0x0003e20000100800 */
[----:B--2---:R-:W-:Y:S02]  /*2a6f0*/  LEA.HI.X.SX32 R7, R243, R0, 0x1, P4 ;  /* 0x00000000f3077211 */ /* 0x004fe400020f0eff */
[----:B0-----:R-:W-:-:S03]  /*2a700*/  LEA R5, P4, R156, R2, 0x1 ;  /* 0x000000029c057211 */ /* 0x001fc600078808ff */
[----:B------:R0:W-:Y:S01]  /*2a710*/  STL [R1+0x1a0c], R7 ;  /* 0x001a0c0701007387 */ /* 0x0001e20000100800 */
[----:B-1----:R-:W-:-:S03]  /*2a720*/  LEA.HI.X.SX32 R4, R239, R0, 0x1, P3 ;  /* 0x00000000ef047211 */ /* 0x002fc600018f0eff */
        /* <DEDUP_REMOVED lines=16> */
[----:B------:R-:W-:Y:S01]  /*2a830*/  STL [R1+0x1a68], R7 ;  /* 0x001a680701007387 */ /* 0x000fe20000100800 */
[----:B--2---:R-:W-:-:S03]  /*2a840*/  LEA R4, P6, R166, R2, 0x1 ;  /* 0x00000002a6047211 */ /* 0x004fc600078c08ff */
[----:B------:R0:W-:Y:S01]  /*2a850*/  STL [R1+0x1a34], R5 ;  /* 0x001a340501007387 */ /* 0x0001e20000100800 */
[----:B------:R-:W-:-:S03]  /*2a860*/  LEA.HI.X.SX32 R6, R155, R0, 0x1, P5 ;  /* 0x000000009b067211 */ /* 0x000fc600028f0eff */
[----:B------:R1:W-:Y:S01]  /*2a870*/  STL [R1+0x1a70], R4 ;  /* 0x001a700401007387 */ /* 0x0003e20000100800 */
        /* <DEDUP_REMOVED lines=637> */
[----:B------:R-:W-:Y:S01]  /*2d050*/  STL [R1+0x1f34], R6 ;  /* 0x001f340601007387 */ /* 0x000fe20000100800 */
[----:B--2---:R-:W-:Y:S02]  /*2d060*/  LEA.HI.X.SX32 R4, R227, R0, 0x1, P6 ;  /* 0x00000000e3047211 */ /* 0x004fe400030f0eff */
[----:B------:R-:W-:Y:S01]  /*2d070*/  LEA R2, P6, R247, R2, 0x1 ;  /* 0x00000002f7027211 */ /* 0x000fe200078c08ff */
[----:B------:R0:W-:Y:S04]  /*2d080*/  STL [R1+0x1f54], R5 ;  /* 0x001f540501007387 */ /* 0x0001e80000100800 */
[----:B------:R1:W-:Y:S04]  /*2d090*/  STL [R1+0x1f3c], R4 ;  /* 0x001f3c0401007387 */ /* 0x0003e80000100800 */
[----:B------:R2:W-:Y:S01]  /*2d0a0*/  STL [R1+0x1350], R2 ;  /* 0x0013500201007387 */ /* 0x0005e20000100800 */
[----:B0-----:R-:W-:-:S02]  /*2d0b0*/  LEA.HI.X.SX32 R5, R229, R0, 0x1, P5 ;  /* 0x00000000e5057211 */ /* 0x001fc400028f0eff */
[----:B-1----:R-:W-:-:S03]  /*2d0c0*/  LEA.HI.X.SX32 R4, R233, R0, 0x1, P4 ;  /* 0x00000000e9047211 */ /* 0x002fc600020f0eff */
[----:B------:R0:W-:Y:S01]  /*2d0d0*/  STL [R1+0xf40], R5 ;  /* 0x000f400501007387 */ /* 0x0001e20000100800 */
[----:B--2---:R-:W-:-:S03]  /*2d0e0*/  LEA.HI.X.SX32 R2, R250, R0, 0x1, P3 ;  /* 0x00000000fa027211 */ /* 0x004fc600018f0eff */
[----:B------:R1:W-:Y:S04]  /*2d0f0*/  STL [R1+0x1340], R4 ;  /* 0x0013400401007387 */ /* 0x0003e80000100800 */
[----:B------:R2:W-:Y:S01]  /*2d100*/  STL [R1+0x1344], R2 ;  /* 0x0013440201007387 */ /* 0x0005e20000100800 */
[-C--:B0-----:R-:W-:Y:S02]  /*2d110*/  LEA.HI.X.SX32 R5, R248, R0.reuse, 0x1, P2 ;  /* 0x00000000f8057211 */ /* 0x081fe400010f0eff */
[----:B-1----:R-:W-:-:S03]  /*2d120*/  LEA.HI.X.SX32 R4, R251, R0, 0x1, P1 ;  /* 0x00000000fb047211 */ /* 0x002fc600008f0eff */
[----:B------:R-:W-:Y:S01]  /*2d130*/  STL [R1+0x1354], R5 ;  /* 0x0013540501007387 */ /* 0x000fe20000100800 */
[-C--:B--2---:R-:W-:Y:S02]  /*2d140*/  LEA.HI.X.SX32 R2, R246, R0.reuse, 0x1, P0 ;  /* 0x00000000f6027211 */ /* 0x084fe400000f0eff */
[----:B------:R-:W-:Y:S01]  /*2d150*/  LEA.HI.X.SX32 R0, R247, R0, 0x1, P6 ;  /* 0x00000000f7007211 */ /* 0x000fe200030f0eff */
[----:B------:R0:W-:Y:S04]  /*2d160*/  STL [R1+0x1348], R4 ;  /* 0x0013480401007387 */ /* 0x0001e80000100800 */
[----:B------:R-:W-:Y:S04]  /*2d170*/  STL [R1+0x134c], R2 ;  /* 0x00134c0201007387 */ /* 0x000fe80000100800 */
[----:B------:R-:W-:Y:S01]  /*2d180*/  STL [R1+0xf44], R0 ;  /* 0x000f440001007387 */ /* 0x000fe20000100800 */
[----:B0-----:R-:W0:Y:S03]  /*2d190*/  LDC R4, c[0x0][0x23c] ;  /* 0x00008f00ff047b82 */ /* 0x001e260000000800 */
[----:B------:R-:W-:Y:S04]  /*2d1a0*/  STL [R1+0xae0], RZ ;  /* 0x000ae0ff01007387 */ /* 0x000fe80000100800 */
        /* <DEDUP_REMOVED lines=256> */
[----:B------:R-:W-:Y:S04]  /*2e1b0*/  STL [R1], RZ ;  /* 0x000000ff01007387 */ /* 0x000fe80000100800 */
        /* <DEDUP_REMOVED lines=66> */
[----:B------:R-:W-:Y:S01]  /*2e5e0*/  STL [R1+0x10c], RZ ;  /* 0x00010cff01007387 */ /* 0x000fe20000100800 */
[----:B------:R-:W-:-:S03]  /*2e5f0*/  VIADD R237, R237, 0x7f ;  /* 0x0000007feded7836 */ /* 0x000fc60000000000 */
[----:B------:R-:W-:Y:S04]  /*2e600*/  STL [R1+0x110], RZ ;  /* 0x000110ff01007387 */ /* 0x000fe80000100800 */
[----:B------:R-:W-:Y:S04]  /*2e610*/  STL [R1+0x114], RZ ;  /* 0x000114ff01007387 */ /* 0x000fe80000100800 */
[----:B------:R-:W-:Y:S04]  /*2e620*/  STL [R1+0x118], RZ ;  /* 0x000118ff01007387 */ /* 0x000fe80000100800 */
[----:B------:R-:W-:Y:S01]  /*2e630*/  STL [R1+0x11c], RZ ;  /* 0x00011cff01007387 */ /* 0x000fe20000100800 */
[----:B0-----:R-:W-:-:S03]  /*2e640*/  IMAD.SHL.U32 R12, R4, 0x80, RZ ;  /* 0x00000080040c7824 */ /* 0x001fc600078e00ff */
[----:B------:R-:W-:Y:S01]  /*2e650*/  STL [R1+0x120], RZ ;  /* 0x000120ff01007387 */ /* 0x000fe20000100800 */
[----:B------:R-:W-:-:S03]  /*2e660*/  SHF.R.S32.HI R4, RZ, 0x1f, R237 ;  /* 0x0000001fff047819 */ /* 0x000fc600000114ed */
[----:B------:R-:W-:Y:S04]  /*2e670*/  STL [R1+0x124], RZ ;  /* 0x000124ff01007387 */ /* 0x000fe80000100800 */
[----:B------:R-:W-:Y:S04]  /*2e680*/  STL [R1+0x128], RZ ;  /* 0x000128ff01007387 */ /* 0x000fe80000100800 */
[----:B------:R-:W-:Y:S04]  /*2e690*/  STL [R1+0x12c], RZ ;  /* 0x00012cff01007387 */ /* 0x000fe80000100800 */
[----:B------:R-:W-:Y:S01]  /*2e6a0*/  STL [R1+0x130], RZ ;  /* 0x000130ff01007387 */ /* 0x000fe20000100800 */
[----:B------:R-:W-:-:S03]  /*2e6b0*/  LEA.HI R4, R4, R237, RZ, 0x7 ;  /* 0x000000ed04047211 */ /* 0x000fc600078f38ff */
[----:B------:R-:W-:Y:S04]  /*2e6c0*/  STL [R1+0x134], RZ ;  /* 0x000134ff01007387 */ /* 0x000fe80000100800 */
[----:B------:R-:W-:Y:S04]  /*2e6d0*/  STL [R1+0x138], RZ ;  /* 0x000138ff01007387 */ /* 0x000fe80000100800 */
[----:B------:R-:W-:Y:S04]  /*2e6e0*/  STL [R1+0x13c], RZ ;  /* 0x00013cff01007387 */ /* 0x000fe80000100800 */
[----:B------:R-:W-:Y:S01]  /*2e6f0*/  STL [R1+0x140], RZ ;  /* 0x000140ff01007387 */ /* 0x000fe20000100800 */
[----:B------:R-:W-:-:S03]  /*2e700*/  SHF.R.S32.HI R4, RZ, 0x7, R4 ;  /* 0x00000007ff047819 */ /* 0x000fc60000011404 */
        /* <DEDUP_REMOVED lines=10> */
[----:B------:R-:W0:Y:S03]  /*2e7b0*/  S2R R4, SR_TID.X ;  /* 0x0000000000047919 */ /* 0x000e260000002100 */
        /* <DEDUP_REMOVED lines=28> */
[----:B0-----:R-:W-:-:S03]  /*2e980*/  IMAD.SHL.U32 R237, R4, 0x2, RZ ;  /* 0x0000000204ed7824 */ /* 0x001fc600078e00ff */
[----:B------:R-:W-:Y:S04]  /*2e990*/  STL [R1+0x1dc], RZ ;  /* 0x0001dcff01007387 */ /* 0x000fe80000100800 */
[----:B------:R-:W-:Y:S04]  /*2e9a0*/  STL [R1+0x1e0], RZ ;  /* 0x0001e0ff01007387 */ /* 0x000fe80000100800 */
[----:B------:R-:W-:Y:S04]  /*2e9b0*/  STL [R1+0x1e4], RZ ;  /* 0x0001e4ff01007387 */ /* 0x000fe80000100800 */
[----:B------:R-:W-:Y:S04]  /*2e9c0*/  STL [R1+0x1e8], RZ ;  /* 0x0001e8ff01007387 */ /* 0x000fe80000100800 */
[----:B------:R-:W-:Y:S01]  /*2e9d0*/  STL [R1+0x1ec], RZ ;  /* 0x0001ecff01007387 */ /* 0x000fe20000100800 */
[----:B------:R-:W-:-:S03]  /*2e9e0*/  LOP3.LUT R21, R237, 0x7e, RZ, 0xc0, !PT ;  /* 0x0000007eed157812 */ /* 0x000fc600078ec0ff */
[----:B------:R-:W-:Y:S04]  /*2e9f0*/  STL [R1+0x1f0], RZ ;  /* 0x0001f0ff01007387 */ /* 0x000fe80000100800 */
[----:B------:R-:W-:Y:S04]  /*2ea00*/  STL [R1+0x1f4], RZ ;  /* 0x0001f4ff01007387 */ /* 0x000fe80000100800 */
[----:B------:R-:W-:Y:S04]  /*2ea10*/  STL [R1+0x1f8], RZ ;  /* 0x0001f8ff01007387 */ /* 0x000fe80000100800 */
[----:B------:R-:W-:Y:S04]  /*2ea20*/  STL [R1+0x1fc], RZ ;  /* 0x0001fcff01007387 */ /* 0x000fe80000100800 */
[----:B------:R-:W2:Y:S01]  /*2ea30*/  LDL R237, [R1+0x1f80] ;  /* 0x001f800001ed7983 */ /* 0x000ea20000100800 */
[----:B------:R-:W-:Y:S01]  /*2ea40*/  LOP3.LUT R22, R4, 0x40, RZ, 0xc0, !PT ;  /* 0x0000004004167812 */ /* 0x000fe200078ec0ff */
[----:B------:R-:W-:-:S02]  /*2ea50*/  UIADD3.64 UR8, UR38, 0x4, URZ ;  /* 0x0000000426087897 */ /* 0x000fc4000fffe03f */
[----:B------:R-:W-:Y:S02]  /*2ea60*/  UIADD3.64 UR8, UR38, 0x800, URZ ;  /* 0x0000080026087897 */ /* 0x000fe4000fffe03f */
[----:B------:R-:W-:Y:S01]  /*2ea70*/  UIADD3.64 UR8, UR38, 0x804, URZ ;  /* 0x0000080426087897 */ /* 0x000fe2000fffe03f */
[C-C-:B------:R-:W-:Y:S02]  /*2ea80*/  IMAD R4, R22.reuse, 0x100, R21.reuse ;  /* 0x0000010016047824 */ /* 0x140fe400078e0215 */
[----:B------:R-:W-:-:S03]  /*2ea90*/  IMAD R241, R22, 0x200, R21 ;  /* 0x0000020016f17824 */ /* 0x000fc600078e0215 */
[C---:B------:R-:W-:Y:S01]  /*2eaa0*/  LOP3.LUT R20, R4.reuse, 0x10, RZ, 0x3c, !PT ;  /* 0x0000001004147812 */ /* 0x040fe200078e3cff */
[----:B------:R-:W-:Y:S01]  /*2eab0*/  UMOV UR8, UR7 ;  /* 0x0000000700087c82 */ /* 0x000fe20008000000 */
[----:B------:R-:W-:Y:S01]  /*2eac0*/  UMOV UR9, 0x40000040 ;  /* 0x4000004000097882 */ /* 0x000fe20000000000 */
[C---:B------:R-:W-:Y:S01]  /*2ead0*/  LOP3.LUT R19, R4.reuse, 0x20, RZ, 0x3c, !PT ;  /* 0x0000002004137812 */ /* 0x040fe200078e3cff */
[----:B------:R-:W-:Y:S01]  /*2eae0*/  IMAD.U32 R5, RZ, RZ, UR9 ;  /* 0x00000009ff057e24 */ /* 0x000fe2000f8e00ff */
[C---:B------:R-:W-:Y:S02]  /*2eaf0*/  LOP3.LUT R18, R4.reuse, 0x30, RZ, 0x3c, !PT ;  /* 0x0000003004127812 */ /* 0x040fe400078e3cff */
[C---:B------:R-:W-:Y:S02]  /*2eb00*/  LOP3.LUT R17, R4.reuse, 0x40, RZ, 0x3c, !PT ;  /* 0x0000004004117812 */ /* 0x040fe400078e3cff */
[C---:B------:R-:W-:Y:S02]  /*2eb10*/  LOP3.LUT R16, R4.reuse, 0x50, RZ, 0x3c, !PT ;  /* 0x0000005004107812 */ /* 0x040fe400078e3cff */
[----:B------:R-:W-:-:S02]  /*2eb20*/  LOP3.LUT R15, R4, 0x60, RZ, 0x3c, !PT ;  /* 0x00000060040f7812 */ /* 0x000fc400078e3cff */
[----:B------:R-:W-:Y:S01]  /*2eb30*/  LOP3.LUT R14, R4, 0x70, RZ, 0x3c, !PT ;  /* 0x00000070040e7812 */ /* 0x000fe200078e3cff */
[----:B------:R-:W-:Y:S01]  /*2eb40*/  IMAD R103, R13, 0xfe, RZ ;  /* 0x000000fe0d677824 */ /* 0x000fe200078e02ff */
[----:B------:R-:W-:Y:S01]  /*2eb50*/  LOP3.LUT R22, R241, 0x60, RZ, 0x3c, !PT ;  /* 0x00000060f1167812 */ /* 0x000fe200078e3cff */
[----:B------:R-:W-:Y:S01]  /*2eb60*/  IMAD R104, R13, 0xfa, RZ ;  /* 0x000000fa0d687824 */ /* 0x000fe200078e02ff */
[----:B------:R-:W-:Y:S01]  /*2eb70*/  LOP3.LUT R44, R241, 0x70, RZ, 0x3c, !PT ;  /* 0x00000070f12c7812 */ /* 0x000fe200078e3cff */
[C---:B------:R-:W-:Y:S02]  /*2eb80*/  IMAD R105, R13.reuse, 0xf6, RZ ;  /* 0x000000f60d697824 */ /* 0x040fe400078e02ff */
[C---:B------:R-:W-:Y:S02]  /*2eb90*/  IMAD R106, R13.reuse, 0xf2, RZ ;  /* 0x000000f20d6a7824 */ /* 0x040fe400078e02ff */
[----:B------:R-:W-:Y:S01]  /*2eba0*/  IMAD R107, R13, 0xee, RZ ;  /* 0x000000ee0d6b7824 */ /* 0x000fe200078e02ff */
[----:B----4-:R-:W-:Y:S01]  /*2ebb0*/  IADD3 R23, P5, R105, R154, RZ ;  /* 0x0000009a69177210 */ /* 0x010fe20007fbe0ff */
[----:B------:R-:W-:-:S02]  /*2ebc0*/  IMAD R108, R13, 0xea, RZ ;  /* 0x000000ea0d6c7824 */ /* 0x000fc400078e02ff */
[C---:B------:R-:W-:Y:S02]  /*2ebd0*/  IMAD R109, R13.reuse, 0xe6, RZ ;  /* 0x000000e60d6d7824 */ /* 0x040fe400078e02ff */
[C---:B------:R-:W-:Y:S02]  /*2ebe0*/  IMAD R110, R13.reuse, 0x7f, RZ ;  /* 0x0000007f0d6e7824 */ /* 0x040fe400078e02ff */
[C---:B------:R-:W-:Y:S02]  /*2ebf0*/  IMAD R111, R13.reuse, 0xe2, RZ ;  /* 0x000000e20d6f7824 */ /* 0x040fe400078e02ff */
[C---:B------:R-:W-:Y:S02]  /*2ec00*/  IMAD R112, R13.reuse, 0x7d, RZ ;  /* 0x0000007d0d707824 */ /* 0x040fe400078e02ff */
[C---:B------:R-:W-:Y:S02]  /*2ec10*/  IMAD R113, R13.reuse, 0xde, RZ ;  /* 0x000000de0d717824 */ /* 0x040fe400078e02ff */
        /* <DEDUP_REMOVED lines=55> */
[----:B------:R-:W-:Y:S02]  /*2ef90*/  IMAD R172, R13, 0xdc, RZ ;  /* 0x000000dc0dac7824 */ /* 0x000fe400078e02ff */
[----:B--2---:R-:W-:Y:S02]  /*2efa0*/  IMAD.IADD R21, R237, 0x1, R4 ;  /* 0x00000001ed157824 */ /* 0x004fe400078e0204 */
[----:B------:R-:W-:Y:S01]  /*2efb0*/  IMAD.U32 R4, RZ, RZ, UR8 ;  /* 0x00000008ff047e24 */ /* 0x000fe2000f8e00ff */
[----:B------:R-:W-:Y:S02]  /*2efc0*/  UIADD3.64 UR8, UR36, 0x100, URZ ;  /* 0x0000010024087897 */ /* 0x000fe4000fffe03f */
[----:B------:R-:W-:Y:S02]  /*2efd0*/  UIADD3.64 UR8, UR36, 0x200, URZ ;  /* 0x0000020024087897 */ /* 0x000fe4000fffe03f */
[----:B------:R-:W-:Y:S02]  /*2efe0*/  UIADD3.64 UR8, UR36, 0x300, URZ ;  /* 0x0000030024087897 */ /* 0x000fe4000fffe03f */
[----:B------:R-:W-:Y:S01]  /*2eff0*/  UIADD3.64 UR8, UR36, 0x400, URZ ;  /* 0x0000040024087897 */ /* 0x000fe2000fffe03f */
[----:B------:R0:W-:Y:S06]  /*2f000*/  STL.64 [R1+0x1f70], R4 ;  /* 0x001f700401007387 */ /* 0x0001ec0000100a00 */
[----:B------:R-:W-:Y:S01]  /*2f010*/  UMOV UR8, UR6 ;  /* 0x0000000600087c82 */ /* 0x000fe20008000000 */
[----:B------:R-:W-:Y:S01]  /*2f020*/  UMOV UR9, 0x40000040 ;  /* 0x4000004000097882 */ /* 0x000fe20000000000 */
[----:B------:R-:W-:-:S02]  /*2f030*/  IMAD.U32 R238, RZ, RZ, UR8 ;  /* 0x00000008ffee7e24 */ /* 0x000fc4000f8e00ff */
[----:B0-----:R-:W-:Y:S01]  /*2f040*/  IMAD.IADD R5, R237, 0x1, R22 ;  /* 0x00000001ed057824 */ /* 0x001fe200078e0216 */
[-C--:B------:R-:W-:Y:S01]  /*2f050*/  IADD3 R22, P2, R103, R154.reuse, RZ ;  /* 0x0000009a67167210 */ /* 0x080fe20007f5e0ff */
[----:B------:R-:W-:Y:S01]  /*2f060*/  IMAD.IADD R4, R237, 0x1, R44 ;  /* 0x00000001ed047824 */ /* 0x000fe200078e022c */
[-C--:B------:R-:W-:Y:S01]  /*2f070*/  IADD3 R44, P4, R104, R154.reuse, RZ ;  /* 0x0000009a682c7210 */ /* 0x080fe20007f9e0ff */
[----:B------:R-:W-:Y:S02]  /*2f080*/  IMAD.U32 R239, RZ, RZ, UR9 ;  /* 0x00000009ffef7e24 */ /* 0x000fe4000f8e00ff */
[----:B------:R0:W-:Y:S04]  /*2f090*/  STL [R1+0xf4c], R22 ;  /* 0x000f4c1601007387 */ /* 0x0001e80000100800 */
[----:B------:R-:W-:Y:S01]  /*2f0a0*/  STL.64 [R1+0x1f78], R238 ;  /* 0x001f78ee01007387 */ /* 0x000fe20000100a00 */
[----:B0-----:R-:W-:-:S03]  /*2f0b0*/  IADD3 R22, P6, R106, R154, RZ ;  /* 0x0000009a6a167210 */ /* 0x001fc60007fde0ff */
[----:B------:R0:W-:Y:S04]  /*2f0c0*/  STL [R1+0xf5c], R44 ;  /* 0x000f5c2c01007387 */ /* 0x0001e80000100800 */
[----:B------:R1:W-:Y:S04]  /*2f0d0*/  STL [R1+0xf6c], R23 ;  /* 0x000f6c1701007387 */ /* 0x0003e80000100800 */
[----:B------:R2:W-:Y:S01]  /*2f0e0*/  STL [R1+0xf7c], R22 ;  /* 0x000f7c1601007387 */ /* 0x0005e20000100800 */
[-C--:B0-----:R-:W-:Y:S02]  /*2f0f0*/  IADD3 R44, P0, R107, R154.reuse, RZ ;  /* 0x0000009a6b2c7210 */ /* 0x081fe40007f1e0ff */
[----:B-1----:R-:W-:-:S03]  /*2f100*/  IADD3 R23, P3, R108, R154, RZ ;  /* 0x0000009a6c177210 */ /* 0x002fc60007f7e0ff */
[----:B------:R3:W-:Y:S01]  /*2f110*/  STL [R1+0xf8c], R44 ;  /* 0x000f8c2c01007387 */ /* 0x0007e20000100800 */
[----:B--2---:R-:W-:-:S03]  /*2f120*/  IADD3 R22, P1, R109, R154, RZ ;  /* 0x0000009a6d167210 */ /* 0x004fc60007f3e0ff */
[----:B------:R0:W-:Y:S04]  /*2f130*/  STL [R1+0xf9c], R23 ;  /* 0x000f9c1701007387 */ /* 0x0001e80000100800 */
[----:B------:R1:W-:Y:S01]  /*2f140*/  STL [R1+0xfac], R22 ;  /* 0x000fac1601007387 */ /* 0x0003e20000100800 */
[----:B---3--:R-:W-:Y:S02]  /*2f150*/  LEA.HI.X.SX32 R44, R110, R153, 0x1, P2 ;  /* 0x000000996e2c7211 */ /* 0x008fe400010f0eff */
[----:B0-----:R-:W-:-:S03]  /*2f160*/  IADD3 R23, P2, R111, R154, RZ ;  /* 0x0000009a6f177210 */ /* 0x001fc60007f5e0ff */
[----:B------:R0:W-:Y:S01]  /*2f170*/  STL [R1+0xf48], R44 ;  /* 0x000f482c01007387 */ /* 0x0001e20000100800 */
[----:B-1----:R-:W-:-:S03]  /*2f180*/  LEA.HI.X.SX32 R22, R112, R153, 0x1, P4 ;  /* 0x0000009970167211 */ /* 0x002fc600020f0eff */
[----:B------:R1:W-:Y:S04]  /*2f190*/  STL [R1+0xfbc], R23 ;  /* 0x000fbc1701007387 */ /* 0x0003e80000100800 */
[----:B------:R2:W-:Y:S01]  /*2f1a0*/  STL [R1+0xf58], R22 ;  /* 0x000f581601007387 */ /* 0x0005e20000100800 */
[----:B0-----:R-:W-:Y:S02]  /*2f1b0*/  IADD3 R44, P4, R113, R154, RZ ;  /* 0x0000009a712c7210 */ /* 0x001fe40007f9e0ff */
[----:B-1----:R-:W-:-:S03]  /*2f1c0*/  LEA.HI.X.SX32 R23, R114, R153, 0x1, P5 ;  /* 0x0000009972177211 */ /* 0x002fc600028f0eff */
[----:B------:R0:W-:Y:S01]  /*2f1d0*/  STL [R1+0xfcc], R44 ;  /* 0x000fcc2c01007387 */ /* 0x0001e20000100800 */
[----:B--2---:R-:W-:-:S03]  /*2f1e0*/  IADD3 R22, P5, R115, R154, RZ ;  /* 0x0000009a73167210 */ /* 0x004fc60007fbe0ff */
[----:B------:R1:W-:Y:S04]  /*2f1f0*/  STL [R1+0xf68], R23 ;  /* 0x000f681701007387 */ /* 0x0003e80000100800 */
[----:B------:R2:W-:Y:S01]  /*2f200*/  STL [R1+0xfdc], R22 ;  /* 0x000fdc1601007387 */ /* 0x0005e20000100800 */
[----:B0-----:R-:W-:Y:S02]  /*2f210*/  LEA.HI.X.SX32 R44, R116, R153, 0x1, P6 ;  /* 0x00000099742c7211 */ /* 0x001fe400030f0eff */
[----:B-1----:R-:W-:-:S03]  /*2f220*/  IADD3 R23, P6, R117, R154, RZ ;  /* 0x0000009a75177210 */ /* 0x002fc60007fde0ff */
[----:B------:R0:W-:Y:S01]  /*2f230*/  STL [R1+0xf78], R44 ;  /* 0x000f782c01007387 */ /* 0x0001e20000100800 */
[----:B--2---:R-:W-:-:S03]  /*2f240*/  LEA.HI.X.SX32 R22, R118, R153, 0x1, P0 ;  /* 0x0000009976167211 */ /* 0x004fc600000f0eff */
        /* <DEDUP_REMOVED lines=96> */
[----:B------:R1:W-:Y:S01]  /*2f850*/  STL [R1+0xf94], R23 ;  /* 0x000f941701007387 */ /* 0x0003e20000100800 */
[C---:B------:R-:W-:Y:S02]  /*2f860*/  IMAD R173, R13.reuse, 0x43, RZ ;  /* 0x000000430dad7824 */ /* 0x040fe400078e02ff */
[C---:B------:R-:W-:Y:S01]  /*2f870*/  IMAD R45, R13.reuse, 0x7e, RZ ;  /* 0x0000007e0d2d7824 */ /* 0x040fe200078e02ff */
[----:B------:R2:W-:Y:S01]  /*2f880*/  STL [R1+0x1108], R22 ;  /* 0x0011081601007387 */ /* 0x0005e20000100800 */
[----:B0-----:R-:W-:Y:S01]  /*2f890*/  IADD3 R44, P2, R170, R154, RZ ;  /* 0x0000009aaa2c7210 */ /* 0x001fe20007f5e0ff */
[----:B------:R-:W-:Y:S01]  /*2f8a0*/  IMAD R174, R13, 0x41, RZ ;  /* 0x000000410dae7824 */ /* 0x000fe200078e02ff */
[----:B-1----:R-:W-:-:S03]  /*2f8b0*/  LEA.HI.X.SX32 R23, R171, R153, 0x1, P4 ;  /* 0x00000099ab177211 */ /* 0x002fc600020f0eff */
[----:B------:R0:W-:Y:S01]  /*2f8c0*/  STL [R1+0xfb4], R44 ;  /* 0x000fb42c01007387 */ /* 0x0001e20000100800 */
[----:B--2---:R-:W-:-:S03]  /*2f8d0*/  IADD3 R22, P4, R172, R154, RZ ;  /* 0x0000009aac167210 */ /* 0x004fc60007f9e0ff */
[----:B------:R1:W-:Y:S01]  /*2f8e0*/  STL [R1+0x1118], R23 ;  /* 0x0011181701007387 */ /* 0x0003e20000100800 */
[----:B------:R-:W-:-:S03]  /*2f8f0*/  IMAD R175, R13, 0xd4, RZ ;  /* 0x000000d40daf7824 */ /* 0x000fc600078e02ff */
[----:B------:R2:W-:Y:S01]  /*2f900*/  STL [R1+0xfd4], R22 ;  /* 0x000fd41601007387 */ /* 0x0005e20000100800 */
[----:B0-----:R-:W-:Y:S01]  /*2f910*/  LEA.HI.X.SX32 R44, R173, R153, 0x1, P5 ;  /* 0x00000099ad2c7211 */ /* 0x001fe200028f0eff */
[----:B------:R-:W-:Y:S01]  /*2f920*/  IMAD R46, R13, 0x7a, RZ ;  /* 0x0000007a0d2e7824 */ /* 0x000fe200078e02ff */
[----:B-1----:R-:W-:-:S03]  /*2f930*/  IADD3 R23, P5, R45, R154, RZ ;  /* 0x0000009a2d177210 */ /* 0x002fc60007fbe0ff */
[----:B------:R0:W-:Y:S01]  /*2f940*/  STL [R1+0x1128], R44 ;  /* 0x0011282c01007387 */ /* 0x0001e20000100800 */
[----:B--2---:R-:W-:-:S03]  /*2f950*/  LEA.HI.X.SX32 R22, R174, R153, 0x1, P6 ;  /* 0x00000099ae167211 */ /* 0x004fc600030f0eff */
[----:B------:R1:W-:Y:S01]  /*2f960*/  STL [R1+0x114c], R23 ;  /* 0x00114c1701007387 */ /* 0x0003e20000100800 */
[C---:B------:R-:W-:Y:S02]  /*2f970*/  IMAD R176, R13.reuse, 0x3f, RZ ;  /* 0x0000003f0db07824 */ /* 0x040fe400078e02ff */
[----:B------:R-:W-:Y:S01]  /*2f980*/  IMAD R177, R13, 0xcc, RZ ;  /* 0x000000cc0db17824 */ /* 0x000fe200078e02ff */
[----:B------:R2:W-:Y:S01]  /*2f990*/  STL [R1+0x1138], R22 ;  /* 0x0011381601007387 */ /* 0x0005e20000100800 */
[----:B0-----:R-:W-:Y:S02]  /*2f9a0*/  IADD3 R44, P6, R175, R154, RZ ;  /* 0x0000009aaf2c7210 */ /* 0x001fe40007fde0ff */
[----:B-1----:R-:W-:-:S03]  /*2f9b0*/  LEA.HI.X.SX32 R23, R45, R153, 0x1, P0 ;  /* 0x000000992d177211 */ /* 0x002fc600000f0eff */
[----:B------:R0:W-:Y:S01]  /*2f9c0*/  STL [R1+0xff4], R44 ;  /* 0x000ff42c01007387 */ /* 0x0001e20000100800 */
[----:B--2---:R-:W-:-:S03]  /*2f9d0*/  IADD3 R22, P0, R46, R154, RZ ;  /* 0x0000009a2e167210 */ /* 0x004fc60007f1e0ff */
[----:B------:R1:W-:Y:S01]  /*2f9e0*/  STL [R1+0xf50], R23 ;  /* 0x000f501701007387 */ /* 0x0003e20000100800 */
[C---:B------:R-:W-:Y:S02]  /*2f9f0*/  IMAD R47, R13.reuse, 0x76, RZ ;  /* 0x000000760d2f7824 */ /* 0x040fe400078e02ff */
[C---:B------:R-:W-:Y:S01]  /*2fa00*/  IMAD R178, R13.reuse, 0x3d, RZ ;  /* 0x0000003d0db27824 */ /* 0x040fe200078e02ff */
[----:B------:R2:W-:Y:S01]  /*2fa10*/  STL [R1+0x115c], R22 ;  /* 0x00115c1601007387 */ /* 0x0005e20000100800 */
[----:B0-----:R-:W-:Y:S01]  /*2fa20*/  LEA.HI.X.SX32 R44, R176, R153, 0x1, P5 ;  /* 0x00000099b02c7211 */ /* 0x001fe200028f0eff */
[----:B------:R-:W-:Y:S01]  /*2fa30*/  IMAD R179, R13, 0xc4, RZ ;  /* 0x000000c40db37824 */ /* 0x000fe200078e02ff */
[----:B-1----:R-:W-:-:S03]  /*2fa40*/  IADD3 R23, P5, R177, R154, RZ ;  /* 0x0000009ab1177210 */ /* 0x002fc60007fbe0ff */
[----:B------:R0:W-:Y:S01]  /*2fa50*/  STL [R1+0x1148], R44 ;  /* 0x0011482c01007387 */ /* 0x0001e20000100800 */
[----:B--2---:R-:W-:-:S03]  /*2fa60*/  LEA.HI.X.SX32 R22, R46, R153, 0x1, P3 ;  /* 0x000000992e167211 */ /* 0x004fc600018f0eff */
[----:B------:R1:W-:Y:S01]  /*2fa70*/  STL [R1+0x1014], R23 ;  /* 0x0010141701007387 */ /* 0x0003e20000100800 */
[----:B------:R-:W-:-:S03]  /*2fa80*/  IMAD R48, R13, 0x72, RZ ;  /* 0x000000720d307824 */ /* 0x000fc600078e02ff */
        /* <DEDUP_REMOVED lines=309> */
[----:B0-----:R-:W-:Y:S02]  /*30de0*/  IADD3 R44, P6, R81, R154, RZ ;  /* 0x0000009a512c7210 */ /* 0x001fe40007fde0ff */
[----:B-1----:R-:W-:-:S03]  /*30df0*/  LEA.HI.X.SX32 R23, R80, R153, 0x1, P5 ;  /* 0x0000009950177211 */ /* 0x002fc600028f0eff */
[----:B------:R0:W-:Y:S01]  /*30e00*/  STL [R1+0x1274], R44 ;  /* 0x0012742c01007387 */ /* 0x0001e20000100800 */
[----:B--2---:R-:W-:-:S03]  /*30e10*/  IADD3 R22, P5, R82, R154, RZ ;  /* 0x0000009a52167210 */ /* 0x004fc60007fbe0ff */
[----:B------:R1:W-:Y:S01]  /*30e20*/  STL [R1+0x1000], R23 ;  /* 0x0010001701007387 */ /* 0x0003e20000100800 */
[C---:B------:R-:W-:Y:S02]  /*30e30*/  IMAD R83, R13.reuse, 0x58, RZ ;  /* 0x000000580d537824 */ /* 0x040fe400078e02ff */
[----:B------:R-:W-:Y:S01]  /*30e40*/  IMAD R226, R13, 0xd, RZ ;  /* 0x0000000d0de27824 */ /* 0x000fe200078e02ff */
        /* <DEDUP_REMOVED lines=117> */
[----:B------:R1:W-:Y:S01]  /*315a0*/  STL [R1+0x1280], R23 ;  /* 0x0012801701007387 */ /* 0x0003e20000100800 */
[C---:B------:R-:W-:Y:S02]  /*315b0*/  IMAD.SHL.U32 R102, R13.reuse, 0x2, RZ ;  /* 0x000000020d667824 */ /* 0x040fe400078e00ff */
[C---:B------:R-:W-:Y:S01]  /*315c0*/  IMAD R231, R13.reuse, 0x3, RZ ;  /* 0x000000030de77824 */ /* 0x040fe200078e02ff */
[----:B------:R2:W-:Y:S01]  /*315d0*/  STL [R1+0x1304], R22 ;  /* 0x0013041601007387 */ /* 0x0005e20000100800 */
[----:B0-----:R-:W-:Y:S02]  /*315e0*/  LEA.HI.X.SX32 R44, R100, R153, 0x1, P4 ;  /* 0x00000099642c7211 */ /* 0x001fe400020f0eff */
[----:B-1----:R-:W-:-:S03]  /*315f0*/  LEA R23, P4, R13, R154, 0x3 ;  /* 0x0000009a0d177211 */ /* 0x002fc600078818ff */
[----:B------:R0:W-:Y:S01]  /*31600*/  STL [R1+0x12e0], R44 ;  /* 0x0012e02c01007387 */ /* 0x0001e20000100800 */
[----:B--2---:R-:W-:-:S03]  /*31610*/  LEA.HI.X.SX32 R22, R101, R153, 0x1, P2 ;  /* 0x0000009965167211 */ /* 0x004fc600010f0eff */
[----:B------:R1:W-:Y:S01]  /*31620*/  STL [R1+0x1324], R23 ;  /* 0x0013241701007387 */ /* 0x0003e20000100800 */
[C---:B------:R-:W-:Y:S02]  /*31630*/  IMAD.SHL.U32 R232, R13.reuse, 0x40, RZ ;  /* 0x000000400de87824 */ /* 0x040fe400078e00ff */
[C---:B------:R-:W-:Y:S01]  /*31640*/  IMAD.SHL.U32 R233, R13.reuse, 0x20, RZ ;  /* 0x000000200de97824 */ /* 0x040fe200078e00ff */
[----:B------:R2:W-:Y:S01]  /*31650*/  STL [R1+0x1310], R22 ;  /* 0x0013101601007387 */ /* 0x0005e20000100800 */
[----:B0-----:R-:W-:Y:S01]  /*31660*/  IADD3 R44, P2, R102, R154, RZ ;  /* 0x0000009a662c7210 */ /* 0x001fe20007f5e0ff */
[----:B------:R-:W-:Y:S01]  /*31670*/  IMAD.SHL.U32 R234, R13, 0x10, RZ ;  /* 0x000000100dea7824 */ /* 0x000fe200078e00ff */
[----:B-1----:R-:W-:-:S03]  /*31680*/  LEA.HI.X.SX32 R23, R231, R153, 0x1, P6 ;  /* 0x00000099e7177211 */ /* 0x002fc600030f0eff */
[----:B------:R0:W-:Y:S01]  /*31690*/  STL [R1+0x133c], R44 ;  /* 0x00133c2c01007387 */ /* 0x0001e20000100800 */
[----:B--2---:R-:W-:-:S03]  /*316a0*/  LEA R22, P6, R13, R154, 0x2 ;  /* 0x0000009a0d167211 */ /* 0x004fc600078c10ff */
[----:B------:R1:W-:Y:S01]  /*316b0*/  STL [R1+0x1328], R23 ;  /* 0x0013281701007387 */ /* 0x0003e20000100800 */
[C---:B------:R-:W-:Y:S02]  /*316c0*/  IMAD.SHL.U32 R235, R13.reuse, 0x8, RZ ;  /* 0x000000080deb7824 */ /* 0x040fe400078e00ff */
[----:B------:R-:W-:Y:S01]  /*316d0*/  IMAD.SHL.U32 R236, R13, 0x4, RZ ;  /* 0x000000040dec7824 */ /* 0x000fe200078e00ff */
[----:B------:R2:W-:Y:S01]  /*316e0*/  STL [R1+0x1334], R22 ;  /* 0x0013341601007387 */ /* 0x0005e20000100800 */
[-C--:B0-----:R-:W-:Y:S02]  /*316f0*/  LEA.HI.X.SX32 R44, R232, R153.reuse, 0x1, P5 ;  /* 0x00000099e82c7211 */ /* 0x081fe400028f0eff */
[----:B-1----:R-:W-:-:S03]  /*31700*/  LEA.HI.X.SX32 R23, R233, R153, 0x1, P0 ;  /* 0x00000099e9177211 */ /* 0x002fc600000f0eff */
[----:B------:R0:W-:Y:S01]  /*31710*/  STL [R1+0x1140], R44 ;  /* 0x0011402c01007387 */ /* 0x0001e20000100800 */
[----:B--2---:R-:W-:-:S03]  /*31720*/  LEA.HI.X.SX32 R22, R234, R153, 0x1, P1 ;  /* 0x00000099ea167211 */ /* 0x004fc600008f0eff */
[----:B------:R1:W-:Y:S01]  /*31730*/  STL [R1+0x1240], R23 ;  /* 0x0012401701007387 */ /* 0x0003e20000100800 */
[----:B------:R-:W-:-:S03]  /*31740*/  IMAD.SHL.U32 R152, R13, 0x80, RZ ;  /* 0x000000800d987824 */ /* 0x000fc600078e00ff */
[----:B------:R2:W-:Y:S01]  /*31750*/  STL [R1+0x12c0], R22 ;  /* 0x0012c01601007387 */ /* 0x0005e20000100800 */
[-C--:B0-----:R-:W-:Y:S02]  /*31760*/  LEA.HI.X.SX32 R44, R235, R153.reuse, 0x1, P3 ;  /* 0x00000099eb2c7211 */ /* 0x081fe400018f0eff */
[----:B-1----:R-:W-:-:S03]  /*31770*/  LEA.HI.X.SX32 R23, R236, R153, 0x1, P4 ;  /* 0x00000099ec177211 */ /* 0x002fc600020f0eff */
[----:B------:R0:W-:Y:S01]  /*31780*/  STL [R1+0x1300], R44 ;  /* 0x0013002c01007387 */ /* 0x0001e20000100800 */
[-C--:B--2---:R-:W-:Y:S02]  /*31790*/  LEA.HI.X.SX32 R22, R13, R153.reuse, 0x1, P2 ;  /* 0x000000990d167211 */ /* 0x084fe400010f0eff */
[----:B------:R-:W-:Y:S01]  /*317a0*/  LEA.HI.X.SX32 R13, R102, R153, 0x1, P6 ;  /* 0x00000099660d7211 */ /* 0x000fe200030f0eff */
[----:B------:R1:W-:Y:S04]  /*317b0*/  STL [R1+0x1320], R23 ;  /* 0x0013201701007387 */ /* 0x0003e80000100800 */
[----:B------:R1:W-:Y:S04]  /*317c0*/  STL [R1+0x1338], R22 ;  /* 0x0013381601007387 */ /* 0x0003e80000100800 */
[----:B------:R1:W-:Y:S01]  /*317d0*/  STL [R1+0x1330], R13 ;  /* 0x0013300d01007387 */ /* 0x0003e20000100800 */
[----:B------:R-:W-:-:S02]  /*317e0*/  SHF.R.S32.HI R0, RZ, 0x1f, R12 ;  /* 0x0000001fff007819 */ /* 0x000fc4000001140c */
[----:B------:R-:W-:Y:S02]  /*317f0*/  SHF.R.S32.HI R2, RZ, 0x1f, R152 ;  /* 0x0000001fff027819 */ /* 0x000fe40000011498 */
[C---:B------:R-:W-:Y:S02]  /*31800*/  LOP3.LUT R10, R241.reuse, 0x10, RZ, 0x3c, !PT ;  /* 0x00000010f10a7812 */ /* 0x040fe400078e3cff */
[C---:B------:R-:W-:Y:S02]  /*31810*/  LOP3.LUT R9, R241.reuse, 0x20, RZ, 0x3c, !PT ;  /* 0x00000020f1097812 */ /* 0x040fe400078e3cff */
[C---:B------:R-:W-:Y:S02]  /*31820*/  LOP3.LUT R8, R241.reuse, 0x30, RZ, 0x3c, !PT ;  /* 0x00000030f1087812 */ /* 0x040fe400078e3cff */
[C---:B------:R-:W-:Y:S02]  /*31830*/  LOP3.LUT R7, R241.reuse, 0x40, RZ, 0x3c, !PT ;  /* 0x00000040f1077812 */ /* 0x040fe400078e3cff */
[----:B------:R-:W-:Y:S01]  /*31840*/  LOP3.LUT R6, R241, 0x50, RZ, 0x3c, !PT ;  /* 0x00000050f1067812 */ /* 0x000fe200078e3cff */
[----:B------:R-:W-:Y:S01]  /*31850*/  UIADD3.64 UR12, UR36, 0x80, URZ ;  /* 0x00000080240c7897 */ /* 0x000fe2000fffe03f */
[----:B------:R-:W-:-:S02]  /*31860*/  SHF.L.U64.HI R0, R12, 0x1, R0 ;  /* 0x000000010c007819 */ /* 0x000fc40000010200 */
[----:B------:R-:W-:Y:S02]  /*31870*/  CS2R R24, SRZ ;  /* 0x0000000000187805 */ /* 0x000fe4000001ff00 */
[----:B------:R-:W-:Y:S02]  /*31880*/  SHF.L.U64.HI R2, R152, 0x1, R2 ;  /* 0x0000000198027819 */ /* 0x000fe40000010202 */
        /* <DEDUP_REMOVED lines=8> */
[----:B------:R-:W-:Y:S01]  /*31910*/  CS2R R42, SRZ ;  /* 0x00000000002a7805 */ /* 0x000fe2000001ff00 */
[----:B------:R-:W-:Y:S01]  /*31920*/  IMAD.SHL.U32 R12, R12, 0x2, RZ ;  /* 0x000000020c0c7824 */ /* 0x000fe200078e00ff */
[----:B------:R-:W-:Y:S01]  /*31930*/  UIADD3.64 UR10, UR38, 0x2, URZ ;  /* 0x00000002260a7897 */ /* 0x000fe2000fffe03f */
[----:B------:R-:W-:Y:S01]  /*31940*/  IMAD.SHL.U32 R152, R152, 0x2, RZ ;  /* 0x0000000298987824 */ /* 0x000fe200078e00ff */
[----:B------:R-:W-:Y:S01]  /*31950*/  UIADD3.64 UR12, UR36, 0x180, URZ ;  /* 0x00000180240c7897 */ /* 0x000fe2000fffe03f */
[C---:B------:R-:W-:Y:S01]  /*31960*/  IMAD.IADD R11, R237.reuse, 0x1, R241 ;  /* 0x00000001ed0b7824 */ /* 0x040fe200078e02f1 */
[----:B0-----:R-:W-:Y:S01]  /*31970*/  CS2R R44, SRZ ;  /* 0x00000000002c7805 */ /* 0x001fe2000001ff00 */
[C---:B------:R-:W-:Y:S01]  /*31980*/  IMAD.IADD R20, R237.reuse, 0x1, R20 ;  /* 0x00000001ed147824 */ /* 0x040fe200078e0214 */
[----:B------:R-:W-:Y:S01]  /*31990*/  CS2R R46, SRZ ;  /* 0x00000000002e7805 */ /* 0x000fe2000001ff00 */
        /* <DEDUP_REMOVED lines=20> */
[----:B------:R-:W-:Y:S01]  /*31ae0*/  IMAD.IADD R6, R237, 0x1, R6 ;  /* 0x00000001ed067824 */ /* 0x000fe200078e0206 */
        /* <DEDUP_REMOVED lines=42> */
[----:B------:R-:W-:Y:S02]  /*31d90*/  UIADD3.64 UR10, UR38, 0x7fe, URZ ;  /* 0x000007fe260a7897 */ /* 0x000fe4000fffe03f */
[----:B------:R-:W-:-:S02]  /*31da0*/  UIADD3.64 UR12, UR36, 0x280, URZ ;  /* 0x00000280240c7897 */ /* 0x000fc4000fffe03f */
[----:B------:R-:W-:Y:S02]  /*31db0*/  UIADD3.64 UR10, UR38, 0x802, URZ ;  /* 0x00000802260a7897 */ /* 0x000fe4000fffe03f */
[----:B------:R-:W-:Y:S02]  /*31dc0*/  UIADD3.64 UR12, UR36, 0x380, URZ ;  /* 0x00000380240c7897 */ /* 0x000fe4000fffe03f */
[----:B------:R-:W-:Y:S02]  /*31dd0*/  UIADD3.64 UR58, UR38, 0xffe, URZ ;  /* 0x00000ffe263a7897 */ /* 0x000fe4000fffe03f */
[----:B------:R-:W-:Y:S02]  /*31de0*/  UIADD3.64 UR10, UR38, 0x1000, URZ ;  /* 0x00001000260a7897 */ /* 0x000fe4000fffe03f */
        /* <DEDUP_REMOVED lines=11> */
[----:B-1----:R-:W-:-:S12]  /*31ea0*/  UIADD3.64 UR52, UR36, 0x700, URZ ;  /* 0x0000070024347897 */ /* 0x002fd8000fffe03f */
.L_x_1:
[----:B------:R-:W2:Y:S04]  /*31eb0*/  LDL.64 R12, [R1+0x1f70] ;  /* 0x001f7000010c7983 */ /* 0x000ea80000100a00 */
[----:B------:R-:W3:Y:S04]  /*31ec0*/  LDL.64 R22, [R1+0x1f78] ;  /* 0x001f780001167983 */ /* 0x000ee80000100a00 */
[----:B-----5:R-:W-:Y:S04]  /*31ed0*/  STL [R1+0x2974], R20 ;  /* 0x0029741401007387 */ /* 0x020fe80000100800 */
[----:B------:R-:W-:Y:S04]  /*31ee0*/  STL [R1+0x2940], R19 ;  /* 0x0029401301007387 */ /* 0x000fe80000100800 */
        /* <DEDUP_REMOVED lines=122> */
[----:B0-----:R0:W-:Y:S04]  /*32690*/  STL.64 [R1+0x2248], R150 ;  /* 0x0022489601007387 */ /* 0x0011e80000100a00 */
[----:B------:R-:W-:Y:S04]  /*326a0*/  STL [R1+0x2838], R150 ;  /* 0x0028389601007387 */ /* 0x000fe80000100800 */
[----:B0-----:R-:W4:Y:S04]  /*326b0*/  LDL.LU R151, [R1+0xae0] ;  /* 0x000ae00001977983 */ /* 0x001f280000300800 */
[----:B------:R-:W-:Y:S04]  /*326c0*/  STL.64 [R1+0x2240], R148 ;  /* 0x0022409401007387 */ /* 0x000fe80000100a00 */
[----:B------:R-:W-:Y:S04]  /*326d0*/  STL [R1+0x2840], R148 ;  /* 0x0028409401007387 */ /* 0x000fe80000100800 */
[----:B------:R-:W-:Y:S04]  /*326e0*/  STL [R1+0x283c], R149 ;  /* 0x00283c9501007387 */ /* 0x000fe80000100800 */
        /* <DEDUP_REMOVED lines=119> */
[----:B------:R-:W-:Y:S04]  /*32e60*/  STL.64 [R1+0x20f8], R66 ;  /* 0x0020f84201007387 */ /* 0x000fe80000100a00 */
        /* <DEDUP_REMOVED lines=21> */
[----:B------:R0:W-:Y:S04]  /*32fc0*/  STL [R1+0x2040], R2 ;  /* 0x0020400201007387 */ /* 0x0001e80000100800 */
[----:B------:R1:W-:Y:S01]  /*32fd0*/  STL [R1+0x2028], R0 ;  /* 0x0020280001007387 */ /* 0x0003e20000100800 */
[----:B0-----:R-:W-:-:S03]  /*32fe0*/  MOV R2, UR35 ;  /* 0x0000002300027c02 */ /* 0x001fc60008000f00 */
[----:B-----5:R-:W-:Y:S01]  /*32ff0*/  STL [R1+0x1f8c], R3 ;  /* 0x001f8c0301007387 */ /* 0x020fe20000100800 */
[----:B-1----:R-:W-:-:S03]  /*33000*/  MOV R0, UR34 ;  /* 0x0000002200007c02 */ /* 0x002fc60008000f00 */
[----:B------:R0:W-:Y:S01]  /*33010*/  STL [R1+0x1f60], R2 ;  /* 0x001f600201007387 */ /* 0x0001e20000100800 */
[----:B--2---:R-:W-:-:S03]  /*33020*/  R2UR UR34, R12 ;  /* 0x000000000c2272ca */ /* 0x004fc600000e0000 */
[----:B------:R1:W-:Y:S04]  /*33030*/  STL [R1+0x1f5c], R0 ;  /* 0x001f5c0001007387 */ /* 0x0003e80000100800 */
[----:B------:R-:W2:Y:S04]  /*33040*/  LDL.LU R40, [R1+0x133c] ;  /* 0x00133c0001287983 */ /* 0x000ea80000300800 */
[----:B------:R-:W2:Y:S04]  /*33050*/  LDL.LU R12, [R1+0xf70] ;  /* 0x000f7000010c7983 */ /* 0x000ea80000300800 */
[----:B0-----:R-:W2:Y:S04]  /*33060*/  LDL R2, [R1+0x1338] ;  /* 0x0013380001027983 */ /* 0x001ea80000100800 */
[----:B-1----:R-:W2:Y:S01]  /*33070*/  LDL R0, [R1+0x1334] ;  /* 0x0013340001007983 */ /* 0x002ea20000100800 */
[----:B------:R-:W-:-:S02]  /*33080*/  R2UR UR35, R13 ;  /* 0x000000000d2372ca */ /* 0x000fc400000e0000 */
[----:B------:R-:W-:-:S05]  /*33090*/  MOV R13, UR49 ;  /* 0x00000031000d7c02 */ /* 0x000fca0008000f00 */
[----:B------:R0:W-:Y:S04]  /*330a0*/  STL [R1+0x1f68], R13 ;  /* 0x001f680d01007387 */ /* 0x0001e80000100800 */
[----:B------:R-:W2:Y:S04]  /*330b0*/  LDL R46, [R1+0x1330] ;  /* 0x00133000012e7983 */ /* 0x000ea80000100800 */
[----:B------:R-:W2:Y:S01]  /*330c0*/  LDL R42, [R1+0x1328] ;  /* 0x00132800012a7983 */ /* 0x000ea20000100800 */
[----:B0-----:R-:W-:-:S05]  /*330d0*/  MOV R13, UR48 ;  /* 0x00000030000d7c02 */ /* 0x001fca0008000f00 */
[----:B------:R0:W-:Y:S01]  /*330e0*/  STL [R1+0x1f64], R13 ;  /* 0x001f640d01007387 */ /* 0x0001e20000100800 */
[----:B---3--:R-:W-:Y:S02]  /*330f0*/  R2UR UR32, R22 ;  /* 0x00000000162072ca */ /* 0x008fe400000e0000 */
[----:B------:R-:W-:Y:S01]  /*33100*/  R2UR UR33, R23 ;  /* 0x00000000172172ca */ /* 0x000fe200000e0000 */
[----:B------:R-:W3:Y:S01]  /*33110*/  LDL R41, [R1+0x132c] ;  /* 0x00132c0001297983 */ /* 0x000ee20000100800 */
[----:B------:R-:W-:Y:S02]  /*33120*/  PRMT R69, RZ, 0x7610, R69 ;  /* 0x00007610ff457816 */ /* 0x000fe40000000045 */
[----:B------:R-:W-:Y:S01]  /*33130*/  PRMT R81, RZ, 0x7610, R81 ;  /* 0x00007610ff517816 */ /* 0x000fe20000000051 */
[----:B------:R-:W3:Y:S01]  /*33140*/  LDL R38, [R1+0x1320] ;  /* 0x0013200001267983 */ /* 0x000ee20000100800 */
[----:B0-----:R-:W4:Y:S02]  /*33150*/  LDC R13, c[0x0][0x230] ;  /* 0x00008c00ff0d7b82 */ /* 0x001f240000000800 */
[----:B----4-:R-:W-:-:S05]  /*33160*/  IMAD R13, R151, -0x80, R13 ;  /* 0xffffff80970d7824 */ /* 0x010fca00078e020d */
[C---:B------:R-:W-:Y:S02]  /*33170*/  ISETP.GT.AND P0, PT, R13.reuse, RZ, PT ;  /* 0x000000ff0d00720c */ /* 0x040fe40003f04270 */
[C---:B------:R-:W-:Y:S02]  /*33180*/  ISETP.GT.AND P1, PT, R13.reuse, 0x1, PT ;  /* 0x000000010d00780c */ /* 0x040fe40003f24270 */
[----:B------:R-:W-:Y:S01]  /*33190*/  ISETP.GT.AND P2, PT, R13, 0x2, PT ;  /* 0x000000020d00780c */ /* 0x000fe20003f44270 */
[----:B------:R-:W-:Y:S08]  /*331a0*/  STL [R1+0x2250], R154 ;  /* 0x0022509a01007387 */ /* 0x000ff00000100800 */
[----:B------:R-:W-:-:S02]  /*331b0*/  @P0 IMAD.MOV.U32 R22, RZ, RZ, R154 ;  /* 0x000000ffff160224 */ /* 0x000fc400078e009a */
[----:B------:R-:W-:Y:S01]  /*331c0*/  @P0 IMAD.MOV.U32 R23, RZ, RZ, R153 ;  /* 0x000000ffff170224 */ /* 0x000fe200078e0099 */
[----:B------:R0:W-:Y:S04]  /*331d0*/  STL [R1+0x2044], R153 ;  /* 0x0020449901007387 */ /* 0x0001e80000100800 */
[----:B------:R2:W4:Y:S04]  /*331e0*/  @P0 LDG.E.U16 R69, desc[UR4][R22.64] ;  /* 0x0000000416450981 */ /* 0x000528000c1e1500 */
[----:B0-----:R-:W4:Y:S01]  /*331f0*/  LDL.LU R153, [R1+0x1324] ;  /* 0x0013240001997983 */ /* 0x001f220000300800 */
[----:B--2---:R-:W-:-:S02]  /*33200*/  @P1 IMAD.MOV.U32 R22, RZ, RZ, R40 ;  /* 0x000000ffff161224 */ /* 0x004fc400078e0028 */
[----:B------:R-:W-:Y:S02]  /*33210*/  @P1 IMAD.MOV.U32 R23, RZ, RZ, R2 ;  /* 0x000000ffff171224 */ /* 0x000fe400078e0002 */
[----:B------:R-:W2:Y:S04]  /*33220*/  LDL.LU R2, [R1+0x131c] ;  /* 0x00131c0001027983 */ /* 0x000ea80000300800 */
[----:B------:R0:W2:Y:S01]  /*33230*/  @P1 LDG.E.U16 R81, desc[UR4][R22.64] ;  /* 0x0000000416511981 */ /* 0x0000a2000c1e1500 */
[----:B------:R-:W-:Y:S02]  /*33240*/  ISETP.GT.AND P3, PT, R13, 0x3, PT ;  /* 0x000000030d00780c */ /* 0x000fe40003f64270 */
[----:B------:R-:W-:Y:S01]  /*33250*/  PRMT R93, RZ, 0x7610, R93 ;  /* 0x00007610ff5d7816 */ /* 0x000fe2000000005d */
[----:B------:R-:W2:Y:S01]  /*33260*/  LDL R48, [R1+0x1310] ;  /* 0x0013100001307983 */ /* 0x000ea20000100800 */
[----:B0-----:R-:W-:-:S03]  /*33270*/  @P2 IMAD.MOV.U32 R22, RZ, RZ, R0 ;  /* 0x000000ffff162224 */ /* 0x001fc600078e0000 */
[----:B------:R-:W2:Y:S01]  /*33280*/  LDL R0, [R1+0x1318] ;  /* 0x0013180001007983 */ /* 0x000ea20000100800 */
[C---:B------:R-:W-:Y:S01]  /*33290*/  ISETP.GT.AND P0, PT, R13.reuse, 0x4, PT ;  /* 0x000000040d00780c */ /* 0x040fe20003f04270 */
[----:B------:R-:W-:Y:S01]  /*332a0*/  @P2 IMAD.MOV.U32 R23, RZ, RZ, R46 ;  /* 0x000000ffff172224 */ /* 0x000fe200078e002e */
[----:B------:R-:W-:Y:S01]  /*332b0*/  PRMT R105, RZ, 0x7610, R105 ;  /* 0x00007610ff697816 */ /* 0x000fe20000000069 */
[----:B------:R-:W2:Y:S01]  /*332c0*/  LDL R46, [R1+0x1314] ;  /* 0x00131400012e7983 */ /* 0x000ea20000100800 */
[----:B------:R-:W-:-:S03]  /*332d0*/  ISETP.GT.AND P1, PT, R13, 0x5, PT ;  /* 0x000000050d00780c */ /* 0x000fc60003f24270 */
[----:B------:R3:W2:Y:S01]  /*332e0*/  @P2 LDG.E.U16 R93, desc[UR4][R22.64] ;  /* 0x00000004165d2981 */ /* 0x0006a2000c1e1500 */
[----:B------:R-:W-:Y:S01]  /*332f0*/  PRMT R117, RZ, 0x7610, R117 ;  /* 0x00007610ff757816 */ /* 0x000fe20000000075 */
[----:B---3--:R-:W-:Y:S02]  /*33300*/  @P3 IMAD.MOV.U32 R22, RZ, RZ, R41 ;  /* 0x000000ffff163224 */ /* 0x008fe400078e0029 */
[----:B------:R-:W-:Y:S01]  /*33310*/  @P3 IMAD.MOV.U32 R23, RZ, RZ, R42 ;  /* 0x000000ffff173224 */ /* 0x000fe200078e002a */
[----:B------:R-:W3:Y:S04]  /*33320*/  LDL R41, [R1+0x130c] ;  /* 0x00130c0001297983 */ /* 0x000ee80000100800 */
[----:B------:R0:W3:Y:S04]  /*33330*/  @P3 LDG.E.U16 R105, desc[UR4][R22.64] ;  /* 0x0000000416693981 */ /* 0x0000e8000c1e1500 */
[----:B------:R-:W3:Y:S01]  /*33340*/  LDL R42, [R1+0x1308] ;  /* 0x00130800012a7983 */ /* 0x000ee20000100800 */
[----:B0-----:R-:W-:-:S02]  /*33350*/  @P0 IMAD.MOV.U32 R23, RZ, RZ, R38 ;  /* 0x000000ffff170224 */ /* 0x001fc400078e0026 */
[----:B----4-:R-:W-:Y:S01]  /*33360*/  @P0 IMAD.MOV.U32 R22, RZ, RZ, R153 ;  /* 0x000000ffff160224 */ /* 0x010fe200078e0099 */
[----:B------:R-:W-:Y:S04]  /*33370*/  STL [R1+0x2048], R153 ;  /* 0x0020489901007387 */ /* 0x000fe80000100800 */
[----:B------:R2:W4:Y:S04]  /*33380*/  @P0 LDG.E.U16 R117, desc[UR4][R22.64] ;  /* 0x0000000416750981 */ /* 0x000528000c1e1500 */
[----:B------:R-:W4:Y:S01]  /*33390*/  LDL R38, [R1+0x1300] ;  /* 0x0013000001267983 */ /* 0x000f220000100800 */
[----:B--2---:R-:W-:-:S03]  /*333a0*/  @P1 IMAD.MOV.U32 R23, RZ, RZ, R0 ;  /* 0x000000ffff171224 */ /* 0x004fc600078e0000 */
[----:B------:R-:W2:Y:S01]  /*333b0*/  LDL R0, [R1+0x1304] ;  /* 0x0013040001007983 */ /* 0x000ea20000100800 */
[C---:B------:R-:W-:Y:S01]  /*333c0*/  ISETP.GT.AND P2, PT, R13.reuse, 0x6, PT ;  /* 0x000000060d00780c */ /* 0x040fe20003f44270 */
[----:B------:R-:W-:Y:S01]  /*333d0*/  @P1 IMAD.MOV.U32 R22, RZ, RZ, R2 ;  /* 0x000000ffff161224 */ /* 0x000fe200078e0002 */
[----:B------:R-:W-:Y:S02]  /*333e0*/  PRMT R128, RZ, 0x7610, R128 ;  /* 0x00007610ff807816 */ /* 0x000fe40000000080 */
[C---:B------:R-:W-:Y:S02]  /*333f0*/  ISETP.GT.AND P3, PT, R13.reuse, 0x7, PT ;  /* 0x000000070d00780c */ /* 0x040fe40003f64270 */
[----:B------:R-:W-:Y:S02]  /*33400*/  PRMT R139, RZ, 0x7610, R139 ;  /* 0x00007610ff8b7816 */ /* 0x000fe4000000008b */
[----:B------:R-:W-:Y:S01]  /*33410*/  ISETP.GT.AND P0, PT, R13, 0x8, PT ;  /* 0x000000080d00780c */ /* 0x000fe20003f04270 */
[----:B------:R0:W2:Y:S01]  /*33420*/  @P1 LDG.E.U16 R128, desc[UR4][R22.64] ;  /* 0x0000000416801981 */ /* 0x0000a2000c1e1500 */
[----:B------:R-:W-:-:S03]  /*33430*/  PRMT R150, RZ, 0x7610, R150 ;  /* 0x00007610ff967816 */ /* 0x000fc60000000096 */
[----:B0-----:R-:W-:Y:S02]  /*33440*/  @P2 IMAD.MOV.U32 R22, RZ, RZ, R46 ;  /* 0x000000ffff162224 */ /* 0x001fe400078e002e */
[----:B------:R-:W-:-:S05]  /*33450*/  @P2 IMAD.MOV.U32 R23, RZ, RZ, R48 ;  /* 0x000000ffff172224 */ /* 0x000fca00078e0030 */
[----:B------:R3:W2:Y:S01]  /*33460*/  @P2 LDG.E.U16 R139, desc[UR4][R22.64] ;  /* 0x00000004168b2981 */ /* 0x0006a2000c1e1500 */
[----:B------:R-:W-:Y:S01]  /*33470*/  PRMT R70, RZ, 0x7610, R70 ;  /* 0x00007610ff467816 */ /* 0x000fe20000000046 */
[----:B---3--:R-:W-:Y:S02]  /*33480*/  @P3 IMAD.MOV.U32 R22, RZ, RZ, R41 ;  /* 0x000000ffff163224 */ /* 0x008fe400078e0029 */
[----:B------:R-:W-:-:S05]  /*33490*/  @P3 IMAD.MOV.U32 R23, RZ, RZ, R42 ;  /* 0x000000ffff173224 */ /* 0x000fca00078e002a */
[----:B------:R4:W3:Y:S04]  /*334a0*/  @P3 LDG.E.U16 R150, desc[UR4][R22.64] ;  /* 0x0000000416963981 */ /* 0x0008e8000c1e1500 */
[----:B------:R-:W-:Y:S04]  /*334b0*/  STL [R1+0x24b0], R2 ;  /* 0x0024b00201007387 */ /* 0x000fe80000100800 */
[----:B------:R-:W3:Y:S04]  /*334c0*/  LDL R48, [R1+0x12f0] ;  /* 0x0012f00001307983 */ /* 0x000ee80000100800 */
[----:B------:R-:W3:Y:S04]  /*334d0*/  LDL R46, [R1+0x12f4] ;  /* 0x0012f400012e7983 */ /* 0x000ee80000100800 */
[----:B------:R-:W3:Y:S04]  /*334e0*/  LDL R42, [R1+0x12e8] ;  /* 0x0012e800012a7983 */ /* 0x000ee80000100800 */
[----:B------:R-:W3:Y:S01]  /*334f0*/  LDL R41, [R1+0x12ec] ;  /* 0x0012ec0001297983 */ /* 0x000ee20000100800 */
[----:B----4-:R-:W-:-:S03]  /*33500*/  @P0 IMAD.MOV.U32 R23, RZ, RZ, R38 ;  /* 0x000000ffff170224 */ /* 0x010fc600078e0026 */
[----:B------:R-:W4:Y:S01]  /*33510*/  LDL R38, [R1+0x12e0] ;  /* 0x0012e00001267983 */ /* 0x000f220000100800 */
[----:B--2---:R-:W-:-:S03]  /*33520*/  @P0 IMAD.MOV.U32 R22, RZ, RZ, R0 ;  /* 0x000000ffff160224 */ /* 0x004fc600078e0000 */
[----:B------:R-:W2:Y:S04]  /*33530*/  LDL R0, [R1+0x12e4] ;  /* 0x0012e40001007983 */ /* 0x000ea80000100800 */
[----:B------:R0:W4:Y:S04]  /*33540*/  @P0 LDG.E.U16 R70, desc[UR4][R22.64] ;  /* 0x0000000416460981 */ /* 0x000128000c1e1500 */
[----:B------:R-:W0:Y:S04]  /*33550*/  LDL R22, [R1+0x12f8] ;  /* 0x0012f80001167983 */ /* 0x000e280000100800 */
[----:B------:R-:W0:Y:S01]  /*33560*/  LDL R23, [R1+0x12fc] ;  /* 0x0012fc0001177983 */ /* 0x000e220000100800 */
[----:B------:R-:W-:-:S02]  /*33570*/  ISETP.GT.AND P1, PT, R13, 0x9, PT ;  /* 0x000000090d00780c */ /* 0x000fc40003f24270 */
[C---:B------:R-:W-:Y:S02]  /*33580*/  ISETP.GT.AND P2, PT, R13.reuse, 0xa, PT ;  /* 0x0000000a0d00780c */ /* 0x040fe40003f44270 */
[----:B------:R-:W-:Y:S02]  /*33590*/  PRMT R82, RZ, 0x7610, R82 ;  /* 0x00007610ff527816 */ /* 0x000fe40000000052 */
[C---:B------:R-:W-:Y:S02]  /*335a0*/  ISETP.GT.AND P3, PT, R13.reuse, 0xb, PT ;  /* 0x0000000b0d00780c */ /* 0x040fe40003f64270 */
[----:B------:R-:W-:Y:S02]  /*335b0*/  PRMT R94, RZ, 0x7610, R94 ;  /* 0x00007610ff5e7816 */ /* 0x000fe4000000005e */
[----:B------:R-:W-:Y:S02]  /*335c0*/  ISETP.GT.AND P0, PT, R13, 0xc, PT ;  /* 0x0000000c0d00780c */ /* 0x000fe40003f04270 */
[----:B------:R-:W-:-:S02]  /*335d0*/  PRMT R106, RZ, 0x7610, R106 ;  /* 0x00007610ff6a7816 */ /* 0x000fc4000000006a */
[----:B------:R-:W-:Y:S02]  /*335e0*/  PRMT R118, RZ, 0x7610, R118 ;  /* 0x00007610ff767816 */ /* 0x000fe40000000076 */
[----:B0-----:R-:W-:-:S04]  /*335f0*/  @P1 LOP3.LUT R23, R23, R22, RZ, 0x3c, !PT ;  /* 0x0000001617171212 */ /* 0x001fc800078e3cff */
[----:B------:R-:W-:-:S04]  /*33600*/  @P1 LOP3.LUT R22, R23, R22, RZ, 0x3c, !PT ;  /* 0x0000001617161212 */ /* 0x000fc800078e3cff */
[----:B------:R-:W-:-:S05]  /*33610*/  @P1 LOP3.LUT R23, R23, R22, RZ, 0x3c, !PT ;  /* 0x0000001617171212 */ /* 0x000fca00078e3cff */
[----:B------:R3:W4:Y:S02]  /*33620*/  @P1 LDG.E.U16 R82, desc[UR4][R22.64] ;  /* 0x0000000416521981 */ /* 0x000724000c1e1500 */
[----:B---3--:R-:W-:Y:S02]  /*33630*/  @P2 IMAD.MOV.U32 R22, RZ, RZ, R46 ;  /* 0x000000ffff162224 */ /* 0x008fe400078e002e */
[----:B------:R-:W-:Y:S01]  /*33640*/  @P2 IMAD.MOV.U32 R23, RZ, RZ, R48 ;  /* 0x000000ffff172224 */ /* 0x000fe200078e0030 */
[----:B------:R-:W3:Y:S04]  /*33650*/  LDL R46, [R1+0x12d4] ;  /* 0x0012d400012e7983 */ /* 0x000ee80000100800 */
[----:B------:R0:W3:Y:S04]  /*33660*/  @P2 LDG.E.U16 R94, desc[UR4][R22.64] ;  /* 0x00000004165e2981 */ /* 0x0000e8000c1e1500 */
[----:B------:R-:W3:Y:S01]  /*33670*/  LDL R48, [R1+0x12d0] ;  /* 0x0012d00001307983 */ /* 0x000ee20000100800 */
[----:B0-----:R-:W-:-:S02]  /*33680*/  @P3 IMAD.MOV.U32 R22, RZ, RZ, R41 ;  /* 0x000000ffff163224 */ /* 0x001fc400078e0029 */
[----:B------:R-:W-:Y:S01]  /*33690*/  @P3 IMAD.MOV.U32 R23, RZ, RZ, R42 ;  /* 0x000000ffff173224 */ /* 0x000fe200078e002a */
[----:B------:R-:W3:Y:S04]  /*336a0*/  LDL R41, [R1+0x12cc] ;  /* 0x0012cc0001297983 */ /* 0x000ee80000100800 */
[----:B------:R2:W3:Y:S04]  /*336b0*/  @P3 LDG.E.U16 R106, desc[UR4][R22.64] ;  /* 0x00000004166a3981 */ /* 0x0004e8000c1e1500 */
[----:B------:R-:W3:Y:S01]  /*336c0*/  LDL R42, [R1+0x12c8] ;  /* 0x0012c800012a7983 */ /* 0x000ee20000100800 */
[----:B--2---:R-:W-:-:S02]  /*336d0*/  @P0 IMAD.MOV.U32 R22, RZ, RZ, R0 ;  /* 0x000000ffff160224 */ /* 0x004fc400078e0000 */
[----:B----4-:R-:W-:Y:S01]  /*336e0*/  @P0 IMAD.MOV.U32 R23, RZ, RZ, R38 ;  /* 0x000000ffff170224 */ /* 0x010fe200078e0026 */
[----:B------:R-:W2:Y:S04]  /*336f0*/  LDL R0, [R1+0x12c4] ;  /* 0x0012c40001007983 */ /* 0x000ea80000100800 */
[----:B------:R0:W4:Y:S04]  /*33700*/  @P0 LDG.E.U16 R118, desc[UR4][R22.64] ;  /* 0x0000000416760981 */ /* 0x000128000c1e1500 */
[----:B------:R-:W4:Y:S04]  /*33710*/  LDL R38, [R1+0x12c0] ;  /* 0x0012c00001267983 */ /* 0x000f280000100800 */
        /* <DEDUP_REMOVED lines=731> */
[----:B------:R-:W-:Y:S02]  /*364d0*/  ISETP.GT.AND P4, PT, R13, 0x74, PT ;  /* 0x000000740d00780c */ /* 0x000fe40003f84270 */
[----:B------:R-:W-:Y:S02]  /*364e0*/  PRMT R238, RZ, 0x7610, R238 ;  /* 0x00007610ffee7816 */ /* 0x000fe400000000ee */
        /* <DEDUP_REMOVED lines=8> */
[----:B------:R-:W-:Y:S01]  /*36570*/  ISETP.GT.AND P0, PT, R13, 0x75, PT ;  /* 0x000000750d00780c */ /* 0x000fe20003f04270 */
[----:B------:R-:W3:Y:S04]  /*36580*/  LDL R48, [R1+0xf88] ;  /* 0x000f880001307983 */ /* 0x000ee80000100800 */
[----:B------:R0:W3:Y:S01]  /*36590*/  @P2 LDG.E.U16 R238, desc[UR4][R22.64] ;  /* 0x0000000416ee2981 */ /* 0x0000e2000c1e1500 */
[----:B------:R-:W-:-:S02]  /*365a0*/  PRMT R235, RZ, 0x7610, R235 ;  /* 0x00007610ffeb7816 */ /* 0x000fc400000000eb */
[C---:B------:R-:W-:Y:S01]  /*365b0*/  ISETP.GT.AND P1, PT, R13.reuse, 0x76, PT ;  /* 0x000000760d00780c */ /* 0x040fe20003f24270 */
[----:B------:R-:W3:Y:S01]  /*365c0*/  LDL R46, [R1+0xf80] ;  /* 0x000f8000012e7983 */ /* 0x000ee20000100800 */
[----:B0-----:R-:W-:Y:S02]  /*365d0*/  @P3 IMAD.MOV.U32 R22, RZ, RZ, R41 ;  /* 0x000000ffff163224 */ /* 0x001fe400078e0029 */
[----:B------:R-:W-:Y:S01]  /*365e0*/  @P3 IMAD.MOV.U32 R23, RZ, RZ, R42 ;  /* 0x000000ffff173224 */ /* 0x000fe200078e002a */
[----:B------:R-:W3:Y:S04]  /*365f0*/  LDL R41, [R1+0xf8c] ;  /* 0x000f8c0001297983 */ /* 0x000ee80000100800 */
[----:B------:R2:W3:Y:S01]  /*36600*/  @P3 LDG.E.U16 R237, desc[UR4][R22.64] ;  /* 0x0000000416ed3981 */ /* 0x0004e2000c1e1500 */
[----:B------:R-:W-:-:S03]  /*36610*/  ISETP.GT.AND P2, PT, R13, 0x77, PT ;  /* 0x000000770d00780c */ /* 0x000fc60003f44270 */
[----:B------:R-:W3:Y:S01]  /*36620*/  LDL R42, [R1+0xf84] ;  /* 0x000f8400012a7983 */ /* 0x000ee20000100800 */
[----:B--2---:R-:W-:Y:S02]  /*36630*/  @P4 IMAD.MOV.U32 R22, RZ, RZ, R0 ;  /* 0x000000ffff164224 */ /* 0x004fe400078e0000 */
[----:B----4-:R-:W-:Y:S01]  /*36640*/  @P4 IMAD.MOV.U32 R23, RZ, RZ, R38 ;  /* 0x000000ffff174224 */ /* 0x010fe200078e0026 */
[----:B------:R-:W-:Y:S01]  /*36650*/  PRMT R234, RZ, 0x7610, R234 ;  /* 0x00007610ffea7816 */ /* 0x000fe200000000ea */
[----:B------:R-:W2:Y:S04]  /*36660*/  LDL R38, [R1+0xf78] ;  /* 0x000f780001267983 */ /* 0x000ea80000100800 */
[----:B------:R0:W4:Y:S04]  /*36670*/  @P4 LDG.E.U16 R236, desc[UR4][R22.64] ;  /* 0x0000000416ec4981 */ /* 0x000128000c1e1500 */
[----:B------:R-:W2:Y:S04]  /*36680*/  LDL R0, [R1+0xf7c] ;  /* 0x000f7c0001007983 */ /* 0x000ea80000100800 */
[----:B------:R-:W0:Y:S04]  /*36690*/  LDL R22, [R1+0xf98] ;  /* 0x000f980001167983 */ /* 0x000e280000100800 */
[----:B------:R-:W0:Y:S02]  /*366a0*/  LDL R23, [R1+0xf9c] ;  /* 0x000f9c0001177983 */ /* 0x000e240000100800 */
[----:B0-----:R-:W-:-:S04]  /*366b0*/  @P0 LOP3.LUT R23, R23, R22, RZ, 0x3c, !PT ;  /* 0x0000001617170212 */ /* 0x001fc800078e3cff */
[----:B------:R-:W-:-:S04]  /*366c0*/  @P0 LOP3.LUT R22, R23, R22, RZ, 0x3c, !PT ;  /* 0x0000001617160212 */ /* 0x000fc800078e3cff */
[----:B------:R-:W-:-:S05]  /*366d0*/  @P0 LOP3.LUT R23, R23, R22, RZ, 0x3c, !PT ;  /* 0x0000001617170212 */ /* 0x000fca00078e3cff */
[----:B------:R0:W4:Y:S04]  /*366e0*/  @P0 LDG.E.U16 R235, desc[UR4][R22.64] ;  /* 0x0000000416eb0981 */ /* 0x000128000c1e1500 */
[----:B------:R-:W0:Y:S04]  /*366f0*/  LDL R22, [R1+0xf90] ;  /* 0x000f900001167983 */ /* 0x000e280000100800 */
[----:B------:R-:W0:Y:S01]  /*36700*/  LDL R23, [R1+0xf94] ;  /* 0x000f940001177983 */ /* 0x000e220000100800 */
[C---:B------:R-:W-:Y:S02]  /*36710*/  ISETP.GT.AND P3, PT, R13.reuse, 0x78, PT ;  /* 0x000000780d00780c */ /* 0x040fe40003f64270 */
[----:B------:R-:W-:-:S02]  /*36720*/  ISETP.GT.AND P4, PT, R13, 0x79, PT ;  /* 0x000000790d00780c */ /* 0x000fc40003f84270 */
[----:B0-----:R-:W-:-:S04]  /*36730*/  @P1 LOP3.LUT R23, R23, R22, RZ, 0x3c, !PT ;  /* 0x0000001617171212 */ /* 0x001fc800078e3cff */
[----:B------:R-:W-:-:S04]  /*36740*/  @P1 LOP3.LUT R22, R23, R22, RZ, 0x3c, !PT ;  /* 0x0000001617161212 */ /* 0x000fc800078e3cff */
[----:B------:R-:W-:-:S05]  /*36750*/  @P1 LOP3.LUT R23, R23, R22, RZ, 0x3c, !PT ;  /* 0x0000001617171212 */ /* 0x000fca00078e3cff */
[----:B------:R3:W4:Y:S02]  /*36760*/  @P1 LDG.E.U16 R234, desc[UR4][R22.64] ;  /* 0x0000000416ea1981 */ /* 0x000724000c1e1500 */
[----:B---3--:R-:W-:Y:S02]  /*36770*/  @P2 IMAD.MOV.U32 R22, RZ, RZ, R41 ;  /* 0x000000ffff162224 */ /* 0x008fe400078e0029 */
[----:B------:R-:W3:Y:S01]  /*36780*/  LDL.LU R41, [R1+0xf74] ;  /* 0x000f740001297983 */ /* 0x000ee20000300800 */
[----:B------:R-:W-:Y:S02]  /*36790*/  @P2 IMAD.MOV.U32 R23, RZ, RZ, R48 ;  /* 0x000000ffff172224 */ /* 0x000fe400078e0030 */
[----:B------:R-:W0:Y:S01]  /*367a0*/  S2R R48, SR_TID.X ;  /* 0x0000000000307919 */ /* 0x000e220000002100 */
[----:B------:R-:W-:Y:S02]  /*367b0*/  PRMT R233, RZ, 0x7610, R233 ;  /* 0x00007610ffe97816 */ /* 0x000fe400000000e9 */
[----:B------:R-:W-:-:S02]  /*367c0*/  PRMT R232, RZ, 0x7610, R232 ;  /* 0x00007610ffe87816 */ /* 0x000fc400000000e8 */
[----:B------:R-:W-:Y:S02]  /*367d0*/  ISETP.GT.AND P0, PT, R13, 0x7a, PT ;  /* 0x0000007a0d00780c */ /* 0x000fe40003f04270 */
[----:B------:R1:W4:Y:S01]  /*367e0*/  @P2 LDG.E.U16 R233, desc[UR4][R22.64] ;  /* 0x0000000416e92981 */ /* 0x000322000c1e1500 */
[----:B------:R-:W-:Y:S01]  /*367f0*/  PRMT R231, RZ, 0x7610, R231 ;  /* 0x00007610ffe77816 */ /* 0x000fe200000000e7 */
[----:B-1----:R-:W-:Y:S02]  /*36800*/  @P3 IMAD.MOV.U32 R22, RZ, RZ, R42 ;  /* 0x000000ffff163224 */ /* 0x002fe400078e002a */
[----:B------:R-:W-:-:S05]  /*36810*/  @P3 IMAD.MOV.U32 R23, RZ, RZ, R46 ;  /* 0x000000ffff173224 */ /* 0x000fca00078e002e */
[----:B------:R2:W4:Y:S01]  /*36820*/  @P3 LDG.E.U16 R232, desc[UR4][R22.64] ;  /* 0x0000000416e83981 */ /* 0x000522000c1e1500 */
[----:B------:R-:W-:Y:S01]  /*36830*/  PRMT R230, RZ, 0x7610, R230 ;  /* 0x00007610ffe67816 */ /* 0x000fe200000000e6 */
[----:B--2---:R-:W-:Y:S02]  /*36840*/  @P4 IMAD.MOV.U32 R22, RZ, RZ, R0 ;  /* 0x000000ffff164224 */ /* 0x004fe400078e0000 */
[----:B------:R-:W-:Y:S01]  /*36850*/  @P4 IMAD.MOV.U32 R23, RZ, RZ, R38 ;  /* 0x000000ffff174224 */ /* 0x000fe200078e0026 */
[----:B0-----:R-:W-:Y:S01]  /*36860*/  LOP3.LUT R0, R48, 0x7f, RZ, 0xc0, !PT ;  /* 0x0000007f30007812 */ /* 0x001fe200078ec0ff */
[----:B------:R-:W2:Y:S04]  /*36870*/  LDL R38, [R1+0xf60] ;  /* 0x000f600001267983 */ /* 0x000ea80000100800 */
[----:B------:R0:W4:Y:S01]  /*36880*/  @P4 LDG.E.U16 R231, desc[UR4][R22.64] ;  /* 0x0000000416e74981 */ /* 0x000122000c1e1500 */
[----:B------:R-:W-:-:S03]  /*36890*/  ISETP.GE.AND P2, PT, R0, R13, PT ;  /* 0x0000000d0000720c */ /* 0x000fc60003f46270 */
[----:B------:R-:W2:Y:S04]  /*368a0*/  LDL.LU R42, [R1+0xf64] ;  /* 0x000f6400012a7983 */ /* 0x000ea80000300800 */
[----:B------:R-:W4:Y:S01]  /*368b0*/  LDL R46, [R1+0xf5c] ;  /* 0x000f5c00012e7983 */ /* 0x000f220000100800 */
[----:B0-----:R-:W-:-:S03]  /*368c0*/  @P0 IMAD.MOV.U32 R23, RZ, RZ, R12 ;  /* 0x000000ffff170224 */ /* 0x001fc600078e000c */
[----:B------:R-:W4:Y:S04]  /*368d0*/  LDL R48, [R1+0xf4c] ;  /* 0x000f4c0001307983 */ /* 0x000f280000100800 */
[----:B------:R-:W4:Y:S04]  /*368e0*/  LDL.LU R0, [R1+0xf48] ;  /* 0x000f480001007983 */ /* 0x000f280000300800 */
[----:B------:R0:W-:Y:S04]  /*368f0*/  STL [R1+0x2034], R12 ;  /* 0x0020340c01007387 */ /* 0x0001e80000100800 */
[----:B0-----:R-:W4:Y:S01]  /*36900*/  LDL.LU R12, [R1+0xf54] ;  /* 0x000f5400010c7983 */ /* 0x001f220000300800 */
[----:B---3--:R-:W-:-:S05]  /*36910*/  @P0 IMAD.MOV.U32 R22, RZ, RZ, R41 ;  /* 0x000000ffff160224 */ /* 0x008fca00078e0029 */
[----:B------:R0:W3:Y:S04]  /*36920*/  @P0 LDG.E.U16 R230, desc[UR4][R22.64] ;  /* 0x0000000416e60981 */ /* 0x0000e8000c1e1500 */
[----:B------:R-:W0:Y:S04]  /*36930*/  LDL R22, [R1+0xf68] ;  /* 0x000f680001167983 */ /* 0x000e280000100800 */
[----:B------:R-:W0:Y:S01]  /*36940*/  LDL R23, [R1+0xf6c] ;  /* 0x000f6c0001177983 */ /* 0x000e220000100800 */
[C---:B------:R-:W-:Y:S02]  /*36950*/  ISETP.GT.AND P1, PT, R13.reuse, 0x7b, PT ;  /* 0x0000007b0d00780c */ /* 0x040fe40003f24270 */
[----:B------:R-:W-:-:S02]  /*36960*/  ISETP.GT.AND P3, PT, R13, 0x7c, PT ;  /* 0x0000007c0d00780c */ /* 0x000fc40003f64270 */
[----:B------:R-:W-:Y:S02]  /*36970*/  PRMT R229, RZ, 0x7610, R229 ;  /* 0x00007610ffe57816 */ /* 0x000fe400000000e5 */
[----:B------:R-:W-:-:S07]  /*36980*/  PRMT R228, RZ, 0x7610, R228 ;  /* 0x00007610ffe47816 */ /* 0x000fce00000000e4 */
[----:B0-----:R-:W-:-:S04]  /*36990*/  @P1 LOP3.LUT R23, R23, R22, RZ, 0x3c, !PT ;  /* 0x0000001617171212 */ /* 0x001fc800078e3cff */
[----:B------:R-:W-:-:S04]  /*369a0*/  @P1 LOP3.LUT R22, R23, R22, RZ, 0x3c, !PT ;  /* 0x0000001617161212 */ /* 0x000fc800078e3cff */
[----:B------:R-:W-:-:S05]  /*369b0*/  @P1 LOP3.LUT R23, R23, R22, RZ, 0x3c, !PT ;  /* 0x0000001617171212 */ /* 0x000fca00078e3cff */
[----:B------:R2:W3:Y:S02]  /*369c0*/  @P1 LDG.E.U16 R229, desc[UR4][R22.64] ;  /* 0x0000000416e51981 */ /* 0x0004e4000c1e1500 */
[----:B--2---:R-:W-:Y:S02]  /*369d0*/  @P3 IMAD.MOV.U32 R22, RZ, RZ, R42 ;  /* 0x000000ffff163224 */ /* 0x004fe400078e002a */
[----:B------:R-:W-:Y:S01]  /*369e0*/  @P3 IMAD.MOV.U32 R23, RZ, RZ, R38 ;  /* 0x000000ffff173224 */ /* 0x000fe200078e0026 */
[----:B------:R-:W-:Y:S01]  /*369f0*/  ISETP.GT.AND P4, PT, R13, 0x7d, PT ;  /* 0x0000007d0d00780c */ /* 0x000fe20003f84270 */
[----:B------:R-:W2:Y:S04]  /*36a00*/  LDL R38, [R1+0x1f58] ;  /* 0x001f580001267983 */ /* 0x000ea80000100800 */
[----:B------:R4:W3:Y:S04]  /*36a10*/  @P3 LDG.E.U16 R228, desc[UR4][R22.64] ;  /* 0x0000000416e43981 */ /* 0x0008e8000c1e1500 */
[----:B------:R-:W2:Y:S01]  /*36a20*/  LDL R23, [R1+0xf58] ;  /* 0x000f580001177983 */ /* 0x000ea20000100800 */
[----:B------:R-:W-:-:S03]  /*36a30*/  PRMT R227, RZ, 0x7610, R227 ;  /* 0x00007610ffe37816 */ /* 0x000fc600000000e3 */
[----:B----4-:R-:W-:Y:S01]  /*36a40*/  @P4 IMAD.MOV.U32 R22, RZ, RZ, R46 ;  /* 0x000000ffff164224 */ /* 0x010fe200078e002e */
[C---:B------:R-:W-:Y:S01]  /*36a50*/  ISETP.GT.AND P5, PT, R13.reuse, 0x7e, PT ;  /* 0x0000007e0d00780c */ /* 0x040fe20003fa4270 */
[----:B------:R-:W4:Y:S01]  /*36a60*/  LDL R46, [R1+0x1f38] ;  /* 0x001f3800012e7983 */ /* 0x000f220000100800 */
[----:B------:R-:W-:-:S03]  /*36a70*/  ISETP.GT.AND P6, PT, R13, 0x7f, PT ;  /* 0x0000007f0d00780c */ /* 0x000fc60003fc4270 */
[----:B--2---:R0:W2:Y:S04]  /*36a80*/  @P4 LDG.E.U16 R227, desc[UR4][R22.64] ;  /* 0x0000000416e34981 */ /* 0x0040a8000c1e1500 */
[----:B------:R-:W3:Y:S01]  /*36a90*/  LDL R23, [R1+0xf50] ;  /* 0x000f500001177983 */ /* 0x000ee20000100800 */
[----:B------:R-:W-:-:S03]  /*36aa0*/  PRMT R226, RZ, 0x7610, R226 ;  /* 0x00007610ffe27816 */ /* 0x000fc600000000e2 */
[----:B0-----:R-:W-:Y:S01]  /*36ab0*/  @P5 IMAD.MOV.U32 R22, RZ, RZ, R12 ;  /* 0x000000ffff165224 */ /* 0x001fe200078e000c */
[----:B------:R-:W-:Y:S01]  /*36ac0*/  PRMT R225, RZ, 0x7610, R225 ;  /* 0x00007610ffe17816 */ /* 0x000fe200000000e1 */
[----:B------:R-:W-:Y:S04]  /*36ad0*/  STL [R1+0x2038], R12 ;  /* 0x0020380c01007387 */ /* 0x000fe80000100800 */
[----:B---3--:R0:W3:Y:S02]  /*36ae0*/  @P5 LDG.E.U16 R226, desc[UR4][R22.64] ;  /* 0x0000000416e25981 */ /* 0x0080e4000c1e1500 */
[----:B0-----:R-:W-:Y:S02]  /*36af0*/  @P6 IMAD.MOV.U32 R22, RZ, RZ, R48 ;  /* 0x000000ffff166224 */ /* 0x001fe400078e0030 */
[----:B------:R-:W-:Y:S01]  /*36b00*/  @P6 IMAD.MOV.U32 R23, RZ, RZ, R0 ;  /* 0x000000ffff176224 */ /* 0x000fe200078e0000 */
[----:B------:R-:W2:Y:S04]  /*36b10*/  LDL R48, [R1+0x1e78] ;  /* 0x001e780001307983 */ /* 0x000ea80000100800 */
[----:B------:R0:W-:Y:S04]  /*36b20*/  STL [R1+0x202c], R0 ;  /* 0x00202c0001007387 */ /* 0x0001e80000100800 */
[----:B------:R1:W3:Y:S01]  /*36b30*/  @P6 LDG.E.U16 R225, desc[UR4][R22.64] ;  /* 0x0000000416e16981 */ /* 0x0002e2000c1e1500 */
[----:B------:R-:W-:Y:S06]  /*36b40*/  BAR.SYNC.DEFER_BLOCKING 0x0 ;  /* 0x0000000000007b1d */ /* 0x000fec0000010000 */
[----:B------:R-:W4:Y:S01]  /*36b50*/  LDL R23, [R1+0x1354] ;  /* 0x0013540001177983 */ /* 0x000f220000100800 */
[----:B------:R-:W-:Y:S01]  /*36b60*/  PRMT R224, RZ, 0x7610, R224 ;  /* 0x00007610ffe07816 */ /* 0x000fe200000000e0 */
[----:B-1----:R-:W-:Y:S01]  /*36b70*/  @!P2 IMAD.MOV.U32 R22, RZ, RZ, R38 ;  /* 0x000000ffff16a224 */ /* 0x002fe200078e0026 */
[----:B------:R-:W-:Y:S01]  /*36b80*/  PRMT R223, RZ, 0x7610, R223 ;  /* 0x00007610ffdf7816 */ /* 0x000fe200000000df */
[----:B0-----:R-:W3:Y:S01]  /*36b90*/  LDL R0, [R1+0x1e74] ;  /* 0x001e740001007983 */ /* 0x001ee20000100800 */
[----:B------:R-:W-:-:S02]  /*36ba0*/  PRMT R222, RZ, 0x7610, R222 ;  /* 0x00007610ffde7816 */ /* 0x000fc400000000de */
[----:B------:R-:W-:Y:S01]  /*36bb0*/  PRMT R221, RZ, 0x7610, R221 ;  /* 0x00007610ffdd7816 */ /* 0x000fe200000000dd */
[----:B------:R-:W3:Y:S04]  /*36bc0*/  LDL R38, [R1+0x1e38] ;  /* 0x001e380001267983 */ /* 0x000ee80000100800 */
[----:B----4-:R0:W4:Y:S04]  /*36bd0*/  @!P2 LDG.E.U16 R224, desc[UR4][R22.64] ;  /* 0x0000000416e0a981 */ /* 0x010128000c1e1500 */
[----:B------:R-:W2:Y:S01]  /*36be0*/  LDL R23, [R1+0x1f34] ;  /* 0x001f340001177983 */ /* 0x000ea20000100800 */
[----:B0-----:R-:W-:Y:S01]  /*36bf0*/  @!P2 IMAD.MOV.U32 R22, RZ, RZ, R46 ;  /* 0x000000ffff16a224 */ /* 0x001fe200078e002e */
[----:B------:R-:W-:-:S02]  /*36c00*/  PRMT R220, RZ, 0x7610, R220 ;  /* 0x00007610ffdc7816 */ /* 0x000fc400000000dc */
[----:B------:R-:W-:Y:S01]  /*36c10*/  PRMT R219, RZ, 0x7610, R219 ;  /* 0x00007610ffdb7816 */ /* 0x000fe200000000db */
[----:B------:R-:W4:Y:S04]  /*36c20*/  LDL R46, [R1+0x1df8] ;  /* 0x001df800012e7983 */ /* 0x000f280000100800 */
[----:B--2---:R0:W2:Y:S04]  /*36c30*/  @!P2 LDG.E.U16 R223, desc[UR4][R22.64] ;  /* 0x0000000416dfa981 */ /* 0x0040a8000c1e1500 */
[----:B------:R-:W0:Y:S04]  /*36c40*/  LDL R22, [R1+0x1ef4] ;  /* 0x001ef40001167983 */ /* 0x000e280000100800 */
[----:B------:R-:W0:Y:S02]  /*36c50*/  LDL R23, [R1+0x1ef8] ;  /* 0x001ef80001177983 */ /* 0x000e240000100800 */
[----:B0-----:R-:W-:-:S04]  /*36c60*/  @!P2 LOP3.LUT R23, R23, R22, RZ, 0x3c, !PT ;  /* 0x000000161717a212 */ /* 0x001fc800078e3cff */
[----:B------:R-:W-:-:S04]  /*36c70*/  @!P2 LOP3.LUT R22, R23, R22, RZ, 0x3c, !PT ;  /* 0x000000161716a212 */ /* 0x000fc800078e3cff */
[----:B------:R-:W-:-:S05]  /*36c80*/  @!P2 LOP3.LUT R23, R23, R22, RZ, 0x3c, !PT ;  /* 0x000000161717a212 */ /* 0x000fca00078e3cff */
[----:B------:R0:W2:Y:S04]  /*36c90*/  @!P2 LDG.E.U16 R222, desc[UR4][R22.64] ;  /* 0x0000000416dea981 */ /* 0x0000a8000c1e1500 */
[----:B------:R-:W0:Y:S04]  /*36ca0*/  LDL R22, [R1+0x1eb4] ;  /* 0x001eb40001167983 */ /* 0x000e280000100800 */
[----:B------:R-:W0:Y:S02]  /*36cb0*/  LDL R23, [R1+0x1eb8] ;  /* 0x001eb80001177983 */ /* 0x000e240000100800 */
[----:B0-----:R-:W-:-:S04]  /*36cc0*/  @!P2 LOP3.LUT R23, R23, R22, RZ, 0x3c, !PT ;  /* 0x000000161717a212 */ /* 0x001fc800078e3cff */
[----:B------:R-:W-:-:S04]  /*36cd0*/  @!P2 LOP3.LUT R22, R23, R22, RZ, 0x3c, !PT ;  /* 0x000000161716a212 */ /* 0x000fc800078e3cff */
[----:B------:R-:W-:-:S05]  /*36ce0*/  @!P2 LOP3.LUT R23, R23, R22, RZ, 0x3c, !PT ;  /* 0x000000161717a212 */ /* 0x000fca00078e3cff */
[----:B------:R0:W2:Y:S02]  /*36cf0*/  @!P2 LDG.E.U16 R221, desc[UR4][R22.64] ;  /* 0x0000000416dda981 */ /* 0x0000a4000c1e1500 */
[----:B0-----:R-:W-:Y:S02]  /*36d00*/  @!P2 IMAD.MOV.U32 R22, RZ, RZ, R48 ;  /* 0x000000ffff16a224 */ /* 0x001fe400078e0030 */
[----:B---3--:R-:W-:Y:S01]  /*36d10*/  @!P2 IMAD.MOV.U32 R23, RZ, RZ, R0 ;  /* 0x000000ffff17a224 */ /* 0x008fe200078e0000 */
[----:B------:R-:W-:Y:S01]  /*36d20*/  PRMT R218, RZ, 0x7610, R218 ;  /* 0x00007610ffda7816 */ /* 0x000fe200000000da */
[----:B------:R-:W3:Y:S04]  /*36d30*/  LDL R48, [R1+0x1d34] ;  /* 0x001d340001307983 */ /* 0x000ee80000100800 */
[----:B------:R0:W2:Y:S01]  /*36d40*/  @!P2 LDG.E.U16 R220, desc[UR4][R22.64] ;  /* 0x0000000416dca981 */ /* 0x0000a2000c1e1500 */
[----:B------:R-:W-:-:S03]  /*36d50*/  PRMT R217, RZ, 0x7610, R217 ;  /* 0x00007610ffd97816 */ /* 0x000fc600000000d9 */
[----:B------:R-:W3:Y:S04]  /*36d60*/  LDL R0, [R1+0x1d38] ;  /* 0x001d380001007983 */ /* 0x000ee80000100800 */
[----:B------:R-:W4:Y:S01]  /*36d70*/  LDL R23, [R1+0x1e34] ;  /* 0x001e340001177983 */ /* 0x000f220000100800 */
[----:B0-----:R-:W-:Y:S01]  /*36d80*/  @!P2 IMAD.MOV.U32 R22, RZ, RZ, R38 ;  /* 0x000000ffff16a224 */ /* 0x001fe200078e0026 */
[----:B------:R-:W-:Y:S02]  /*36d90*/  PRMT R216, RZ, 0x7610, R216 ;  /* 0x00007610ffd87816 */ /* 0x000fe400000000d8 */
[----:B------:R-:W-:Y:S01]  /*36da0*/  PRMT R215, RZ, 0x7610, R215 ;  /* 0x00007610ffd77816 */ /* 0x000fe200000000d7 */
[----:B------:R-:W2:Y:S04]  /*36db0*/  LDL R38, [R1+0x1cf8] ;  /* 0x001cf80001267983 */ /* 0x000ea80000100800 */
[----:B----4-:R0:W4:Y:S04]  /*36dc0*/  @!P2 LDG.E.U16 R219, desc[UR4][R22.64] ;  /* 0x0000000416dba981 */ /* 0x010128000c1e1500 */
[----:B------:R-:W3:Y:S01]  /*36dd0*/  LDL R23, [R1+0x1df4] ;  /* 0x001df40001177983 */ /* 0x000ee20000100800 */
[----:B0-----:R-:W-:Y:S01]  /*36de0*/  @!P2 IMAD.MOV.U32 R22, RZ, RZ, R46 ;  /* 0x000000ffff16a224 */ /* 0x001fe200078e002e */
[----:B------:R-:W-:-:S02]  /*36df0*/  PRMT R214, RZ, 0x7610, R214 ;  /* 0x00007610ffd67816 */ /* 0x000fc400000000d6 */
[----:B------:R-:W4:Y:S04]  /*36e00*/  LDL R46, [R1+0x1cb8] ;  /* 0x001cb800012e7983 */ /* 0x000f280000100800 */
[----:B---3--:R0:W3:Y:S04]  /*36e10*/  @!P2 LDG.E.U16 R218, desc[UR4][R22.64] ;  /* 0x0000000416daa981 */ /* 0x0080e8000c1e1500 */
[----:B------:R-:W0:Y:S04]  /*36e20*/  LDL R22, [R1+0x1db4] ;  /* 0x001db40001167983 */ /* 0x000e280000100800 */
[----:B------:R-:W0:Y:S02]  /*36e30*/  LDL R23, [R1+0x1db8] ;  /* 0x001db80001177983 */ /* 0x000e240000100800 */
[----:B0-----:R-:W-:-:S04]  /*36e40*/  @!P2 LOP3.LUT R23, R23, R22, RZ, 0x3c, !PT ;  /* 0x000000161717a212 */ /* 0x001fc800078e3cff */
[----:B------:R-:W-:-:S04]  /*36e50*/  @!P2 LOP3.LUT R22, R23, R22, RZ, 0x3c, !PT ;  /* 0x000000161716a212 */ /* 0x000fc800078e3cff */
[----:B------:R-:W-:-:S05]  /*36e60*/  @!P2 LOP3.LUT R23, R23, R22, RZ, 0x3c, !PT ;  /* 0x000000161717a212 */ /* 0x000fca00078e3cff */
[----:B------:R0:W3:Y:S04]  /*36e70*/  @!P2 LDG.E.U16 R217, desc[UR4][R22.64] ;  /* 0x0000000416d9a981 */ /* 0x0000e8000c1e1500 */
[----:B------:R-:W0:Y:S04]  /*36e80*/  LDL R22, [R1+0x1d74] ;  /* 0x001d740001167983 */ /* 0x000e280000100800 */
[----:B------:R-:W0:Y:S02]  /*36e90*/  LDL R23, [R1+0x1d78] ;  /* 0x001d780001177983 */ /* 0x000e240000100800 */
[----:B0-----:R-:W-:-:S04]  /*36ea0*/  @!P2 LOP3.LUT R23, R23, R22, RZ, 0x3c, !PT ;  /* 0x000000161717a212 */ /* 0x001fc800078e3cff */
[----:B------:R-:W-:-:S04]  /*36eb0*/  @!P2 LOP3.LUT R22, R23, R22, RZ, 0x3c, !PT ;  /* 0x000000161716a212 */ /* 0x000fc800078e3cff */
[----:B------:R-:W-:-:S05]  /*36ec0*/  @!P2 LOP3.LUT R23, R23, R22, RZ, 0x3c, !PT ;  /* 0x000000161717a212 */ /* 0x000fca00078e3cff */
[----:B------:R0:W3:Y:S02]  /*36ed0*/  @!P2 LDG.E.U16 R216, desc[UR4][R22.64] ;  /* 0x0000000416d8a981 */ /* 0x0000e4000c1e1500 */
[----:B0-----:R-:W-:Y:S02]  /*36ee0*/  @!P2 IMAD.MOV.U32 R22, RZ, RZ, R0 ;  /* 0x000000ffff16a224 */ /* 0x001fe400078e0000 */
[----:B------:R-:W-:Y:S01]  /*36ef0*/  @!P2 IMAD.MOV.U32 R23, RZ, RZ, R48 ;  /* 0x000000ffff17a224 */ /* 0x000fe200078e0030 */
[----:B------:R-:W-:Y:S01]  /*36f00*/  PRMT R213, RZ, 0x7610, R213 ;  /* 0x00007610ffd57816 */ /* 0x000fe200000000d5 */
[----:B------:R-:W3:Y:S04]  /*36f10*/  LDL R48, [R1+0x1bf4] ;  /* 0x001bf40001307983 */ /* 0x000ee80000100800 */
[----:B------:R2:W3:Y:S01]  /*36f20*/  @!P2 LDG.E.U16 R215, desc[UR4][R22.64] ;  /* 0x0000000416d7a981 */ /* 0x0004e2000c1e1500 */
[----:B------:R-:W-:-:S03]  /*36f30*/  PRMT R212, RZ, 0x7610, R212 ;  /* 0x00007610ffd47816 */ /* 0x000fc600000000d4 */
[----:B------:R-:W3:Y:S04]  /*36f40*/  LDL R0, [R1+0x1bf8] ;  /* 0x001bf80001007983 */ /* 0x000ee80000100800 */
[----:B------:R-:W4:Y:S01]  /*36f50*/  LDL R23, [R1+0x1cf4] ;  /* 0x001cf40001177983 */ /* 0x000f220000100800 */
[----:B--2---:R-:W-:Y:S01]  /*36f60*/  @!P2 IMAD.MOV.U32 R22, RZ, RZ, R38 ;  /* 0x000000ffff16a224 */ /* 0x004fe200078e0026 */
        /* <DEDUP_REMOVED lines=263> */
[----:B------:R-:W3:Y:S04]  /*37fe0*/  LDL R0, [R1+0xca0] ;  /* 0x000ca00001007983 */ /* 0x000ee80000100800 */
[----:B------:R2:W3:Y:S04]  /*37ff0*/  @!P2 LDG.E.U16 R170, desc[UR4][R22.64] ;  /* 0x0000000416aaa981 */ /* 0x0004e8000c1e1500 */
[----:B------:R-:W3:Y:S04]  /*38000*/  LDL R48, [R1+0xc9c] ;  /* 0x000c9c0001307983 */ /* 0x000ee80000100800 */
[----:B------:R-:W4:Y:S01]  /*38010*/  LDL R23, [R1+0xd9c] ;  /* 0x000d9c0001177983 */ /* 0x000f220000100800 */
[----:B--2---:R-:W-:-:S03]  /*38020*/  @!P2 IMAD.MOV.U32 R22, RZ, RZ, R38 ;  /* 0x000000ffff16a224 */ /* 0x004fc600078e0026 */
[----:B------:R-:W2:Y:S01]  /*38030*/  LDL.LU R38, [R1+0xc20] ;  /* 0x000c200001267983 */ /* 0x000ea20000300800 */
[----:B------:R-:W-:-:S03]  /*38040*/  PRMT R168, RZ, 0x7610, R168 ;  /* 0x00007610ffa87816 */ /* 0x000fc600000000a8 */
[----:B----4-:R0:W4:Y:S04]  /*38050*/  @!P2 LDG.E.U16 R169, desc[UR4][R22.64] ;  /* 0x0000000416a9a981 */ /* 0x010128000c1e1500 */
[----:B------:R-:W3:Y:S01]  /*38060*/  LDL R23, [R1+0xd5c] ;  /* 0x000d5c0001177983 */ /* 0x000ee20000100800 */
[----:B0-----:R-:W-:-:S03]  /*38070*/  @!P2 IMAD.MOV.U32 R22, RZ, RZ, R46 ;  /* 0x000000ffff16a224 */ /* 0x001fc600078e002e */
[----:B------:R-:W4:Y:S04]  /*38080*/  LDL.LU R46, [R1+0xbe0] ;  /* 0x000be000012e7983 */ /* 0x000f280000300800 */
[----:B---3--:R0:W3:Y:S04]  /*38090*/  @!P2 LDG.E.U16 R168, desc[UR4][R22.64] ;  /* 0x0000000416a8a981 */ /* 0x0080e8000c1e1500 */
[----:B------:R-:W0:Y:S04]  /*380a0*/  LDL R22, [R1+0xd1c] ;  /* 0x000d1c0001167983 */ /* 0x000e280000100800 */
[----:B------:R-:W0:Y:S01]  /*380b0*/  LDL R23, [R1+0xd20] ;  /* 0x000d200001177983 */ /* 0x000e220000100800 */
[----:B------:R-:W-:-:S02]  /*380c0*/  PRMT R167, RZ, 0x7610, R167 ;  /* 0x00007610ffa77816 */ /* 0x000fc400000000a7 */
[----:B0-----:R-:W-:-:S04]  /*380d0*/  @!P2 LOP3.LUT R23, R23, R22, RZ, 0x3c, !PT ;  /* 0x000000161717a212 */ /* 0x001fc800078e3cff */
[----:B------:R-:W-:-:S04]  /*380e0*/  @!P2 LOP3.LUT R22, R23, R22, RZ, 0x3c, !PT ;  /* 0x000000161716a212 */ /* 0x000fc800078e3cff */
[----:B------:R-:W-:-:S05]  /*380f0*/  @!P2 LOP3.LUT R23, R23, R22, RZ, 0x3c, !PT ;  /* 0x000000161717a212 */ /* 0x000fca00078e3cff */
[----:B------:R0:W3:Y:S04]  /*38100*/  @!P2 LDG.E.U16 R167, desc[UR4][R22.64] ;  /* 0x0000000416a7a981 */ /* 0x0000e8000c1e1500 */
[----:B------:R-:W0:Y:S04]  /*38110*/  LDL R22, [R1+0xcdc] ;  /* 0x000cdc0001167983 */ /* 0x000e280000100800 */
[----:B------:R-:W0:Y:S01]  /*38120*/  LDL R23, [R1+0xce0] ;  /* 0x000ce00001177983 */ /* 0x000e220000100800 */
[----:B------:R-:W-:Y:S02]  /*38130*/  PRMT R166, RZ, 0x7610, R166 ;  /* 0x00007610ffa67816 */ /* 0x000fe400000000a6 */
[----:B------:R-:W-:-:S02]  /*38140*/  PRMT R165, RZ, 0x7610, R165 ;  /* 0x00007610ffa57816 */ /* 0x000fc400000000a5 */
        /* <DEDUP_REMOVED lines=9> */
[----:B------:R-:W-:-:S02]  /*381e0*/  PRMT R163, RZ, 0x7610, R163 ;  /* 0x00007610ffa37816 */ /* 0x000fc400000000a3 */
[----:B------:R-:W-:Y:S01]  /*381f0*/  PRMT R162, RZ, 0x7610, R162 ;  /* 0x00007610ffa27816 */ /* 0x000fe200000000a2 */
[----:B------:R-:W3:Y:S04]  /*38200*/  LDL R0, [R1+0x1f30] ;  /* 0x001f300001007983 */ /* 0x000ee80000100800 */
[----:B------:R-:W0:Y:S04]  /*38210*/  LDL R22, [R1+0xc5c] ;  /* 0x000c5c0001167983 */ /* 0x000e280000100800 */
[----:B------:R-:W0:Y:S02]  /*38220*/  LDL R23, [R1+0xc60] ;  /* 0x000c600001177983 */ /* 0x000e240000100800 */
[----:B0-----:R-:W-:-:S04]  /*38230*/  @!P2 LOP3.LUT R23, R23, R22, RZ, 0x3c, !PT ;  /* 0x000000161717a212 */ /* 0x001fc800078e3cff */
[----:B------:R-:W-:-:S04]  /*38240*/  @!P2 LOP3.LUT R22, R23, R22, RZ, 0x3c, !PT ;  /* 0x000000161716a212 */ /* 0x000fc800078e3cff */
[----:B------:R-:W-:-:S05]  /*38250*/  @!P2 LOP3.LUT R23, R23, R22, RZ, 0x3c, !PT ;  /* 0x000000161717a212 */ /* 0x000fca00078e3cff */
[----:B------:R2:W3:Y:S04]  /*38260*/  @!P2 LDG.E.U16 R164, desc[UR4][R22.64] ;  /* 0x0000000416a4a981 */ /* 0x0004e8000c1e1500 */
[----:B------:R-:W4:Y:S01]  /*38270*/  LDL R23, [R1+0xc1c] ;  /* 0x000c1c0001177983 */ /* 0x000f220000100800 */
[----:B--2---:R-:W-:-:S05]  /*38280*/  @!P2 IMAD.MOV.U32 R22, RZ, RZ, R38 ;  /* 0x000000ffff16a224 */ /* 0x004fca00078e0026 */
[----:B----4-:R0:W2:Y:S04]  /*38290*/  @!P2 LDG.E.U16 R163, desc[UR4][R22.64] ;  /* 0x0000000416a3a981 */ /* 0x0100a8000c1e1500 */
[----:B------:R-:W4:Y:S01]  /*382a0*/  LDL R23, [R1+0xbdc] ;  /* 0x000bdc0001177983 */ /* 0x000f220000100800 */
[----:B0-----:R-:W-:-:S05]  /*382b0*/  @!P2 IMAD.MOV.U32 R22, RZ, RZ, R46 ;  /* 0x000000ffff16a224 */ /* 0x001fca00078e002e */
[----:B----4-:R0:W4:Y:S04]  /*382c0*/  @!P2 LDG.E.U16 R162, desc[UR4][R22.64] ;  /* 0x0000000416a2a981 */ /* 0x010128000c1e1500 */
[----:B------:R-:W0:Y:S04]  /*382d0*/  LDL R22, [R1+0xb9c] ;  /* 0x000b9c0001167983 */ /* 0x000e280000100800 */
[----:B------:R-:W0:Y:S01]  /*382e0*/  LDL R23, [R1+0xba0] ;  /* 0x000ba00001177983 */ /* 0x000e220000100800 */
[----:B------:R-:W-:Y:S02]  /*382f0*/  PRMT R161, RZ, 0x7610, R161 ;  /* 0x00007610ffa17816 */ /* 0x000fe400000000a1 */
[----:B0-----:R-:W-:-:S04]  /*38300*/  @!P2 LOP3.LUT R23, R23, R22, RZ, 0x3c, !PT ;  /* 0x000000161717a212 */ /* 0x001fc800078e3cff */
[----:B------:R-:W-:-:S04]  /*38310*/  @!P2 LOP3.LUT R22, R23, R22, RZ, 0x3c, !PT ;  /* 0x000000161716a212 */ /* 0x000fc800078e3cff */
[----:B------:R-:W-:-:S05]  /*38320*/  @!P2 LOP3.LUT R23, R23, R22, RZ, 0x3c, !PT ;  /* 0x000000161717a212 */ /* 0x000fca00078e3cff */
[----:B------:R0:W4:Y:S04]  /*38330*/  @!P2 LDG.E.U16 R161, desc[UR4][R22.64] ;  /* 0x0000000416a1a981 */ /* 0x000128000c1e1500 */
[----:B------:R-:W0:Y:S04]  /*38340*/  LDL R22, [R1+0xf44] ;  /* 0x000f440001167983 */ /* 0x000e280000100800 */
[----:B------:R-:W0:Y:S01]  /*38350*/  LDL R23, [R1+0x1350] ;  /* 0x0013500001177983 */ /* 0x000e220000100800 */
[----:B------:R-:W-:Y:S02]  /*38360*/  PRMT R160, RZ, 0x7610, R160 ;  /* 0x00007610ffa07816 */ /* 0x000fe400000000a0 */
[----:B------:R-:W-:-:S02]  /*38370*/  PRMT R159, RZ, 0x7610, R159 ;  /* 0x00007610ff9f7816 */ /* 0x000fc4000000009f */
[----:B0-----:R-:W-:-:S04]  /*38380*/  @!P2 LOP3.LUT R23, R23, R22, RZ, 0x3c, !PT ;  /* 0x000000161717a212 */ /* 0x001fc800078e3cff */
[----:B------:R-:W-:-:S04]  /*38390*/  @!P2 LOP3.LUT R22, R23, R22, RZ, 0x3c, !PT ;  /* 0x000000161716a212 */ /* 0x000fc800078e3cff */
[----:B------:R-:W-:-:S05]  /*383a0*/  @!P2 LOP3.LUT R23, R23, R22, RZ, 0x3c, !PT ;  /* 0x000000161717a212 */ /* 0x000fca00078e3cff */
[----:B------:R3:W4:Y:S02]  /*383b0*/  @!P2 LDG.E.U16 R160, desc[UR4][R22.64] ;  /* 0x0000000416a0a981 */ /* 0x000724000c1e1500 */
[----:B---3--:R-:W-:Y:S02]  /*383c0*/  @!P2 IMAD.MOV.U32 R22, RZ, RZ, R0 ;  /* 0x000000ffff16a224 */ /* 0x008fe400078e0000 */
[----:B------:R-:W-:Y:S01]  /*383d0*/  @!P2 IMAD.MOV.U32 R23, RZ, RZ, R48 ;  /* 0x000000ffff17a224 */ /* 0x000fe200078e0030 */
[----:B------:R-:W3:Y:S04]  /*383e0*/  LDL R0, [R1+0xb68] ;  /* 0x000b680001007983 */ /* 0x000ee80000100800 */
[----:B------:R-:W2:Y:S04]  /*383f0*/  LDL.LU R48, [R1+0xb64] ;  /* 0x000b640001307983 */ /* 0x000ea80000300800 */
[----:B------:R0:W4:Y:S04]  /*38400*/  @!P2 LDG.E.U16 R159, desc[UR4][R22.64] ;  /* 0x00000004169fa981 */ /* 0x000128000c1e1500 */
[----:B------:R-:W0:Y:S04]  /*38410*/  LDL R22, [R1+0x1eec] ;  /* 0x001eec0001167983 */ /* 0x000e280000100800 */
[----:B------:R-:W0:Y:S01]  /*38420*/  LDL R23, [R1+0x1ef0] ;  /* 0x001ef00001177983 */ /* 0x000e220000100800 */
[----:B------:R-:W-:-:S02]  /*38430*/  PRMT R158, RZ, 0x7610, R158 ;  /* 0x00007610ff9e7816 */ /* 0x000fc4000000009e */
[----:B0-----:R-:W-:-:S04]  /*38440*/  @!P2 LOP3.LUT R23, R23, R22, RZ, 0x3c, !PT ;  /* 0x000000161717a212 */ /* 0x001fc800078e3cff */
[----:B------:R-:W-:-:S04]  /*38450*/  @!P2 LOP3.LUT R22, R23, R22, RZ, 0x3c, !PT ;  /* 0x000000161716a212 */ /* 0x000fc800078e3cff */
[----:B------:R-:W-:-:S05]  /*38460*/  @!P2 LOP3.LUT R23, R23, R22, RZ, 0x3c, !PT ;  /* 0x000000161717a212 */ /* 0x000fca00078e3cff */
[----:B------:R0:W4:Y:S04]  /*38470*/  @!P2 LDG.E.U16 R158, desc[UR4][R22.64] ;  /* 0x00000004169ea981 */ /* 0x000128000c1e1500 */
        /* <DEDUP_REMOVED lines=30> */
[----:B--2---:R-:W-:-:S05]  /*38660*/  @!P2 IMAD.MOV.U32 R23, RZ, RZ, R48 ;  /* 0x000000ffff17a224 */ /* 0x004fca00078e0030 */
[----:B------:R-:W2:Y:S04]  /*38670*/  @!P2 LDG.E.U16 R153, desc[UR4][R22.64] ;  /* 0x000000041699a981 */ /* 0x000ea8000c1e1500 */
[----:B------:R0:W-:Y:S04]  /*38680*/  STS.U16 [R21+0x20000], R69 ;  /* 0x0200004515007388 */ /* 0x0001e80000000400 */
        /* <DEDUP_REMOVED lines=9> */
[----:B--2---:R-:W-:Y:S04]  /*38720*/  STL [R1+0x24b4], R153 ;  /* 0x0024b49901007387 */ /* 0x004fe80000100800 */
[----:B0-----:R-:W2:Y:S04]  /*38730*/  LDL.LU R69, [R1+0x2998] ;  /* 0x0029980001457983 */ /* 0x001ea80000300800 */
[----:B-1----:R-:W2:Y:S04]  /*38740*/  LDL.LU R70, [R1+0x2994] ;  /* 0x0029940001467983 */ /* 0x002ea80000300800 */
[----:B---3--:R-:W3:Y:S04]  /*38750*/  LDL.LU R71, [R1+0x2990] ;  /* 0x0029900001477983 */ /* 0x008ee80000300800 */
[----:B------:R-:W2:Y:S04]  /*38760*/  LDL.LU R72, [R1+0x298c] ;  /* 0x00298c0001487983 */ /* 0x000ea80000300800 */
[----:B------:R-:W3:Y:S04]  /*38770*/  LDL.LU R73, [R1+0x2988] ;  /* 0x0029880001497983 */ /* 0x000ee80000300800 */
[----:B------:R-:W2:Y:S04]  /*38780*/  LDL.LU R74, [R1+0x2984] ;  /* 0x00298400014a7983 */ /* 0x000ea80000300800 */
[----:B------:R-:W3:Y:S04]  /*38790*/  LDL.LU R75, [R1+0x2980] ;  /* 0x00298000014b7983 */ /* 0x000ee80000300800 */
[----:B------:R-:W2:Y:S04]  /*387a0*/  LDL.LU R76, [R1+0x297c] ;  /* 0x00297c00014c7983 */ /* 0x000ea80000300800 */
[----:B------:R-:W3:Y:S04]  /*387b0*/  LDL.LU R77, [R1+0x2978] ;  /* 0x00297800014d7983 */ /* 0x000ee80000300800 */
[----:B------:R-:W4:Y:S04]  /*387c0*/  LDL.LU R20, [R1+0x2974] ;  /* 0x0029740001147983 */ /* 0x000f280000300800 */
[----:B------:R0:W-:Y:S04]  /*387d0*/  STS.U16 [R21+0x22800], R78 ;  /* 0x0228004e15007388 */ /* 0x0001e80000000400 */
[----:B------:R1:W-:Y:S04]  /*387e0*/  STS.U16 [R21+0x22c00], R79 ;  /* 0x022c004f15007388 */ /* 0x0003e80000000400 */
[----:B------:R1:W-:Y:S04]  /*387f0*/  STS.U16 [R21+0x23000], R80 ;  /* 0x0230005015007388 */ /* 0x0003e80000000400 */
[----:B0-----:R-:W2:Y:S04]  /*38800*/  LDL.LU R78, [R1+0x2970] ;  /* 0x00297000014e7983 */ /* 0x001ea80000300800 */
[----:B-1----:R-:W3:Y:S04]  /*38810*/  LDL.LU R79, [R1+0x296c] ;  /* 0x00296c00014f7983 */ /* 0x002ee80000300800 */
[----:B------:R-:W2:Y:S04]  /*38820*/  LDL.LU R80, [R1+0x2968] ;  /* 0x0029680001507983 */ /* 0x000ea80000300800 */
[----:B------:R-:W-:Y:S04]  /*38830*/  STS.U16 [R21+0x23400], R248 ;  /* 0x023400f815007388 */ /* 0x000fe80000000400 */
[----:B------:R-:W-:Y:S04]  /*38840*/  STS.U16 [R21+0x23800], R240 ;  /* 0x023800f015007388 */ /* 0x000fe80000000400 */
[----:B------:R-:W-:Y:S04]  /*38850*/  STS.U16 [R21+0x23c00], R232 ;  /* 0x023c00e815007388 */ /* 0x000fe80000000400 */
[----:B------:R-:W-:Y:S04]  /*38860*/  STL [R1+0x1f90], R21 ;  /* 0x001f901501007387 */ /* 0x000fe80000100800 */
[----:B----4-:R0:W-:Y:S04]  /*38870*/  STS.U16 [R20+0x20080], R81 ;  /* 0x0200805114007388 */ /* 0x0101e80000000400 */
[----:B------:R1:W-:Y:S04]  /*38880*/  STS.U16 [R20+0x20480], R82 ;  /* 0x0204805214007388 */ /* 0x0003e80000000400 */
[----:B------:R4:W-:Y:S04]  /*38890*/  STS.U16 [R20+0x20880], R83 ;  /* 0x0208805314007388 */ /* 0x0009e80000000400 */
[----:B0-----:R-:W3:Y:S04]  /*388a0*/  LDL.LU R81, [R1+0x2964] ;  /* 0x0029640001517983 */ /* 0x001ee80000300800 */
[----:B-1----:R-:W2:Y:S04]  /*388b0*/  LDL.LU R82, [R1+0x2960] ;  /* 0x0029600001527983 */ /* 0x002ea80000300800 */
[----:B----4-:R-:W4:Y:S04]  /*388c0*/  LDL.LU R83, [R1+0x295c] ;  /* 0x00295c0001537983 */ /* 0x010f280000300800 */
[----:B------:R0:W-:Y:S04]  /*388d0*/  STS.U16 [R20+0x20c80], R84 ;  /* 0x020c805414007388 */ /* 0x0001e80000000400 */
[----:B------:R1:W-:Y:S04]  /*388e0*/  STS.U16 [R20+0x21080], R85 ;  /* 0x0210805514007388 */ /* 0x0003e80000000400 */
[----:B------:R1:W-:Y:S04]  /*388f0*/  STS.U16 [R20+0x21480], R86 ;  /* 0x0214805614007388 */ /* 0x0003e80000000400 */
[----:B0-----:R-:W3:Y:S04]  /*38900*/  LDL.LU R84, [R1+0x2958] ;  /* 0x0029580001547983 */ /* 0x001ee80000300800 */
[----:B-1----:R-:W2:Y:S04]  /*38910*/  LDL.LU R85, [R1+0x2954] ;  /* 0x0029540001557983 */ /* 0x002ea80000300800 */
[----:B------:R-:W4:Y:S04]  /*38920*/  LDL.LU R86, [R1+0x2950] ;  /* 0x0029500001567983 */ /* 0x000f280000300800 */
[----:B------:R0:W-:Y:S04]  /*38930*/  STS.U16 [R20+0x21880], R87 ;  /* 0x0218805714007388 */ /* 0x0001e80000000400 */
[----:B------:R1:W-:Y:S04]  /*38940*/  STS.U16 [R20+0x21c80], R88 ;  /* 0x021c805814007388 */ /* 0x0003e80000000400 */
[----:B------:R1:W-:Y:S04]  /*38950*/  STS.U16 [R20+0x22080], R89 ;  /* 0x0220805914007388 */ /* 0x0003e80000000400 */
[----:B0-----:R-:W3:Y:S04]  /*38960*/  LDL.LU R87, [R1+0x294c] ;  /* 0x00294c0001577983 */ /* 0x001ee80000300800 */
[----:B-1----:R-:W3:Y:S04]  /*38970*/  LDL.LU R88, [R1+0x2948] ;  /* 0x0029480001587983 */ /* 0x002ee80000300800 */
[----:B------:R-:W3:Y:S04]  /*38980*/  LDL.LU R89, [R1+0x2944] ;  /* 0x0029440001597983 */ /* 0x000ee80000300800 */
[----:B------:R0:W-:Y:S04]  /*38990*/  STS.U16 [R20+0x22480], R19 ;  /* 0x0224801314007388 */ /* 0x0001e80000000400 */
[----:B0-----:R-:W2:Y:S04]  /*389a0*/  LDL.LU R19, [R1+0x2940] ;  /* 0x0029400001137983 */ /* 0x001ea80000300800 */
[----:B------:R0:W-:Y:S04]  /*389b0*/  STS.U16 [R20+0x22880], R90 ;  /* 0x0228805a14007388 */ /* 0x0001e80000000400 */
[----:B------:R1:W-:Y:S04]  /*389c0*/  STS.U16 [R20+0x22c80], R91 ;  /* 0x022c805b14007388 */ /* 0x0003e80000000400 */
[----:B------:R1:W-:Y:S04]  /*389d0*/  STS.U16 [R20+0x23080], R92 ;  /* 0x0230805c14007388 */ /* 0x0003e80000000400 */
[----:B0-----:R-:W3:Y:S04]  /*389e0*/  LDL.LU R90, [R1+0x293c] ;  /* 0x00293c00015a7983 */ /* 0x001ee80000300800 */
[----:B-1----:R-:W3:Y:S04]  /*389f0*/  LDL.LU R91, [R1+0x2938] ;  /* 0x00293800015b7983 */ /* 0x002ee80000300800 */
[----:B------:R-:W3:Y:S04]  /*38a00*/  LDL.LU R92, [R1+0x2934] ;  /* 0x00293400015c7983 */ /* 0x000ee80000300800 */
[----:B------:R-:W-:Y:S04]  /*38a10*/  STS.U16 [R20+0x23480], R247 ;  /* 0x023480f714007388 */ /* 0x000fe80000000400 */
[----:B------:R-:W-:Y:S04]  /*38a20*/  STS.U16 [R20+0x23880], R239 ;  /* 0x023880ef14007388 */ /* 0x000fe80000000400 */
[----:B------:R-:W-:Y:S04]  /*38a30*/  STS.U16 [R20+0x23c80], R231 ;  /* 0x023c80e714007388 */ /* 0x000fe80000000400 */
[----:B------:R-:W-:Y:S04]  /*38a40*/  STL [R1+0x1f94], R20 ;  /* 0x001f941401007387 */ /* 0x000fe80000100800 */
[----:B--2---:R0:W-:Y:S04]  /*38a50*/  STS.U16 [R19+0x20100], R93 ;  /* 0x0201005d13007388 */ /* 0x0041e80000000400 */
[----:B------:R1:W-:Y:S04]  /*38a60*/  STS.U16 [R19+0x20500], R94 ;  /* 0x0205005e13007388 */ /* 0x0003e80000000400 */
[----:B------:R2:W-:Y:S04]  /*38a70*/  STS.U16 [R19+0x20900], R95 ;  /* 0x0209005f13007388 */ /* 0x0005e80000000400 */
[----:B0-----:R-:W3:Y:S04]  /*38a80*/  LDL.LU R93, [R1+0x2930] ;  /* 0x00293000015d7983 */ /* 0x001ee80000300800 */
[----:B-1----:R-:W3:Y:S04]  /*38a90*/  LDL.LU R94, [R1+0x292c] ;  /* 0x00292c00015e7983 */ /* 0x002ee80000300800 */
[----:B--2---:R-:W2:Y:S04]  /*38aa0*/  LDL.LU R95, [R1+0x2928] ;  /* 0x00292800015f7983 */ /* 0x004ea80000300800 */
[----:B------:R0:W-:Y:S04]  /*38ab0*/  STS.U16 [R19+0x20d00], R96 ;  /* 0x020d006013007388 */ /* 0x0001e80000000400 */
[----:B------:R1:W-:Y:S04]  /*38ac0*/  STS.U16 [R19+0x21100], R97 ;  /* 0x0211006113007388 */ /* 0x0003e80000000400 */
[----:B------:R4:W-:Y:S04]  /*38ad0*/  STS.U16 [R19+0x21500], R98 ;  /* 0x0215006213007388 */ /* 0x0009e80000000400 */
[----:B0-----:R-:W2:Y:S04]  /*38ae0*/  LDL.LU R96, [R1+0x2924] ;  /* 0x0029240001607983 */ /* 0x001ea80000300800 */
[----:B-1----:R-:W2:Y:S04]  /*38af0*/  LDL.LU R97, [R1+0x2920] ;  /* 0x0029200001617983 */ /* 0x002ea80000300800 */
[----:B----4-:R-:W4:Y:S04]  /*38b00*/  LDL.LU R98, [R1+0x291c] ;  /* 0x00291c0001627983 */ /* 0x010f280000300800 */
[----:B------:R0:W-:Y:S04]  /*38b10*/  STS.U16 [R19+0x21900], R99 ;  /* 0x0219006313007388 */ /* 0x0001e80000000400 */
[----:B------:R1:W-:Y:S04]  /*38b20*/  STS.U16 [R19+0x21d00], R100 ;  /* 0x021d006413007388 */ /* 0x0003e80000000400 */
[----:B------:R1:W-:Y:S04]  /*38b30*/  STS.U16 [R19+0x22100], R101 ;  /* 0x0221006513007388 */ /* 0x0003e80000000400 */
[----:B0-----:R-:W2:Y:S04]  /*38b40*/  LDL.LU R99, [R1+0x2918] ;  /* 0x0029180001637983 */ /* 0x001ea80000300800 */
[----:B-1----:R-:W4:Y:S04]  /*38b50*/  LDL.LU R100, [R1+0x2914] ;  /* 0x0029140001647983 */ /* 0x002f280000300800 */
[----:B------:R-:W2:Y:S04]  /*38b60*/  LDL.LU R101, [R1+0x2910] ;  /* 0x0029100001657983 */ /* 0x000ea80000300800 */
[----:B------:R0:W-:Y:S04]  /*38b70*/  STS.U16 [R19+0x22500], R18 ;  /* 0x0225001213007388 */ /* 0x0001e80000000400 */
[----:B0-----:R-:W3:Y:S04]  /*38b80*/  LDL.LU R18, [R1+0x290c] ;  /* 0x00290c0001127983 */ /* 0x001ee80000300800 */
[----:B------:R0:W-:Y:S04]  /*38b90*/  STS.U16 [R19+0x22900], R102 ;  /* 0x0229006613007388 */ /* 0x0001e80000000400 */
[----:B------:R1:W-:Y:S04]  /*38ba0*/  STS.U16 [R19+0x22d00], R103 ;  /* 0x022d006713007388 */ /* 0x0003e80000000400 */
[----:B------:R1:W-:Y:S04]  /*38bb0*/  STS.U16 [R19+0x23100], R104 ;  /* 0x0231006813007388 */ /* 0x0003e80000000400 */
[----:B0-----:R-:W4:Y:S04]  /*38bc0*/  LDL.LU R102, [R1+0x2908] ;  /* 0x0029080001667983 */ /* 0x001f280000300800 */
[----:B-1----:R-:W2:Y:S04]  /*38bd0*/  LDL.LU R103, [R1+0x2904] ;  /* 0x0029040001677983 */ /* 0x002ea80000300800 */
[----:B------:R-:W4:Y:S04]  /*38be0*/  LDL.LU R104, [R1+0x2900] ;  /* 0x0029000001687983 */ /* 0x000f280000300800 */
[----:B------:R-:W-:Y:S04]  /*38bf0*/  STS.U16 [R19+0x23500], R246 ;  /* 0x023500f613007388 */ /* 0x000fe80000000400 */
[----:B------:R-:W-:Y:S04]  /*38c00*/  STS.U16 [R19+0x23900], R238 ;  /* 0x023900ee13007388 */ /* 0x000fe80000000400 */
[----:B------:R-:W-:Y:S04]  /*38c10*/  STS.U16 [R19+0x23d00], R230 ;  /* 0x023d00e613007388 */ /* 0x000fe80000000400 */
[----:B------:R-:W-:Y:S04]  /*38c20*/  STL [R1+0x1f98], R19 ;  /* 0x001f981301007387 */ /* 0x000fe80000100800 */
[----:B---3--:R0:W-:Y:S04]  /*38c30*/  STS.U16 [R18+0x20180], R105 ;  /* 0x0201806912007388 */ /* 0x0081e80000000400 */
[----:B------:R1:W-:Y:S04]  /*38c40*/  STS.U16 [R18+0x20580], R106 ;  /* 0x0205806a12007388 */ /* 0x0003e80000000400 */
[----:B------:R3:W-:Y:S04]  /*38c50*/  STS.U16 [R18+0x20980], R107 ;  /* 0x0209806b12007388 */ /* 0x0007e80000000400 */
[----:B0-----:R-:W2:Y:S04]  /*38c60*/  LDL.LU R105, [R1+0x28fc] ;  /* 0x0028fc0001697983 */ /* 0x001ea80000300800 */
[----:B-1----:R-:W4:Y:S04]  /*38c70*/  LDL.LU R106, [R1+0x28f8] ;  /* 0x0028f800016a7983 */ /* 0x002f280000300800 */
[----:B---3--:R-:W3:Y:S04]  /*38c80*/  LDL.LU R107, [R1+0x28f4] ;  /* 0x0028f400016b7983 */ /* 0x008ee80000300800 */
[----:B------:R0:W-:Y:S04]  /*38c90*/  STS.U16 [R18+0x20d80], R108 ;  /* 0x020d806c12007388 */ /* 0x0001e80000000400 */
[----:B------:R1:W-:Y:S04]  /*38ca0*/  STS.U16 [R18+0x21180], R109 ;  /* 0x0211806d12007388 */ /* 0x0003e80000000400 */
[----:B------:R1:W-:Y:S04]  /*38cb0*/  STS.U16 [R18+0x21580], R110 ;  /* 0x0215806e12007388 */ /* 0x0003e80000000400 */
[----:B0-----:R-:W2:Y:S04]  /*38cc0*/  LDL.LU R108, [R1+0x28f0] ;  /* 0x0028f000016c7983 */ /* 0x001ea80000300800 */
[----:B-1----:R-:W4:Y:S04]  /*38cd0*/  LDL.LU R109, [R1+0x28ec] ;  /* 0x0028ec00016d7983 */ /* 0x002f280000300800 */
[----:B------:R-:W3:Y:S04]  /*38ce0*/  LDL.LU R110, [R1+0x28e8] ;  /* 0x0028e800016e7983 */ /* 0x000ee80000300800 */
[----:B------:R0:W-:Y:S04]  /*38cf0*/  STS.U16 [R18+0x21980], R111 ;  /* 0x0219806f12007388 */ /* 0x0001e80000000400 */
[----:B------:R1:W-:Y:S04]  /*38d00*/  STS.U16 [R18+0x21d80], R112 ;  /* 0x021d807012007388 */ /* 0x0003e80000000400 */
[----:B------:R1:W-:Y:S04]  /*38d10*/  STS.U16 [R18+0x22180], R113 ;  /* 0x0221807112007388 */ /* 0x0003e80000000400 */
[----:B0-----:R-:W2:Y:S04]  /*38d20*/  LDL.LU R111, [R1+0x28e4] ;  /* 0x0028e400016f7983 */ /* 0x001ea80000300800 */
[----:B-1----:R-:W4:Y:S04]  /*38d30*/  LDL.LU R112, [R1+0x28e0] ;  /* 0x0028e00001707983 */ /* 0x002f280000300800 */
[----:B------:R-:W3:Y:S04]  /*38d40*/  LDL.LU R113, [R1+0x28dc] ;  /* 0x0028dc0001717983 */ /* 0x000ee80000300800 */
[----:B------:R0:W-:Y:S04]  /*38d50*/  STS.U16 [R18+0x22580], R17 ;  /* 0x0225801112007388 */ /* 0x0001e80000000400 */
[----:B0-----:R-:W2:Y:S04]  /*38d60*/  LDL.LU R17, [R1+0x28d8] ;  /* 0x0028d80001117983 */ /* 0x001ea80000300800 */
[----:B------:R0:W-:Y:S04]  /*38d70*/  STS.U16 [R18+0x22980], R114 ;  /* 0x0229807212007388 */ /* 0x0001e80000000400 */
[----:B------:R1:W-:Y:S04]  /*38d80*/  STS.U16 [R18+0x22d80], R115 ;  /* 0x022d807312007388 */ /* 0x0003e80000000400 */
[----:B------:R1:W-:Y:S04]  /*38d90*/  STS.U16 [R18+0x23180], R116 ;  /* 0x0231807412007388 */ /* 0x0003e80000000400 */
[----:B0-----:R-:W4:Y:S04]  /*38da0*/  LDL.LU R114, [R1+0x28d4] ;  /* 0x0028d40001727983 */ /* 0x001f280000300800 */
[----:B-1----:R-:W3:Y:S04]  /*38db0*/  LDL.LU R115, [R1+0x28d0] ;  /* 0x0028d00001737983 */ /* 0x002ee80000300800 */
[----:B------:R-:W4:Y:S04]  /*38dc0*/  LDL.LU R116, [R1+0x28cc] ;  /* 0x0028cc0001747983 */ /* 0x000f280000300800 */
        /* <DEDUP_REMOVED lines=8> */
[----:B-1----:R-:W4:Y:S04]  /*38e50*/  LDL.LU R118, [R1+0x28c4] ;  /* 0x0028c40001767983 */ /* 0x002f280000300800 */
[----:B--2---:R-:W2:Y:S04]  /*38e60*/  LDL.LU R119, [R1+0x28c0] ;  /* 0x0028c00001777983 */ /* 0x004ea80000300800 */
[----:B------:R0:W-:Y:S04]  /*38e70*/  STS.U16 [R17+0x20e00], R120 ;  /* 0x020e007811007388 */ /* 0x0001e80000000400 */
[----:B------:R1:W-:Y:S04]  /*38e80*/  STS.U16 [R17+0x21200], R121 ;  /* 0x0212007911007388 */ /* 0x0003e80000000400 */
[----:B------:R1:W-:Y:S04]  /*38e90*/  STS.U16 [R17+0x21600], R122 ;  /* 0x0216007a11007388 */ /* 0x0003e80000000400 */
[----:B0-----:R-:W3:Y:S04]  /*38ea0*/  LDL.LU R120, [R1+0x28bc] ;  /* 0x0028bc0001787983 */ /* 0x001ee80000300800 */
[----:B-1----:R-:W4:Y:S04]  /*38eb0*/  LDL.LU R121, [R1+0x28b8] ;  /* 0x0028b80001797983 */ /* 0x002f280000300800 */
[----:B------:R-:W2:Y:S04]  /*38ec0*/  LDL.LU R122, [R1+0x28b4] ;  /* 0x0028b400017a7983 */ /* 0x000ea80000300800 */
        /* <DEDUP_REMOVED lines=11> */
[----:B------:R-:W3:Y:S04]  /*38f80*/  LDL.LU R127, [R1+0x289c] ;  /* 0x00289c00017f7983 */ /* 0x000ee80000300800 */
[----:B------:R-:W-:Y:S04]  /*38f90*/  STS.U16 [R17+0x23200], R252 ;  /* 0x023200fc11007388 */ /* 0x000fe80000000400 */
[----:B------:R-:W-:Y:S04]  /*38fa0*/  STS.U16 [R17+0x23600], R244 ;  /* 0x023600f411007388 */ /* 0x000fe80000000400 */
[----:B------:R-:W-:Y:S04]  /*38fb0*/  STS.U16 [R17+0x23a00], R236 ;  /* 0x023a00ec11007388 */ /* 0x000fe80000000400 */
[----:B------:R-:W-:Y:S04]  /*38fc0*/  STS.U16 [R17+0x23e00], R228 ;  /* 0x023e00e411007388 */ /* 0x000fe80000000400 */
[----:B------:R-:W-:Y:S04]  /*38fd0*/  STL [R1+0x1fa0], R17 ;  /* 0x001fa01101007387 */ /* 0x000fe80000100800 */
[----:B--2---:R0:W-:Y:S04]  /*38fe0*/  STS.U16 [R16+0x20280], R128 ;  /* 0x0202808010007388 */ /* 0x0041e80000000400 */
[----:B------:R1:W-:Y:S04]  /*38ff0*/  STS.U16 [R16+0x20680], R129 ;  /* 0x0206808110007388 */ /* 0x0003e80000000400 */
[----:B------:R2:W-:Y:S04]  /*39000*/  STS.U16 [R16+0x20a80], R130 ;  /* 0x020a808210007388 */ /* 0x0005e80000000400 */
[----:B0-----:R-:W4:Y:S04]  /*39010*/  LDL.LU R128, [R1+0x2898] ;  /* 0x0028980001807983 */ /* 0x001f280000300800 */
[----:B-1----:R-:W3:Y:S04]  /*39020*/  LDL.LU R129, [R1+0x2894] ;  /* 0x0028940001817983 */ /* 0x002ee80000300800 */
[----:B--2---:R-:W2:Y:S04]  /*39030*/  LDL.LU R130, [R1+0x2890] ;  /* 0x0028900001827983 */ /* 0x004ea80000300800 */
[----:B------:R0:W-:Y:S04]  /*39040*/  STS.U16 [R16+0x20e80], R131 ;  /* 0x020e808310007388 */ /* 0x0001e80000000400 */
[----:B------:R1:W-:Y:S04]  /*39050*/  STS.U16 [R16+0x21280], R132 ;  /* 0x0212808410007388 */ /* 0x0003e80000000400 */
[----:B------:R1:W-:Y:S04]  /*39060*/  STS.U16 [R16+0x21680], R133 ;  /* 0x0216808510007388 */ /* 0x0003e80000000400 */
[----:B0-----:R-:W4:Y:S04]  /*39070*/  LDL.LU R131, [R1+0x288c] ;  /* 0x00288c0001837983 */ /* 0x001f280000300800 */
[----:B-1----:R-:W3:Y:S04]  /*39080*/  LDL.LU R132, [R1+0x2888] ;  /* 0x0028880001847983 */ /* 0x002ee80000300800 */
[----:B------:R-:W2:Y:S04]  /*39090*/  LDL.LU R133, [R1+0x2884] ;  /* 0x0028840001857983 */ /* 0x000ea80000300800 */
        /* <DEDUP_REMOVED lines=10> */
[----:B-1----:R-:W4:Y:S04]  /*39140*/  LDL.LU R137, [R1+0x2870] ;  /* 0x0028700001897983 */ /* 0x002f280000300800 */
[----:B------:R-:W4:Y:S04]  /*39150*/  LDL.LU R138, [R1+0x286c] ;  /* 0x00286c00018a7983 */ /* 0x000f280000300800 */
        /* <DEDUP_REMOVED lines=9> */
[----:B-1----:R-:W4:Y:S04]  /*391f0*/  LDL.LU R140, [R1+0x2864] ;  /* 0x00286400018c7983 */ /* 0x002f280000300800 */
[----:B--2---:R-:W2:Y:S04]  /*39200*/  LDL.LU R141, [R1+0x2860] ;  /* 0x00286000018d7983 */ /* 0x004ea80000300800 */
[----:B------:R0:W-:Y:S04]  /*39210*/  STS.U16 [R15+0x20f00], R142 ;  /* 0x020f008e0f007388 */ /* 0x0001e80000000400 */
[----:B------:R1:W-:Y:S04]  /*39220*/  STS.U16 [R15+0x21300], R143 ;  /* 0x0213008f0f007388 */ /* 0x0003e80000000400 */
[----:B------:R3:W-:Y:S04]  /*39230*/  STS.U16 [R15+0x21700], R144 ;  /* 0x021700900f007388 */ /* 0x0007e80000000400 */
[----:B0-----:R-:W2:Y:S04]  /*39240*/  LDL.LU R142, [R1+0x285c] ;  /* 0x00285c00018e7983 */ /* 0x001ea80000300800 */
[----:B-1----:R-:W2:Y:S04]  /*39250*/  LDL.LU R143, [R1+0x2858] ;  /* 0x00285800018f7983 */ /* 0x002ea80000300800 */
[----:B---3--:R-:W3:Y:S04]  /*39260*/  LDL.LU R144, [R1+0x2854] ;  /* 0x0028540001907983 */ /* 0x008ee80000300800 */
[----:B------:R0:W-:Y:S04]  /*39270*/  STS.U16 [R15+0x21b00], R145 ;  /* 0x021b00910f007388 */ /* 0x0001e80000000400 */
[----:B------:R1:W-:Y:S04]  /*39280*/  STS.U16 [R15+0x21f00], R146 ;  /* 0x021f00920f007388 */ /* 0x0003e80000000400 */
[----:B------:R1:W-:Y:S04]  /*39290*/  STS.U16 [R15+0x22300], R14 ;  /* 0x0223000e0f007388 */ /* 0x0003e80000000400 */
[----:B0-----:R-:W2:Y:S04]  /*392a0*/  LDL.LU R145, [R1+0x2850] ;  /* 0x0028500001917983 */ /* 0x001ea80000300800 */
[----:B-1----:R-:W3:Y:S04]  /*392b0*/  LDL.LU R146, [R1+0x284c] ;  /* 0x00284c0001927983 */ /* 0x002ee80000300800 */
        /* <DEDUP_REMOVED lines=32> */
[----:B0-----:R-:W3:Y:S04]  /*394c0*/  LDL.LU R10, [R1+0x2814] ;  /* 0x00281400010a7983 */ /* 0x001ee80000300800 */
[----:B------:R-:W3:Y:S04]  /*394d0*/  LDL R22, [R1+0x134c] ;  /* 0x00134c0001167983 */ /* 0x000ee80000100800 */
[----:B-1----:R-:W3:Y:S04]  /*394e0*/  LDL.LU R24, [R1+0x1f54] ;  /* 0x001f540001187983 */ /* 0x002ee80000300800 */
[----:B------:R0:W-:Y:S04]  /*394f0*/  STS.U16 [R14+0x22f80], R3 ;  /* 0x022f80030e007388 */ /* 0x0001e80000000400 */
[----:B------:R-:W-:Y:S04]  /*39500*/  STS.U16 [R14+0x23380], R249 ;  /* 0x023380f90e007388 */ /* 0x000fe80000000400 */
[----:B------:R-:W-:Y:S04]  /*39510*/  STS.U16 [R14+0x23780], R241 ;  /* 0x023780f10e007388 */ /* 0x000fe80000000400 */
[----:B------:R-:W-:Y:S04]  /*39520*/  STS.U16 [R14+0x23b80], R233 ;  /* 0x023b80e90e007388 */ /* 0x000fe80000000400 */
[----:B------:R-:W-:Y:S04]  /*39530*/  STS.U16 [R14+0x23f80], R225 ;  /* 0x023f80e10e007388 */ /* 0x000fe80000000400 */
        /* <DEDUP_REMOVED lines=8> */
[----:B0-----:R-:W3:Y:S01]  /*395c0*/  LDL.LU R3, [R1+0xb6c] ;  /* 0x000b6c0001037983 */ /* 0x001ee20000300800 */
[----:B----4-:R-:W-:-:S03]  /*395d0*/  PRMT R9, RZ, 0x7610, R9 ;  /* 0x00007610ff097816 */ /* 0x010fc60000000009 */
[----:B--2---:R-:W-:Y:S04]  /*395e0*/  STS.U16 [R11], R224 ;  /* 0x000000e00b007388 */ /* 0x004fe80000000400 */
[----:B------:R-:W-:Y:S04]  /*395f0*/  STS.U16 [R11+0x400], R223 ;  /* 0x000400df0b007388 */ /* 0x000fe80000000400 */
[----:B------:R-:W-:Y:S04]  /*39600*/  STS.U16 [R11+0x800], R222 ;  /* 0x000800de0b007388 */ /* 0x000fe80000000400 */
[----:B------:R-:W-:Y:S01]  /*39610*/  STS.U16 [R11+0xc00], R221 ;  /* 0x000c00dd0b007388 */ /* 0x000fe20000000400 */
[----:B---3--:R-:W-:-:S03]  /*39620*/  @!P2 IMAD.MOV.U32 R23, RZ, RZ, R22 ;  /* 0x000000ffff17a224 */ /* 0x008fc600078e0016 */
[----:B------:R-:W-:Y:S01]  /*39630*/  STS.U16 [R11+0x1000], R220 ;  /* 0x001000dc0b007388 */ /* 0x000fe20000000400 */
[----:B------:R-:W-:-:S03]  /*39640*/  @!P2 IMAD.MOV.U32 R22, RZ, RZ, R24 ;  /* 0x000000ffff16a224 */ /* 0x000fc600078e0018 */
[----:B------:R-:W-:Y:S04]  /*39650*/  STS.U16 [R11+0x1400], R219 ;  /* 0x001400db0b007388 */ /* 0x000fe80000000400 */
        /* <DEDUP_REMOVED lines=65> */
[----:B------:R-:W2:Y:S04]  /*39a70*/  @!P2 LDG.E.U16 R9, desc[UR4][R22.64] ;  /* 0x000000041609a981 */ /* 0x000ea8000c1e1500 */
[----:B------:R0:W-:Y:S04]  /*39a80*/  STL [R1+0x1fac], R14 ;  /* 0x001fac0e01007387 */ /* 0x0001e80000100800 */
[----:B0-----:R-:W3:Y:S04]  /*39a90*/  LDL.LU R14, [R1+0xb88] ;  /* 0x000b8800010e7983 */ /* 0x001ee80000300800 */
[----:B------:R0:W-:Y:S04]  /*39aa0*/  STL [R1+0x1fb0], R11 ;  /* 0x001fb00b01007387 */ /* 0x0001e80000100800 */
[----:B0-----:R-:W4:Y:S04]  /*39ab0*/  LDL.LU R11, [R1+0xb90] ;  /* 0x000b9000010b7983 */ /* 0x001f280000300800 */
[----:B--2---:R0:W-:Y:S04]  /*39ac0*/  STL [R1+0xb5c], R9 ;  /* 0x000b5c0901007387 */ /* 0x0041e80000100800 */
[----:B0-----:R-:W2:Y:S04]  /*39ad0*/  LDL.LU R9, [R1+0x2810] ;  /* 0x0028100001097983 */ /* 0x001ea80000300800 */
[----:B------:R-:W3:Y:S04]  /*39ae0*/  LDL R22, [R1+0x1348] ;  /* 0x0013480001167983 */ /* 0x000ee80000100800 */
[----:B------:R-:W3:Y:S01]  /*39af0*/  LDL R23, [R1+0x1f50] ;  /* 0x001f500001177983 */ /* 0x000ee20000100800 */
[----:B------:R-:W-:-:S02]  /*39b00*/  PRMT R152, RZ, 0x7610, R152 ;  /* 0x00007610ff987816 */ /* 0x000fc40000000098 */
[----:B---3--:R-:W-:-:S04]  /*39b10*/  @!P2 LOP3.LUT R23, R23, R22, RZ, 0x3c, !PT ;  /* 0x000000161717a212 */ /* 0x008fc800078e3cff */
[----:B------:R-:W-:-:S04]  /*39b20*/  @!P2 LOP3.LUT R22, R23, R22, RZ, 0x3c, !PT ;  /* 0x000000161716a212 */ /* 0x000fc800078e3cff */
[----:B------:R-:W-:-:S05]  /*39b30*/  @!P2 LOP3.LUT R23, R23, R22, RZ, 0x3c, !PT ;  /* 0x000000161717a212 */ /* 0x000fca00078e3cff */
[----:B------:R-:W3:Y:S01]  /*39b40*/  @!P2 LDG.E.U16 R152, desc[UR4][R22.64] ;  /* 0x000000041698a981 */ /* 0x000ee2000c1e1500 */
[----:B--2---:R-:W-:-:S03]  /*39b50*/  PRMT R9, RZ, 0x7610, R9 ;  /* 0x00007610ff097816 */ /* 0x004fc60000000009 */
[----:B---3--:R0:W-:Y:S04]  /*39b60*/  STL [R1+0xb58], R152 ;  /* 0x000b589801007387 */ /* 0x0081e80000100800 */
[----:B0-----:R-:W2:Y:S04]  /*39b70*/  LDL.LU R152, [R1+0x280c] ;  /* 0x00280c0001987983 */ /* 0x001ea80000300800 */
[----:B------:R-:W3:Y:S01]  /*39b80*/  LDL R23, [R1+0x1344] ;  /* 0x0013440001177983 */ /* 0x000ee20000100800 */
[----:B------:R-:W-:-:S05]  /*39b90*/  @!P2 IMAD.MOV.U32 R22, RZ, RZ, R0 ;  /* 0x000000ffff16a224 */ /* 0x000fca00078e0000 */
[----:B---3--:R-:W3:Y:S04]  /*39ba0*/  @!P2 LDG.E.U16 R9, desc[UR4][R22.64] ;  /* 0x000000041609a981 */ /* 0x008ee8000c1e1500 */
[----:B------:R-:W-:Y:S04]  /*39bb0*/  STL [R1+0x2030], R0 ;  /* 0x0020300001007387 */ /* 0x000fe80000100800 */
[----:B---3--:R0:W-:Y:S04]  /*39bc0*/  STL [R1+0xb54], R9 ;  /* 0x000b540901007387 */ /* 0x0081e80000100800 */
[----:B0-----:R-:W3:Y:S04]  /*39bd0*/  LDL.LU R9, [R1+0x2808] ;  /* 0x0028080001097983 */ /* 0x001ee80000300800 */
[----:B------:R-:W4:Y:S04]  /*39be0*/  LDL R22, [R1+0x1340] ;  /* 0x0013400001167983 */ /* 0x000f280000100800 */
[----:B------:R-:W4:Y:S01]  /*39bf0*/  LDL R23, [R1+0x1f48] ;  /* 0x001f480001177983 */ /* 0x000f220000100800 */
[----:B--2---:R-:W-:-:S02]  /*39c00*/  PRMT R152, RZ, 0x7610, R152 ;  /* 0x00007610ff987816 */ /* 0x004fc40000000098 */
[----:B----4-:R-:W-:-:S04]  /*39c10*/  @!P2 LOP3.LUT R23, R23, R22, RZ, 0x3c, !PT ;  /* 0x000000161717a212 */ /* 0x010fc800078e3cff */
[----:B------:R-:W-:-:S04]  /*39c20*/  @!P2 LOP3.LUT R22, R23, R22, RZ, 0x3c, !PT ;  /* 0x000000161716a212 */ /* 0x000fc800078e3cff */
[----:B------:R-:W-:-:S05]  /*39c30*/  @!P2 LOP3.LUT R23, R23, R22, RZ, 0x3c, !PT ;  /* 0x000000161717a212 */ /* 0x000fca00078e3cff */
[----:B------:R-:W2:Y:S04]  /*39c40*/  @!P2 LDG.E.U16 R152, desc[UR4][R22.64] ;  /* 0x000000041698a981 */ /* 0x000ea8000c1e1500 */
[----:B--2---:R0:W-:Y:S04]  /*39c50*/  STL [R1+0xb50], R152 ;  /* 0x000b509801007387 */ /* 0x0041e80000100800 */
[----:B0-----:R-:W2:Y:S04]  /*39c60*/  LDL.LU R152, [R1+0x2804] ;  /* 0x0028040001987983 */ /* 0x001ea80000300800 */
[----:B------:R-:W4:Y:S04]  /*39c70*/  LDL R22, [R1+0xf40] ;  /* 0x000f400001167983 */ /* 0x000f280000100800 */
[----:B------:R-:W4:Y:S01]  /*39c80*/  LDL R23, [R1+0x1f44] ;  /* 0x001f440001177983 */ /* 0x000f220000100800 */
[----:B------:R-:W-:-:S02]  /*39c90*/  PRMT R135, RZ, 0x7610, R135 ;  /* 0x00007610ff877816 */ /* 0x000fc40000000087 */
[----:B----4-:R-:W-:-:S04]  /*39ca0*/  @!P2 LOP3.LUT R23, R23, R22, RZ, 0x3c, !PT ;  /* 0x000000161717a212 */ /* 0x010fc800078e3cff */
[----:B------:R-:W-:-:S04]  /*39cb0*/  @!P2 LOP3.LUT R22, R23, R22, RZ, 0x3c, !PT ;  /* 0x000000161716a212 */ /* 0x000fc800078e3cff */
[----:B------:R-:W-:-:S05]  /*39cc0*/  @!P2 LOP3.LUT R23, R23, R22, RZ, 0x3c, !PT ;  /* 0x000000161717a212 */ /* 0x000fca00078e3cff */
[----:B------:R-:W4:Y:S04]  /*39cd0*/  @!P2 LDG.E.U16 R135, desc[UR4][R22.64] ;  /* 0x000000041687a981 */ /* 0x000f28000c1e1500 */
[----:B------:R-:W3:Y:S04]  /*39ce0*/  LDL R22, [R1+0x1f3c] ;  /* 0x001f3c0001167983 */ /* 0x000ee80000100800 */
[----:B------:R-:W3:Y:S01]  /*39cf0*/  LDL R23, [R1+0x1f40] ;  /* 0x001f400001177983 */ /* 0x000ee20000100800 */
[----:B------:R-:W-:-:S03]  /*39d00*/  PRMT R86, RZ, 0x7610, R86 ;  /* 0x00007610ff567816 */ /* 0x000fc60000000056 */
[----:B----4-:R-:W-:Y:S01]  /*39d10*/  STL [R1+0x24c0], R135 ;  /* 0x0024c08701007387 */ /* 0x010fe20000100800 */
[----:B---3--:R-:W-:-:S04]  /*39d20*/  @!P2 LOP3.LUT R23, R23, R22, RZ, 0x3c, !PT ;  /* 0x000000161717a212 */ /* 0x008fc800078e3cff */
[----:B------:R-:W-:-:S04]  /*39d30*/  @!P2 LOP3.LUT R22, R23, R22, RZ, 0x3c, !PT ;  /* 0x000000161716a212 */ /* 0x000fc800078e3cff */
[----:B------:R-:W-:-:S05]  /*39d40*/  @!P2 LOP3.LUT R23, R23, R22, RZ, 0x3c, !PT ;  /* 0x000000161717a212 */ /* 0x000fca00078e3cff */
[----:B------:R0:W3:Y:S04]  /*39d50*/  @!P2 LDG.E.U16 R86, desc[UR4][R22.64] ;  /* 0x000000041656a981 */ /* 0x0000e8000c1e1500 */
[----:B------:R-:W0:Y:S04]  /*39d60*/  LDL R22, [R1+0x1f24] ;  /* 0x001f240001167983 */ /* 0x000e280000100800 */
[----:B------:R-:W0:Y:S01]  /*39d70*/  LDL R23, [R1+0x1f28] ;  /* 0x001f280001177983 */ /* 0x000e220000100800 */
[----:B------:R-:W-:Y:S02]  /*39d80*/  PRMT R9, RZ, 0x7610, R9 ;  /* 0x00007610ff097816 */ /* 0x000fe40000000009 */
[----:B0-----:R-:W-:-:S04]  /*39d90*/  @!P2 LOP3.LUT R23, R23, R22, RZ, 0x3c, !PT ;  /* 0x000000161717a212 */ /* 0x001fc800078e3cff */
[----:B------:R-:W-:-:S04]  /*39da0*/  @!P2 LOP3.LUT R22, R23, R22, RZ, 0x3c, !PT ;  /* 0x000000161716a212 */ /* 0x000fc800078e3cff */
[----:B------:R-:W-:-:S05]  /*39db0*/  @!P2 LOP3.LUT R23, R23, R22, RZ, 0x3c, !PT ;  /* 0x000000161717a212 */ /* 0x000fca00078e3cff */
[----:B------:R-:W4:Y:S04]  /*39dc0*/  @!P2 LDG.E.U16 R9, desc[UR4][R22.64] ;  /* 0x000000041609a981 */ /* 0x000f28000c1e1500 */
[----:B---3--:R-:W-:Y:S04]  /*39dd0*/  STL [R1+0x24c4], R86 ;  /* 0x0024c45601007387 */ /* 0x008fe80000100800 */
[----:B----4-:R0:W-:Y:S04]  /*39de0*/  STL [R1+0xb44], R9 ;  /* 0x000b440901007387 */ /* 0x0101e80000100800 */
        /* <DEDUP_REMOVED lines=12> */
[----:B---3--:R-:W-:-:S02]  /*39eb0*/  PRMT R9, RZ, 0x7610, R9 ;  /* 0x00007610ff097816 */ /* 0x008fc40000000009 */
[----:B----4-:R-:W-:-:S04]  /*39ec0*/  @!P2 LOP3.LUT R23, R23, R22, RZ, 0x3c, !PT ;  /* 0x000000161717a212 */ /* 0x010fc800078e3cff */
[----:B------:R-:W-:-:S04]  /*39ed0*/  @!P2 LOP3.LUT R22, R23, R22, RZ, 0x3c, !PT ;  /* 0x000000161716a212 */ /* 0x000fc800078e3cff */
[----:B------:R-:W-:-:S05]  /*39ee0*/  @!P2 LOP3.LUT R23, R23, R22, RZ, 0x3c, !PT ;  /* 0x000000161717a212 */ /* 0x000fca00078e3cff */
[----:B------:R-:W3:Y:S04]  /*39ef0*/  @!P2 LDG.E.U16 R9, desc[UR4][R22.64] ;  /* 0x000000041609a981 */ /* 0x000ee8000c1e1500 */
        /* <DEDUP_REMOVED lines=288> */
[----:B--2---:R-:W-:Y:S02]  /*3b100*/  PRMT R152, RZ, 0x7610, R152 ;  /* 0x00007610ff987816 */ /* 0x004fe40000000098 */
[----:B0-----:R-:W-:-:S04]  /*3b110*/  @!P2 LOP3.LUT R23, R23, R22, RZ, 0x3c, !PT ;  /* 0x000000161717a212 */ /* 0x001fc800078e3cff */
[----:B------:R-:W-:-:S04]  /*3b120*/  @!P2 LOP3.LUT R22, R23, R22, RZ, 0x3c, !PT ;  /* 0x000000161716a212 */ /* 0x000fc800078e3cff */
[----:B------:R-:W-:-:S05]  /*3b130*/  @!P2 LOP3.LUT R23, R23, R22, RZ, 0x3c, !PT ;  /* 0x000000161717a212 */ /* 0x000fca00078e3cff */
[----:B------:R-:W2:Y:S04]  /*3b140*/  @!P2 LDG.E.U16 R152, desc[UR4][R22.64] ;  /* 0x000000041698a981 */ /* 0x000ea8000c1e1500 */
[----:B---3--:R-:W-:Y:S04]  /*3b150*/  STL [R1+0x24f4], R80 ;  /* 0x0024f45001007387 */ /* 0x008fe80000100800 */
        /* <DEDUP_REMOVED lines=287> */
[----:B------:R-:W3:Y:S04]  /*3c350*/  @!P2 LDG.E.U16 R124, desc[UR4][R22.64] ;  /* 0x00000004167ca981 */ /* 0x000ee8000c1e1500 */
[----:B------:R-:W4:Y:S04]  /*3c360*/  LDL R22, [R1+0x1c7c] ;  /* 0x001c7c0001167983 */ /* 0x000f280000100800 */
[----:B------:R-:W4:Y:S01]  /*3c370*/  LDL R23, [R1+0x1c80] ;  /* 0x001c800001177983 */ /* 0x000f220000100800 */
[----:B------:R-:W-:-:S03]  /*3c380*/  PRMT R75, RZ, 0x7610, R75 ;  /* 0x00007610ff4b7816 */ /* 0x000fc6000000004b */
[----:B---3--:R-:W-:Y:S01]  /*3c390*/  STL [R1+0x2520], R124 ;  /* 0x0025207c01007387 */ /* 0x008fe20000100800 */
[----:B----4-:R-:W-:-:S04]  /*3c3a0*/  @!P2 LOP3.LUT R23, R23, R22, RZ, 0x3c, !PT ;  /* 0x000000161717a212 */ /* 0x010fc800078e3cff */
        /* <DEDUP_REMOVED lines=412> */
[----:B------:R-:W-:Y:S01]  /*3dd70*/  @!P2 LOP3.LUT R23, R23, R22, RZ, 0x3c, !PT ;  /* 0x000000161717a212 */ /* 0x000fe200078e3cff */
[----:B----4-:R-:W-:Y:S04]  /*3dd80*/  STL [R1+0x2570], R128 ;  /* 0x0025708001007387 */ /* 0x010fe80000100800 */
[----:B------:R0:W4:Y:S04]  /*3dd90*/  @!P2 LDG.E.U16 R117, desc[UR4][R22.64] ;  /* 0x000000041675a981 */ /* 0x000128000c1e1500 */
[----:B------:R-:W0:Y:S04]  /*3dda0*/  LDL R22, [R1+0x1abc] ;  /* 0x001abc0001167983 */ /* 0x000e280000100800 */
[----:B------:R-:W0:Y:S01]  /*3ddb0*/  LDL R23, [R1+0x1ac0] ;  /* 0x001ac00001177983 */ /* 0x000e220000100800 */
[----:B------:R-:W-:-:S02]  /*3ddc0*/  PRMT R68, RZ, 0x7610, R68 ;  /* 0x00007610ff447816 */ /* 0x000fc40000000044 */
[----:B0-----:R-:W-:-:S04]  /*3ddd0*/  @!P2 LOP3.LUT R23, R23, R22, RZ, 0x3c, !PT ;  /* 0x000000161717a212 */ /* 0x001fc800078e3cff */
[----:B------:R-:W-:-:S04]  /*3dde0*/  @!P2 LOP3.LUT R22, R23, R22, RZ, 0x3c, !PT ;  /* 0x000000161716a212 */ /* 0x000fc800078e3cff */
[----:B------:R-:W-:Y:S01]  /*3ddf0*/  @!P2 LOP3.LUT R23, R23, R22, RZ, 0x3c, !PT ;  /* 0x000000161717a212 */ /* 0x000fe200078e3cff */
[----:B----4-:R-:W-:Y:S04]  /*3de00*/  STL [R1+0x2574], R117 ;  /* 0x0025747501007387 */ /* 0x010fe80000100800 */
[----:B------:R0:W4:Y:S04]  /*3de10*/  @!P2 LDG.E.U16 R68, desc[UR4][R22.64] ;  /* 0x000000041644a981 */ /* 0x000128000c1e1500 */
[----:B------:R-:W0:Y:S04]  /*3de20*/  LDL R22, [R1+0x1aac] ;  /* 0x001aac0001167983 */ /* 0x000e280000100800 */
[----:B------:R-:W0:Y:S01]  /*3de30*/  LDL R23, [R1+0x1ab0] ;  /* 0x001ab00001177983 */ /* 0x000e220000100800 */
[----:B---3--:R-:W-:-:S02]  /*3de40*/  PRMT R9, RZ, 0x7610, R9 ;  /* 0x00007610ff097816 */ /* 0x008fc40000000009 */
[----:B0-----:R-:W-:-:S04]  /*3de50*/  @!P2 LOP3.LUT R23, R23, R22, RZ, 0x3c, !PT ;  /* 0x000000161717a212 */ /* 0x001fc800078e3cff */
[----:B------:R-:W-:-:S04]  /*3de60*/  @!P2 LOP3.LUT R22, R23, R22, RZ, 0x3c, !PT ;  /* 0x000000161716a212 */ /* 0x000fc800078e3cff */
[----:B------:R-:W-:-:S05]  /*3de70*/  @!P2 LOP3.LUT R23, R23, R22, RZ, 0x3c, !PT ;  /* 0x000000161717a212 */ /* 0x000fca00078e3cff */
[----:B------:R-:W3:Y:S04]  /*3de80*/  @!P2 LDG.E.U16 R9, desc[UR4][R22.64] ;  /* 0x000000041609a981 */ /* 0x000ee8000c1e1500 */
[----:B----4-:R-:W-:Y:S04]  /*3de90*/  STL [R1+0x2578], R68 ;  /* 0x0025784401007387 */ /* 0x010fe80000100800 */
        /* <DEDUP_REMOVED lines=114> */
[----:B--2---:R-:W-:-:S02]  /*3e5c0*/  PRMT R152, RZ, 0x7610, R152 ;  /* 0x00007610ff987816 */ /* 0x004fc40000000098 */
[----:B0-----:R-:W-:-:S04]  /*3e5d0*/  @!P2 LOP3.LUT R23, R23, R22, RZ, 0x3c, !PT ;  /* 0x000000161717a212 */ /* 0x001fc800078e3cff */
[----:B------:R-:W-:-:S04]  /*3e5e0*/  @!P2 LOP3.LUT R22, R23, R22, RZ, 0x3c, !PT ;  /* 0x000000161716a212 */ /* 0x000fc800078e3cff */
[----:B------:R-:W-:-:S05]  /*3e5f0*/  @!P2 LOP3.LUT R23, R23, R22, RZ, 0x3c, !PT ;  /* 0x000000161717a212 */ /* 0x000fca00078e3cff */
[----:B------:R-:W2:Y:S04]  /*3e600*/  @!P2 LDG.E.U16 R152, desc[UR4][R22.64] ;  /* 0x000000041698a981 */ /* 0x000ea8000c1e1500 */
[----:B----4-:R-:W-:Y:S04]  /*3e610*/  STL [R1+0x2594], R66 ;  /* 0x0025944201007387 */ /* 0x010fe80000100800 */
        /* <DEDUP_REMOVED lines=126> */
[----:B------:R0:W2:Y:S04]  /*3ee00*/  @!P2 LDG.E.U16 R152, desc[UR4][R22.64] ;  /* 0x000000041698a981 */ /* 0x0000a8000c1e1500 */
[----:B------:R-:W0:Y:S04]  /*3ee10*/  LDL R22, [R1+0x199c] ;  /* 0x00199c0001167983 */ /* 0x000e280000100800 */
[----:B------:R-:W0:Y:S01]  /*3ee20*/  LDL R23, [R1+0x19a0] ;  /* 0x0019a00001177983 */ /* 0x000e220000100800 */
[----:B---3--:R-:W-:Y:S02]  /*3ee30*/  PRMT R9, RZ, 0x7610, R9 ;  /* 0x00007610ff097816 */ /* 0x008fe40000000009 */
[----:B0-----:R-:W-:-:S04]  /*3ee40*/  @!P2 LOP3.LUT R23, R23, R22, RZ, 0x3c, !PT ;  /* 0x000000161717a212 */ /* 0x001fc800078e3cff */
[----:B------:R-:W-:-:S04]  /*3ee50*/  @!P2 LOP3.LUT R22, R23, R22, RZ, 0x3c, !PT ;  /* 0x000000161716a212 */ /* 0x000fc800078e3cff */
[----:B------:R-:W-:-:S05]  /*3ee60*/  @!P2 LOP3.LUT R23, R23, R22, RZ, 0x3c, !PT ;  /* 0x000000161717a212 */ /* 0x000fca00078e3cff */
[----:B------:R-:W3:Y:S04]  /*3ee70*/  @!P2 LDG.E.U16 R9, desc[UR4][R22.64] ;  /* 0x000000041609a981 */ /* 0x000ee8000c1e1500 */
[----:B--2---:R0:W-:Y:S04]  /*3ee80*/  STL [R1+0x8ec], R152 ;  /* 0x0008ec9801007387 */ /* 0x0041e80000100800 */
[----:B0-----:R-:W2:Y:S04]  /*3ee90*/  LDL R152, [R1+0x1980] ;  /* 0x0019800001987983 */ /* 0x001ea80000100800 */
[----:B---3--:R0:W-:Y:S04]  /*3eea0*/  STL [R1+0x8e8], R9 ;  /* 0x0008e80901007387 */ /* 0x0081e80000100800 */
[----:B0-----:R-:W3:Y:S04]  /*3eeb0*/  LDL.LU R9, [R1+0x2694] ;  /* 0x0026940001097983 */ /* 0x001ee80000300800 */
        /* <DEDUP_REMOVED lines=23> */
[----:B------:R-:W3:Y:S01]  /*3f030*/  LDL R23, [R1+0x197c] ;  /* 0x00197c0001177983 */ /* 0x000ee20000100800 */
[----:B------:R-:W-:Y:S01]  /*3f040*/  PRMT R63, RZ, 0x7610, R63 ;  /* 0x00007610ff3f7816 */ /* 0x000fe2000000003f */
[----:B--2---:R-:W-:-:S02]  /*3f050*/  @!P2 IMAD.MOV.U32 R22, RZ, RZ, R152 ;  /* 0x000000ffff16a224 */ /* 0x004fc400078e0098 */
[----:B----4-:R-:W-:Y:S01]  /*3f060*/  STL [R1+0x25c0], R112 ;  /* 0x0025c07001007387 */ /* 0x010fe20000100800 */
[----:B------:R-:W-:-:S03]  /*3f070*/  PRMT R47, RZ, 0x7610, R47 ;  /* 0x00007610ff2f7816 */ /* 0x000fc6000000002f */
[----:B------:R-:W2:Y:S04]  /*3f080*/  LDL R152, [R1+0x1950] ;  /* 0x0019500001987983 */ /* 0x000ea80000100800 */
[----:B---3--:R0:W3:Y:S04]  /*3f090*/  @!P2 LDG.E.U16 R63, desc[UR4][R22.64] ;  /* 0x00000004163fa981 */ /* 0x0080e8000c1e1500 */
[----:B------:R-:W0:Y:S04]  /*3f0a0*/  LDL R22, [R1+0x196c] ;  /* 0x00196c0001167983 */ /* 0x000e280000100800 */
[----:B------:R-:W0:Y:S02]  /*3f0b0*/  LDL R23, [R1+0x1970] ;  /* 0x0019700001177983 */ /* 0x000e240000100800 */
[----:B0-----:R-:W-:-:S04]  /*3f0c0*/  @!P2 LOP3.LUT R23, R23, R22, RZ, 0x3c, !PT ;  /* 0x000000161717a212 */ /* 0x001fc800078e3cff */
[----:B------:R-:W-:-:S04]  /*3f0d0*/  @!P2 LOP3.LUT R22, R23, R22, RZ, 0x3c, !PT ;  /* 0x000000161716a212 */ /* 0x000fc800078e3cff */
[----:B------:R-:W-:Y:S01]  /*3f0e0*/  @!P2 LOP3.LUT R23, R23, R22, RZ, 0x3c, !PT ;  /* 0x000000161717a212 */ /* 0x000fe200078e3cff */
[----:B---3--:R-:W-:Y:S04]  /*3f0f0*/  STL [R1+0x25c4], R63 ;  /* 0x0025c43f01007387 */ /* 0x008fe80000100800 */
[----:B------:R0:W3:Y:S04]  /*3f100*/  @!P2 LDG.E.U16 R47, desc[UR4][R22.64] ;  /* 0x00000004162fa981 */ /* 0x0000e8000c1e1500 */
[----:B------:R-:W0:Y:S04]  /*3f110*/  LDL R22, [R1+0x1964] ;  /* 0x0019640001167983 */ /* 0x000e280000100800 */
[----:B------:R-:W0:Y:S01]  /*3f120*/  LDL R23, [R1+0x1968] ;  /* 0x0019680001177983 */ /* 0x000e220000100800 */
[----:B------:R-:W-:-:S02]  /*3f130*/  PRMT R8, RZ, 0x7610, R8 ;  /* 0x00007610ff087816 */ /* 0x000fc40000000008 */
[----:B0-----:R-:W-:-:S04]  /*3f140*/  @!P2 LOP3.LUT R23, R23, R22, RZ, 0x3c, !PT ;  /* 0x000000161717a212 */ /* 0x001fc800078e3cff */
[----:B------:R-:W-:-:S04]  /*3f150*/  @!P2 LOP3.LUT R22, R23, R22, RZ, 0x3c, !PT ;  /* 0x000000161716a212 */ /* 0x000fc800078e3cff */
[----:B------:R-:W-:-:S05]  /*3f160*/  @!P2 LOP3.LUT R23, R23, R22, RZ, 0x3c, !PT ;  /* 0x000000161717a212 */ /* 0x000fca00078e3cff */
[----:B------:R-:W4:Y:S04]  /*3f170*/  @!P2 LDG.E.U16 R8, desc[UR4][R22.64] ;  /* 0x000000041608a981 */ /* 0x000f28000c1e1500 */
[----:B---3--:R0:W-:Y:S04]  /*3f180*/  STL [R1+0x8d4], R47 ;  /* 0x0008d42f01007387 */ /* 0x0081e80000100800 */
[----:B0-----:R-:W3:Y:S04]  /*3f190*/  LDL R47, [R1+0x1948] ;  /* 0x00194800012f7983 */ /* 0x001ee80000100800 */
[----:B----4-:R0:W-:Y:S04]  /*3f1a0*/  STL [R1+0x8d0], R8 ;  /* 0x0008d00801007387 */ /* 0x0101e80000100800 */
[----:B0-----:R-:W4:Y:S04]  /*3f1b0*/  LDL.LU R8, [R1+0x2690] ;  /* 0x0026900001087983 */ /* 0x001f280000300800 */
[----:B------:R-:W2:Y:S04]  /*3f1c0*/  LDL R22, [R1+0x195c] ;  /* 0x00195c0001167983 */ /* 0x000ea80000100800 */
[----:B------:R-:W2:Y:S01]  /*3f1d0*/  LDL R23, [R1+0x1960] ;  /* 0x0019600001177983 */ /* 0x000ea20000100800 */
[----:B------:R-:W-:-:S02]  /*3f1e0*/  PRMT R9, RZ, 0x7610, R9 ;  /* 0x00007610ff097816 */ /* 0x000fc40000000009 */
[----:B--2---:R-:W-:-:S04]  /*3f1f0*/  @!P2 LOP3.LUT R23, R23, R22, RZ, 0x3c, !PT ;  /* 0x000000161717a212 */ /* 0x004fc800078e3cff */
[----:B------:R-:W-:-:S04]  /*3f200*/  @!P2 LOP3.LUT R22, R23, R22, RZ, 0x3c, !PT ;  /* 0x000000161716a212 */ /* 0x000fc800078e3cff */
[----:B------:R-:W-:-:S05]  /*3f210*/  @!P2 LOP3.LUT R23, R23, R22, RZ, 0x3c, !PT ;  /* 0x000000161717a212 */ /* 0x000fca00078e3cff */
[----:B------:R-:W2:Y:S04]  /*3f220*/  @!P2 LDG.E.U16 R9, desc[UR4][R22.64] ;  /* 0x000000041609a981 */ /* 0x000ea8000c1e1500 */
        /* <DEDUP_REMOVED lines=8> */
[----:B------:R0:W3:Y:S04]  /*3f2b0*/  @!P2 LDG.E.U16 R80, desc[UR4][R22.64] ;  /* 0x000000041650a981 */ /* 0x0000e8000c1e1500 */
[----:B------:R-:W4:Y:S01]  /*3f2c0*/  LDL R23, [R1+0x194c] ;  /* 0x00194c0001177983 */ /* 0x000f220000100800 */
[----:B------:R-:W-:Y:S01]  /*3f2d0*/  PRMT R131, RZ, 0x7610, R131 ;  /* 0x00007610ff837816 */ /* 0x000fe20000000083 */
[----:B0-----:R-:W-:Y:S02]  /*3f2e0*/  @!P2 IMAD.MOV.U32 R22, RZ, RZ, R152 ;  /* 0x000000ffff16a224 */ /* 0x001fe400078e0098 */
[----:B---3--:R-:W-:Y:S01]  /*3f2f0*/  STL [R1+0x25c8], R80 ;  /* 0x0025c85001007387 */ /* 0x008fe20000100800 */
[----:B------:R-:W-:-:S03]  /*3f300*/  PRMT R111, RZ, 0x7610, R111 ;  /* 0x00007610ff6f7816 */ /* 0x000fc6000000006f */
[----:B------:R-:W3:Y:S04]  /*3f310*/  LDL R152, [R1+0x1920] ;  /* 0x0019200001987983 */ /* 0x000ee80000100800 */
[----:B----4-:R0:W4:Y:S04]  /*3f320*/  @!P2 LDG.E.U16 R131, desc[UR4][R22.64] ;  /* 0x000000041683a981 */ /* 0x010128000c1e1500 */
[----:B------:R-:W2:Y:S01]  /*3f330*/  LDL R23, [R1+0x1944] ;  /* 0x0019440001177983 */ /* 0x000ea20000100800 */
[----:B0-----:R-:W-:-:S03]  /*3f340*/  @!P2 IMAD.MOV.U32 R22, RZ, RZ, R47 ;  /* 0x000000ffff16a224 */ /* 0x001fc600078e002f */
[----:B----4-:R-:W-:Y:S01]  /*3f350*/  STL [R1+0x25cc], R131 ;  /* 0x0025cc8301007387 */ /* 0x010fe20000100800 */
[----:B------:R-:W-:-:S03]  /*3f360*/  PRMT R62, RZ, 0x7610, R62 ;  /* 0x00007610ff3e7816 */ /* 0x000fc6000000003e */
[----:B------:R-:W4:Y:S04]  /*3f370*/  LDL R47, [R1+0x1918] ;  /* 0x00191800012f7983 */ /* 0x000f280000100800 */
[----:B--2---:R0:W2:Y:S04]  /*3f380*/  @!P2 LDG.E.U16 R111, desc[UR4][R22.64] ;  /* 0x00000004166fa981 */ /* 0x0040a8000c1e1500 */
[----:B------:R-:W0:Y:S04]  /*3f390*/  LDL R22, [R1+0x193c] ;  /* 0x00193c0001167983 */ /* 0x000e280000100800 */
[----:B------:R-:W0:Y:S02]  /*3f3a0*/  LDL R23, [R1+0x1940] ;  /* 0x0019400001177983 */ /* 0x000e240000100800 */
[----:B0-----:R-:W-:-:S04]  /*3f3b0*/  @!P2 LOP3.LUT R23, R23, R22, RZ, 0x3c, !PT ;  /* 0x000000161717a212 */ /* 0x001fc800078e3cff */
[----:B------:R-:W-:-:S04]  /*3f3c0*/  @!P2 LOP3.LUT R22, R23, R22, RZ, 0x3c, !PT ;  /* 0x000000161716a212 */ /* 0x000fc800078e3cff */
[----:B------:R-:W-:Y:S01]  /*3f3d0*/  @!P2 LOP3.LUT R23, R23, R22, RZ, 0x3c, !PT ;  /* 0x000000161717a212 */ /* 0x000fe200078e3cff */
[----:B--2---:R-:W-:Y:S04]  /*3f3e0*/  STL [R1+0x25d0], R111 ;  /* 0x0025d06f01007387 */ /* 0x004fe80000100800 */
[----:B------:R0:W2:Y:S04]  /*3f3f0*/  @!P2 LDG.E.U16 R62, desc[UR4][R22.64] ;  /* 0x00000004163ea981 */ /* 0x0000a8000c1e1500 */
[----:B------:R-:W0:Y:S04]  /*3f400*/  LDL R22, [R1+0x192c] ;  /* 0x00192c0001167983 */ /* 0x000e280000100800 */
[----:B------:R-:W0:Y:S01]  /*3f410*/  LDL R23, [R1+0x1930] ;  /* 0x0019300001177983 */ /* 0x000e220000100800 */
[----:B------:R-:W-:-:S02]  /*3f420*/  PRMT R154, RZ, 0x7610, R154 ;  /* 0x00007610ff9a7816 */ /* 0x000fc4000000009a */
        /* <DEDUP_REMOVED lines=16> */
[----:B------:R-:W4:Y:S01]  /*3f530*/  LDL R23, [R1+0x191c] ;  /* 0x00191c0001177983 */ /* 0x000f220000100800 */
[----:B------:R-:W-:Y:S01]  /*3f540*/  PRMT R9, RZ, 0x7610, R9 ;  /* 0x00007610ff097816 */ /* 0x000fe20000000009 */
[----:B------:R-:W-:-:S02]  /*3f550*/  @!P2 IMAD.MOV.U32 R22, RZ, RZ, R152 ;  /* 0x000000ffff16a224 */ /* 0x000fc400078e0098 */
[----:B------:R-:W3:Y:S04]  /*3f560*/  LDL R152, [R1+0x1900] ;  /* 0x0019000001987983 */ /* 0x000ee80000100800 */
[----:B----4-:R-:W4:Y:S01]  /*3f570*/  @!P2 LDG.E.U16 R9, desc[UR4][R22.64] ;  /* 0x000000041609a981 */ /* 0x010f22000c1e1500 */
[----:B------:R-:W-:-:S03]  /*3f580*/  PRMT R68, RZ, 0x7610, R68 ;  /* 0x00007610ff447816 */ /* 0x000fc60000000044 */
[----:B----4-:R0:W-:Y:S04]  /*3f590*/  STL [R1+0x8b0], R9 ;  /* 0x0008b00901007387 */ /* 0x0101e80000100800 */
[----:B0-----:R-:W4:Y:S04]  /*3f5a0*/  LDL.LU R9, [R1+0x2684] ;  /* 0x0026840001097983 */ /* 0x001f280000300800 */
[----:B------:R-:W2:Y:S01]  /*3f5b0*/  LDL R23, [R1+0x1914] ;  /* 0x0019140001177983 */ /* 0x000ea20000100800 */
[----:B------:R-:W-:Y:S01]  /*3f5c0*/  @!P2 IMAD.MOV.U32 R22, RZ, RZ, R47 ;  /* 0x000000ffff16a224 */ /* 0x000fe200078e002f */
[----:B------:R-:W-:-:S02]  /*3f5d0*/  PRMT R83, RZ, 0x7610, R83 ;  /* 0x00007610ff537816 */ /* 0x000fc40000000053 */
        /* <DEDUP_REMOVED lines=9> */
[----:B------:R-:W3:Y:S01]  /*3f670*/  LDL R23, [R1+0x1904] ;  /* 0x0019040001177983 */ /* 0x000ee20000100800 */
[----:B------:R-:W-:Y:S01]  /*3f680*/  PRMT R110, RZ, 0x7610, R110 ;  /* 0x00007610ff6e7816 */ /* 0x000fe2000000006e */
[----:B0-----:R-:W-:-:S02]  /*3f690*/  @!P2 IMAD.MOV.U32 R22, RZ, RZ, R154 ;  /* 0x000000ffff16a224 */ /* 0x001fc400078e009a */
[----:B--2---:R-:W-:Y:S01]  /*3f6a0*/  STL [R1+0x25dc], R83 ;  /* 0x0025dc5301007387 */ /* 0x004fe20000100800 */
[----:B------:R-:W-:-:S03]  /*3f6b0*/  PRMT R61, RZ, 0x7610, R61 ;  /* 0x00007610ff3d7816 */ /* 0x000fc6000000003d */
[----:B------:R-:W2:Y:S04]  /*3f6c0*/  LDL R154, [R1+0x18d8] ;  /* 0x0018d800019a7983 */ /* 0x000ea80000100800 */
[----:B---3--:R0:W3:Y:S04]  /*3f6d0*/  @!P2 LDG.E.U16 R110, desc[UR4][R22.64] ;  /* 0x00000004166ea981 */ /* 0x0080e8000c1e1500 */
[----:B------:R-:W4:Y:S01]  /*3f6e0*/  LDL R23, [R1+0x18fc] ;  /* 0x0018fc0001177983 */ /* 0x000f220000100800 */
[----:B0-----:R-:W-:-:S03]  /*3f6f0*/  @!P2 IMAD.MOV.U32 R22, RZ, RZ, R152 ;  /* 0x000000ffff16a224 */ /* 0x001fc600078e0098 */
        /* <DEDUP_REMOVED lines=26> */
[----:B------:R-:W4:Y:S01]  /*3f8a0*/  @!P2 LDG.E.U16 R9, desc[UR4][R22.64] ;  /* 0x000000041609a981 */ /* 0x000f22000c1e1500 */
[----:B------:R-:W-:-:S03]  /*3f8b0*/  PRMT R117, RZ, 0x7610, R117 ;  /* 0x00007610ff757816 */ /* 0x000fc60000000075 */
[----:B----4-:R0:W-:Y:S04]  /*3f8c0*/  STL [R1+0x894], R9 ;  /* 0x0008940901007387 */ /* 0x0101e80000100800 */
[----:B0-----:R-:W4:Y:S04]  /*3f8d0*/  LDL.LU R9, [R1+0x267c] ;  /* 0x00267c0001097983 */ /* 0x001f280000300800 */
[----:B------:R-:W2:Y:S01]  /*3f8e0*/  LDL R23, [R1+0x18d4] ;  /* 0x0018d40001177983 */ /* 0x000ea20000100800 */
[----:B------:R-:W-:Y:S01]  /*3f8f0*/  @!P2 IMAD.MOV.U32 R22, RZ, RZ, R154 ;  /* 0x000000ffff16a224 */ /* 0x000fe200078e009a */
[----:B------:R-:W-:-:S02]  /*3f900*/  PRMT R132, RZ, 0x7610, R132 ;  /* 0x00007610ff847816 */ /* 0x000fc40000000084 */
[----:B------:R-:W-:Y:S01]  /*3f910*/  PRMT R109, RZ, 0x7610, R109 ;  /* 0x00007610ff6d7816 */ /* 0x000fe2000000006d */
[----:B------:R-:W3:Y:S04]  /*3f920*/  LDL R154, [R1+0x18b0] ;  /* 0x0018b000019a7983 */ /* 0x000ee80000100800 */
[----:B--2---:R0:W2:Y:S04]  /*3f930*/  @!P2 LDG.E.U16 R117, desc[UR4][R22.64] ;  /* 0x000000041675a981 */ /* 0x0040a8000c1e1500 */
[----:B------:R-:W4:Y:S01]  /*3f940*/  LDL R23, [R1+0x18cc] ;  /* 0x0018cc0001177983 */ /* 0x000f220000100800 */
[----:B0-----:R-:W-:-:S05]  /*3f950*/  @!P2 IMAD.MOV.U32 R22, RZ, RZ, R152 ;  /* 0x000000ffff16a224 */ /* 0x001fca00078e0098 */
[----:B----4-:R0:W4:Y:S04]  /*3f960*/  @!P2 LDG.E.U16 R132, desc[UR4][R22.64] ;  /* 0x000000041684a981 */ /* 0x010128000c1e1500 */
[----:B--2---:R-:W-:Y:S04]  /*3f970*/  STL [R1+0x25ec], R117 ;  /* 0x0025ec7501007387 */ /* 0x004fe80000100800 */
[----:B------:R-:W2:Y:S01]  /*3f980*/  LDL R152, [R1+0x18a8] ;  /* 0x0018a80001987983 */ /* 0x000ea20000100800 */
[----:B0-----:R-:W-:Y:S02]  /*3f990*/  @!P2 IMAD.MOV.U32 R22, RZ, RZ, R45 ;  /* 0x000000ffff16a224 */ /* 0x001fe400078e002d */
[----:B------:R-:W-:-:S05]  /*3f9a0*/  @!P2 IMAD.MOV.U32 R23, RZ, RZ, R47 ;  /* 0x000000ffff17a224 */ /* 0x000fca00078e002f */
[----:B------:R-:W3:Y:S04]  /*3f9b0*/  @!P2 LDG.E.U16 R109, desc[UR4][R22.64] ;  /* 0x00000004166da981 */ /* 0x000ee8000c1e1500 */
[----:B----4-:R-:W-:Y:S04]  /*3f9c0*/  STL [R1+0x25f0], R132 ;  /* 0x0025f08401007387 */ /* 0x010fe80000100800 */
[----:B------:R-:W4:Y:S04]  /*3f9d0*/  LDL R22, [R1+0x18bc] ;  /* 0x0018bc0001167983 */ /* 0x000f280000100800 */
[----:B------:R-:W4:Y:S01]  /*3f9e0*/  LDL R23, [R1+0x18c0] ;  /* 0x0018c00001177983 */ /* 0x000f220000100800 */
[----:B------:R-:W-:-:S03]  /*3f9f0*/  PRMT R60, RZ, 0x7610, R60 ;  /* 0x00007610ff3c7816 */ /* 0x000fc6000000003c */
[----:B------:R-:W2:Y:S04]  /*3fa00*/  LDL R47, [R1+0x189c] ;  /* 0x00189c00012f7983 */ /* 0x000ea80000100800 */
[----:B------:R-:W2:Y:S04]  /*3fa10*/  LDL R45, [R1+0x18a0] ;  /* 0x0018a000012d7983 */ /* 0x000ea80000100800 */
[----:B---3--:R-:W-:Y:S01]  /*3fa20*/  STL [R1+0x25f4], R109 ;  /* 0x0025f46d01007387 */ /* 0x008fe20000100800 */
[----:B----4-:R-:W-:-:S04]  /*3fa30*/  @!P2 LOP3.LUT R23, R23, R22, RZ, 0x3c, !PT ;  /* 0x000000161717a212 */ /* 0x010fc800078e3cff */
[----:B------:R-:W-:-:S04]  /*3fa40*/  @!P2 LOP3.LUT R22, R23, R22, RZ, 0x3c, !PT ;  /* 0x000000161716a212 */ /* 0x000fc800078e3cff */
[----:B------:R-:W-:-:S05]  /*3fa50*/  @!P2 LOP3.LUT R23, R23, R22, RZ, 0x3c, !PT ;  /* 0x000000161717a212 */ /* 0x000fca00078e3cff */
[----:B------:R0:W3:Y:S04]  /*3fa60*/  @!P2 LDG.E.U16 R60, desc[UR4][R22.64] ;  /* 0x00000004163ca981 */ /* 0x0000e8000c1e1500 */
[----:B------:R-:W4:Y:S01]  /*3fa70*/  LDL R23, [R1+0x18ac] ;  /* 0x0018ac0001177983 */ /* 0x000f220000100800 */
[----:B------:R-:W-:Y:S01]  /*3fa80*/  PRMT R44, RZ, 0x7610, R44 ;  /* 0x00007610ff2c7816 */ /* 0x000fe2000000002c */
[----:B0-----:R-:W-:Y:S02]  /*3fa90*/  @!P2 IMAD.MOV.U32 R22, RZ, RZ, R154 ;  /* 0x000000ffff16a224 */ /* 0x001fe400078e009a */
[----:B---3--:R-:W-:Y:S01]  /*3faa0*/  STL [R1+0x25f8], R60 ;  /* 0x0025f83c01007387 */ /* 0x008fe20000100800 */
[----:B------:R-:W-:Y:S02]  /*3fab0*/  PRMT R27, RZ, 0x7610, R27 ;  /* 0x00007610ff1b7816 */ /* 0x000fe4000000001b */
[----:B------:R-:W-:Y:S01]  /*3fac0*/  PRMT R61, RZ, 0x7610, R61 ;  /* 0x00007610ff3d7816 */ /* 0x000fe2000000003d */
[----:B------:R-:W3:Y:S04]  /*3fad0*/  LDL R154, [R1+0x188c] ;  /* 0x00188c00019a7983 */ /* 0x000ee80000100800 */
[----:B----4-:R2:W4:Y:S04]  /*3fae0*/  @!P2 LDG.E.U16 R44, desc[UR4][R22.64] ;  /* 0x00000004162ca981 */ /* 0x010528000c1e1500 */
[----:B------:R-:W3:Y:S01]  /*3faf0*/  LDL R23, [R1+0x18a4] ;  /* 0x0018a40001177983 */ /* 0x000ee20000100800 */
[----:B--2---:R-:W-:-:S05]  /*3fb00*/  @!P2 IMAD.MOV.U32 R22, RZ, RZ, R152 ;  /* 0x000000ffff16a224 */ /* 0x004fca00078e0098 */
[----:B---3--:R0:W2:Y:S04]  /*3fb10*/  @!P2 LDG.E.U16 R27, desc[UR4][R22.64] ;  /* 0x00000004161ba981 */ /* 0x0080a8000c1e1500 */
[----:B----4-:R1:W-:Y:S04]  /*3fb20*/  STL [R1+0x880], R44 ;  /* 0x0008802c01007387 */ /* 0x0103e80000100800 */
[----:B------:R-:W3:Y:S01]  /*3fb30*/  LDL R152, [R1+0x1884] ;  /* 0x0018840001987983 */ /* 0x000ee20000100800 */
[----:B0-----:R-:W-:Y:S02]  /*3fb40*/  @!P2 IMAD.MOV.U32 R22, RZ, RZ, R45 ;  /* 0x000000ffff16a224 */ /* 0x001fe400078e002d */
[----:B------:R-:W-:Y:S01]  /*3fb50*/  @!P2 IMAD.MOV.U32 R23, RZ, RZ, R47 ;  /* 0x000000ffff17a224 */ /* 0x000fe200078e002f */
[----:B-1----:R-:W4:Y:S04]  /*3fb60*/  LDL R44, [R1+0x1890] ;  /* 0x00189000012c7983 */ /* 0x002f280000100800 */
[----:B------:R0:W3:Y:S04]  /*3fb70*/  @!P2 LDG.E.U16 R61, desc[UR4][R22.64] ;  /* 0x00000004163da981 */ /* 0x0000e8000c1e1500 */
[----:B--2---:R1:W-:Y:S04]  /*3fb80*/  STL [R1+0x87c], R27 ;  /* 0x00087c1b01007387 */ /* 0x0043e80000100800 */
[----:B------:R-:W0:Y:S04]  /*3fb90*/  LDL R22, [R1+0x1894] ;  /* 0x0018940001167983 */ /* 0x000e280000100800 */
[----:B------:R-:W0:Y:S01]  /*3fba0*/  LDL R23, [R1+0x1898] ;  /* 0x0018980001177983 */ /* 0x000e220000100800 */
[----:B------:R-:W-:-:S02]  /*3fbb0*/  PRMT R128, RZ, 0x7610, R128 ;  /* 0x00007610ff807816 */ /* 0x000fc40000000080 */
[----:B------:R-:W-:Y:S02]  /*3fbc0*/  PRMT R84, RZ, 0x7610, R84 ;  /* 0x00007610ff547816 */ /* 0x000fe40000000054 */
[----:B------:R-:W-:Y:S01]  /*3fbd0*/  PRMT R108, RZ, 0x7610, R108 ;  /* 0x00007610ff6c7816 */ /* 0x000fe2000000006c */
[----:B------:R-:W2:Y:S04]  /*3fbe0*/  LDL R47, [R1+0x187c] ;  /* 0x00187c00012f7983 */ /* 0x000ea80000100800 */
[----:B------:R-:W2:Y:S04]  /*3fbf0*/  LDL R45, [R1+0x1880] ;  /* 0x00188000012d7983 */ /* 0x000ea80000100800 */
[----:B-1----:R-:W3:Y:S01]  /*3fc00*/  LDL R27, [R1+0x1888] ;  /* 0x00188800011b7983 */ /* 0x002ee20000100800 */
[----:B0-----:R-:W-:-:S04]  /*3fc10*/  @!P2 LOP3.LUT R23, R23, R22, RZ, 0x3c, !PT ;  /* 0x000000161717a212 */ /* 0x001fc800078e3cff */
[----:B------:R-:W-:-:S04]  /*3fc20*/  @!P2 LOP3.LUT R22, R23, R22, RZ, 0x3c, !PT ;  /* 0x000000161716a212 */ /* 0x000fc800078e3cff */
[----:B------:R-:W-:-:S05]  /*3fc30*/  @!P2 LOP3.LUT R23, R23, R22, RZ, 0x3c, !PT ;  /* 0x000000161717a212 */ /* 0x000fca00078e3cff */
[----:B------:R4:W2:Y:S02]  /*3fc40*/  @!P2 LDG.E.U16 R128, desc[UR4][R22.64] ;  /* 0x000000041680a981 */ /* 0x0008a4000c1e1500 */
[----:B----4-:R-:W-:Y:S02]  /*3fc50*/  @!P2 IMAD.MOV.U32 R22, RZ, RZ, R44 ;  /* 0x000000ffff16a224 */ /* 0x010fe400078e002c */
[----:B------:R-:W-:-:S05]  /*3fc60*/  @!P2 IMAD.MOV.U32 R23, RZ, RZ, R154 ;  /* 0x000000ffff17a224 */ /* 0x000fca00078e009a */
[----:B------:R3:W4:Y:S02]  /*3fc70*/  @!P2 LDG.E.U16 R84, desc[UR4][R22.64] ;  /* 0x000000041654a981 */ /* 0x000724000c1e1500 */
[----:B---3--:R-:W-:Y:S02]  /*3fc80*/  @!P2 IMAD.MOV.U32 R22, RZ, RZ, R27 ;  /* 0x000000ffff16a224 */ /* 0x008fe400078e001b */
[----:B------:R-:W-:-:S05]  /*3fc90*/  @!P2 IMAD.MOV.U32 R23, RZ, RZ, R152 ;  /* 0x000000ffff17a224 */ /* 0x000fca00078e0098 */
[----:B------:R2:W3:Y:S04]  /*3fca0*/  @!P2 LDG.E.U16 R108, desc[UR4][R22.64] ;  /* 0x00000004166ca981 */ /* 0x0004e8000c1e1500 */
[----:B------:R-:W-:Y:S01]  /*3fcb0*/  STL [R1+0x25fc], R61 ;  /* 0x0025fc3d01007387 */ /* 0x000fe20000100800 */
[----:B------:R-:W-:Y:S01]  /*3fcc0*/  PRMT R59, RZ, 0x7610, R59 ;  /* 0x00007610ff3b7816 */ /* 0x000fe2000000003b */
[----:B--2---:R-:W-:Y:S02]  /*3fcd0*/  @!P2 IMAD.MOV.U32 R22, RZ, RZ, R45 ;  /* 0x000000ffff16a224 */ /* 0x004fe400078e002d */
[----:B------:R-:W-:-:S05]  /*3fce0*/  @!P2 IMAD.MOV.U32 R23, RZ, RZ, R47 ;  /* 0x000000ffff17a224 */ /* 0x000fca00078e002f */
[----:B------:R-:W2:Y:S04]  /*3fcf0*/  @!P2 LDG.E.U16 R59, desc[UR4][R22.64] ;  /* 0x00000004163ba981 */ /* 0x000ea8000c1e1500 */
[----:B------:R-:W-:Y:S04]  /*3fd00*/  STL [R1+0x2600], R128 ;  /* 0x0026008001007387 */ /* 0x000fe80000100800 */
[----:B------:R-:W2:Y:S04]  /*3fd10*/  LDL R44, [R1+0x1870] ;  /* 0x00187000012c7983 */ /* 0x000ea80000100800 */
[----:B----4-:R-:W-:Y:S04]  /*3fd20*/  STL [R1+0x2604], R84 ;  /* 0x0026045401007387 */ /* 0x010fe80000100800 */
[----:B------:R-:W4:Y:S04]  /*3fd30*/  LDL R27, [R1+0x1868] ;  /* 0x00186800011b7983 */ /* 0x000f280000100800 */
[----:B------:R-:W4:Y:S04]  /*3fd40*/  LDL R154, [R1+0x185c] ;  /* 0x00185c00019a7983 */ /* 0x000f280000100800 */
[----:B------:R-:W4:Y:S04]  /*3fd50*/  LDL R152, [R1+0x1860] ;  /* 0x0018600001987983 */ /* 0x000f280000100800 */
[----:B---3--:R-:W-:Y:S04]  /*3fd60*/  STL [R1+0x2608], R108 ;  /* 0x0026086c01007387 */ /* 0x008fe80000100800 */
[----:B------:R-:W3:Y:S01]  /*3fd70*/  LDL R23, [R1+0x186c] ;  /* 0x00186c0001177983 */ /* 0x000ee20000100800 */
[----:B------:R-:W-:-:S03]  /*3fd80*/  PRMT R28, RZ, 0x7610, R28 ;  /* 0x00007610ff1c7816 */ /* 0x000fc6000000001c */
[----:B------:R-:W4:Y:S04]  /*3fd90*/  LDL R47, [R1+0x1854] ;  /* 0x00185400012f7983 */ /* 0x000f280000100800 */
[----:B------:R-:W4:Y:S04]  /*3fda0*/  LDL R45, [R1+0x1858] ;  /* 0x00185800012d7983 */ /* 0x000f280000100800 */
[----:B--2---:R-:W-:Y:S01]  /*3fdb0*/  STL [R1+0x260c], R59 ;  /* 0x00260c3b01007387 */ /* 0x004fe20000100800 */
[----:B------:R-:W-:Y:S01]  /*3fdc0*/  @!P2 IMAD.MOV.U32 R22, RZ, RZ, R44 ;  /* 0x000000ffff16a224 */ /* 0x000fe200078e002c */
[----:B------:R-:W-:-:S02]  /*3fdd0*/  PRMT R12, RZ, 0x7610, R12 ;  /* 0x00007610ff0c7816 */ /* 0x000fc4000000000c */
[----:B------:R-:W2:Y:S04]  /*3fde0*/  LDL R44, [R1+0x184c] ;  /* 0x00184c00012c7983 */ /* 0x000ea80000100800 */
[----:B---3--:R4:W3:Y:S04]  /*3fdf0*/  @!P2 LDG.E.U16 R28, desc[UR4][R22.64] ;  /* 0x00000004161ca981 */ /* 0x0088e8000c1e1500 */
[----:B------:R-:W2:Y:S01]  /*3fe00*/  LDL R23, [R1+0x1864] ;  /* 0x0018640001177983 */ /* 0x000ea20000100800 */
[----:B----4-:R-:W-:Y:S01]  /*3fe10*/  @!P2 IMAD.MOV.U32 R22, RZ, RZ, R27 ;  /* 0x000000ffff16a224 */ /* 0x010fe200078e001b */
[----:B------:R-:W-:-:S04]  /*3fe20*/  PRMT R110, RZ, 0x7610, R110 ;  /* 0x00007610ff6e7816 */ /* 0x000fc8000000006e */
[----:B--2---:R0:W2:Y:S04]  /*3fe30*/  @!P2 LDG.E.U16 R12, desc[UR4][R22.64] ;  /* 0x00000004160ca981 */ /* 0x0040a8000c1e1500 */
[----:B---3--:R1:W-:Y:S04]  /*3fe40*/  STL [R1+0x864], R28 ;  /* 0x0008641c01007387 */ /* 0x0083e80000100800 */
[----:B------:R-:W3:Y:S04]  /*3fe50*/  LDL R27, [R1+0x1844] ;  /* 0x00184400011b7983 */ /* 0x000ee80000100800 */
[----:B-1----:R-:W4:Y:S01]  /*3fe60*/  LDL R28, [R1+0x1850] ;  /* 0x00185000011c7983 */ /* 0x002f220000100800 */
[----:B0-----:R-:W-:-:S02]  /*3fe70*/  @!P2 IMAD.MOV.U32 R22, RZ, RZ, R152 ;  /* 0x000000ffff16a224 */ /* 0x001fc400078e0098 */
[----:B------:R-:W-:Y:S01]  /*3fe80*/  @!P2 IMAD.MOV.U32 R23, RZ, RZ, R154 ;  /* 0x000000ffff17a224 */ /* 0x000fe200078e009a */
[----:B------:R-:W-:-:S04]  /*3fe90*/  PRMT R69, RZ, 0x7610, R69 ;  /* 0x00007610ff457816 */ /* 0x000fc80000000045 */
[----:B------:R0:W3:Y:S02]  /*3fea0*/  @!P2 LDG.E.U16 R110, desc[UR4][R22.64] ;  /* 0x00000004166ea981 */ /* 0x0000e4000c1e1500 */
[----:B0-----:R-:W-:Y:S02]  /*3feb0*/  @!P2 IMAD.MOV.U32 R22, RZ, RZ, R45 ;  /* 0x000000ffff16a224 */ /* 0x001fe400078e002d */
[----:B------:R-:W-:-:S05]  /*3fec0*/  @!P2 IMAD.MOV.U32 R23, RZ, RZ, R47 ;  /* 0x000000ffff17a224 */ /* 0x000fca00078e002f */
[----:B------:R4:W3:Y:S04]  /*3fed0*/  @!P2 LDG.E.U16 R69, desc[UR4][R22.64] ;  /* 0x000000041645a981 */ /* 0x0008e8000c1e1500 */
[----:B--2---:R0:W-:Y:S04]  /*3fee0*/  STL [R1+0x860], R12 ;  /* 0x0008600c01007387 */ /* 0x0041e80000100800 */
[----:B0-----:R-:W2:Y:S01]  /*3fef0*/  LDL R12, [R1+0x1848] ;  /* 0x00184800010c7983 */ /* 0x001ea20000100800 */
[----:B------:R-:W-:Y:S01]  /*3ff00*/  PRMT R133, RZ, 0x7610, R133 ;  /* 0x00007610ff857816 */ /* 0x000fe20000000085 */
[----:B----4-:R-:W-:-:S02]  /*3ff10*/  @!P2 IMAD.MOV.U32 R22, RZ, RZ, R28 ;  /* 0x000000ffff16a224 */ /* 0x010fc400078e001c */
[----:B------:R-:W-:-:S05]  /*3ff20*/  @!P2 IMAD.MOV.U32 R23, RZ, RZ, R44 ;  /* 0x000000ffff17a224 */ /* 0x000fca00078e002c */
[----:B------:R0:W4:Y:S04]  /*3ff30*/  @!P2 LDG.E.U16 R133, desc[UR4][R22.64] ;  /* 0x000000041685a981 */ /* 0x000128000c1e1500 */
[----:B---3--:R-:W-:Y:S04]  /*3ff40*/  STL [R1+0x2610], R110 ;  /* 0x0026106e01007387 */ /* 0x008fe80000100800 */
[----:B------:R-:W3:Y:S04]  /*3ff50*/  LDL R47, [R1+0x183c] ;  /* 0x00183c00012f7983 */ /* 0x000ee80000100800 */
[----:B------:R-:W3:Y:S01]  /*3ff60*/  LDL R45, [R1+0x1840] ;  /* 0x00184000012d7983 */ /* 0x000ee20000100800 */
[----:B------:R-:W-:Y:S01]  /*3ff70*/  PRMT R107, RZ, 0x7610, R107 ;  /* 0x00007610ff6b7816 */ /* 0x000fe2000000006b */
[----:B0-----:R-:W-:-:S02]  /*3ff80*/  @!P2 IMAD.MOV.U32 R23, RZ, RZ, R27 ;  /* 0x000000ffff17a224 */ /* 0x001fc400078e001b */
[----:B------:R-:W-:Y:S04]  /*3ff90*/  STL [R1+0x2614], R69 ;  /* 0x0026144501007387 */ /* 0x000fe80000100800 */
[----:B------:R-:W3:Y:S04]  /*3ffa0*/  LDL R154, [R1+0x182c] ;  /* 0x00182c00019a7983 */ /* 0x000ee80000100800 */
[----:B------:R-:W3:Y:S01]  /*3ffb0*/  LDL R44, [R1+0x1830] ;  /* 0x00183000012c7983 */ /* 0x000ee20000100800 */
[----:B--2---:R-:W-:-:S05]  /*3ffc0*/  @!P2 IMAD.MOV.U32 R22, RZ, RZ, R12 ;  /* 0x000000ffff16a224 */ /* 0x004fca00078e000c */
[----:B------:R3:W2:Y:S04]  /*3ffd0*/  @!P2 LDG.E.U16 R107, desc[UR4][R22.64] ;  /* 0x00000004166ba981 */ /* 0x0006a8000c1e1500 */
[----:B----4-:R-:W-:Y:S04]  /*3ffe0*/  STL [R1+0x2618], R133 ;  /* 0x0026188501007387 */ /* 0x010fe80000100800 */
[----:B------:R-:W4:Y:S04]  /*3fff0*/  LDL R152, [R1+0x1824] ;  /* 0x0018240001987983 */ /* 0x000f280000100800 */
[----:B------:R-:W4:Y:S01]  /*40000*/  LDL R12, [R1+0x1828] ;  /* 0x00182800010c7983 */ /* 0x000f220000100800 */
[----:B------:R-:W-:-:S03]  /*40010*/  PRMT R58, RZ, 0x7610, R58 ;  /* 0x00007610ff3a7816 */ /* 0x000fc6000000003a */
[----:B------:R-:W4:Y:S04]  /*40020*/  LDL R28, [R1+0x181c] ;  /* 0x00181c00011c7983 */ /* 0x000f280000100800 */
[----:B------:R-:W4:Y:S01]  /*40030*/  LDL R27, [R1+0x1820] ;  /* 0x00182000011b7983 */ /* 0x000f220000100800 */
[----:B---3--:R-:W-:Y:S02]  /*40040*/  @!P2 IMAD.MOV.U32 R22, RZ, RZ, R45 ;  /* 0x000000ffff16a224 */ /* 0x008fe400078e002d */
[----:B------:R-:W-:Y:S01]  /*40050*/  @!P2 IMAD.MOV.U32 R23, RZ, RZ, R47 ;  /* 0x000000ffff17a224 */ /* 0x000fe200078e002f */
[----:B------:R-:W-:-:S04]  /*40060*/  PRMT R43, RZ, 0x7610, R43 ;  /* 0x00007610ff2b7816 */ /* 0x000fc8000000002b */
[----:B------:R0:W3:Y:S02]  /*40070*/  @!P2 LDG.E.U16 R58, desc[UR4][R22.64] ;  /* 0x00000004163aa981 */ /* 0x0000e4000c1e1500 */
[----:B0-----:R-:W-:Y:S02]  /*40080*/  @!P2 IMAD.MOV.U32 R22, RZ, RZ, R44 ;  /* 0x000000ffff16a224 */ /* 0x001fe400078e002c */
[----:B------:R-:W-:-:S05]  /*40090*/  @!P2 IMAD.MOV.U32 R23, RZ, RZ, R154 ;  /* 0x000000ffff17a224 */ /* 0x000fca00078e009a */
[----:B------:R4:W3:Y:S04]  /*400a0*/  @!P2 LDG.E.U16 R43, desc[UR4][R22.64] ;  /* 0x00000004162ba981 */ /* 0x0008e8000c1e1500 */
[----:B--2---:R-:W-:Y:S04]  /*400b0*/  STL [R1+0x261c], R107 ;  /* 0x00261c6b01007387 */ /* 0x004fe80000100800 */
[----:B------:R-:W2:Y:S04]  /*400c0*/  LDL R47, [R1+0x1814] ;  /* 0x00181400012f7983 */ /* 0x000ea80000100800 */
[----:B------:R-:W2:Y:S01]  /*400d0*/  LDL R45, [R1+0x1818] ;  /* 0x00181800012d7983 */ /* 0x000ea20000100800 */
[----:B------:R-:W-:Y:S01]  /*400e0*/  PRMT R0, RZ, 0x7610, R0 ;  /* 0x00007610ff007816 */ /* 0x000fe20000000000 */
[----:B----4-:R-:W-:-:S02]  /*400f0*/  @!P2 IMAD.MOV.U32 R22, RZ, RZ, R12 ;  /* 0x000000ffff16a224 */ /* 0x010fc400078e000c */
[----:B------:R-:W-:-:S05]  /*40100*/  @!P2 IMAD.MOV.U32 R23, RZ, RZ, R152 ;  /* 0x000000ffff17a224 */ /* 0x000fca00078e0098 */
[----:B------:R0:W4:Y:S01]  /*40110*/  @!P2 LDG.E.U16 R0, desc[UR4][R22.64] ;  /* 0x000000041600a981 */ /* 0x000122000c1e1500 */
[----:B------:R-:W-:Y:S02]  /*40120*/  PRMT R83, RZ, 0x7610, R83 ;  /* 0x00007610ff537816 */ /* 0x000fe40000000053 */
[----:B------:R-:W-:Y:S01]  /*40130*/  PRMT R118, RZ, 0x7610, R118 ;  /* 0x00007610ff767816 */ /* 0x000fe20000000076 */
[----:B0-----:R-:W-:Y:S02]  /*40140*/  @!P2 IMAD.MOV.U32 R22, RZ, RZ, R27 ;  /* 0x000000ffff16a224 */ /* 0x001fe400078e001b */
[----:B------:R-:W-:Y:S01]  /*40150*/  @!P2 IMAD.MOV.U32 R23, RZ, RZ, R28 ;  /* 0x000000ffff17a224 */ /* 0x000fe200078e001c */
[----:B---3--:R-:W-:Y:S04]  /*40160*/  STL [R1+0x2620], R58 ;  /* 0x0026203a01007387 */ /* 0x008fe80000100800 */
[----:B------:R-:W3:Y:S04]  /*40170*/  LDL R44, [R1+0x180c] ;  /* 0x00180c00012c7983 */ /* 0x000ee80000100800 */
[----:B------:R2:W3:Y:S04]  /*40180*/  @!P2 LDG.E.U16 R83, desc[UR4][R22.64] ;  /* 0x000000041653a981 */ /* 0x0004e8000c1e1500 */
[----:B------:R0:W-:Y:S04]  /*40190*/  STL [R1+0x848], R43 ;  /* 0x0008482b01007387 */ /* 0x0001e80000100800 */
[----:B------:R-:W3:Y:S04]  /*401a0*/  LDL R12, [R1+0x1804] ;  /* 0x00180400010c7983 */ /* 0x000ee80000100800 */
[----:B0-----:R-:W3:Y:S01]  /*401b0*/  LDL R43, [R1+0x1810] ;  /* 0x00181000012b7983 */ /* 0x001ee20000100800 */
[----:B--2---:R-:W-:-:S02]  /*401c0*/  @!P2 IMAD.MOV.U32 R23, RZ, RZ, R47 ;  /* 0x000000ffff17a224 */ /* 0x004fc400078e002f */
[----:B------:R-:W-:-:S05]  /*401d0*/  @!P2 IMAD.MOV.U32 R22, RZ, RZ, R45 ;  /* 0x000000ffff16a224 */ /* 0x000fca00078e002d */
[----:B------:R0:W2:Y:S04]  /*401e0*/  @!P2 LDG.E.U16 R118, desc[UR4][R22.64] ;  /* 0x000000041676a981 */ /* 0x0000a8000c1e1500 */
[----:B----4-:R1:W-:Y:S04]  /*401f0*/  STL [R1+0x844], R0 ;  /* 0x0008440001007387 */ /* 0x0103e80000100800 */
[----:B------:R-:W4:Y:S04]  /*40200*/  LDL R28, [R1+0x17fc] ;  /* 0x0017fc00011c7983 */ /* 0x000f280000100800 */
[----:B------:R-:W4:Y:S04]  /*40210*/  LDL R27, [R1+0x1800] ;  /* 0x00180000011b7983 */ /* 0x000f280000100800 */
[----:B-1----:R-:W4:Y:S04]  /*40220*/  LDL R0, [R1+0x1808] ;  /* 0x0018080001007983 */ /* 0x002f280000100800 */
[----:B---3--:R-:W-:Y:S01]  /*40230*/  STL [R1+0x2624], R83 ;  /* 0x0026245301007387 */ /* 0x008fe20000100800 */
[----:B0-----:R-:W-:-:S03]  /*40240*/  @!P2 IMAD.MOV.U32 R22, RZ, RZ, R43 ;  /* 0x000000ffff16a224 */ /* 0x001fc600078e002b */
[----:B--2---:R-:W-:Y:S04]  /*40250*/  STL [R1+0x2628], R118 ;  /* 0x0026287601007387 */ /* 0x004fe80000100800 */
[----:B------:R-:W2:Y:S04]  /*40260*/  LDL R47, [R1+0x17ec] ;  /* 0x0017ec00012f7983 */ /* 0x000ea80000100800 */
[----:B------:R-:W3:Y:S01]  /*40270*/  LDL R43, [R1+0x17f0] ;  /* 0x0017f000012b7983 */ /* 0x000ee20000100800 */
[----:B------:R-:W-:Y:S01]  /*40280*/  PRMT R85, RZ, 0x7610, R85 ;  /* 0x00007610ff557816 */ /* 0x000fe20000000055 */
[----:B------:R-:W-:Y:S01]  /*40290*/  @!P2 IMAD.MOV.U32 R23, RZ, RZ, R44 ;  /* 0x000000ffff17a224 */ /* 0x000fe200078e002c */
[----:B------:R-:W-:-:S04]  /*402a0*/  PRMT R106, RZ, 0x7610, R106 ;  /* 0x00007610ff6a7816 */ /* 0x000fc8000000006a */
[----:B------:R4:W3:Y:S02]  /*402b0*/  @!P2 LDG.E.U16 R85, desc[UR4][R22.64] ;  /* 0x000000041655a981 */ /* 0x0008e4000c1e1500 */
[----:B----4-:R-:W-:Y:S02]  /*402c0*/  @!P2 IMAD.MOV.U32 R22, RZ, RZ, R0 ;  /* 0x000000ffff16a224 */ /* 0x010fe400078e0000 */
[----:B------:R-:W-:-:S05]  /*402d0*/  @!P2 IMAD.MOV.U32 R23, RZ, RZ, R12 ;  /* 0x000000ffff17a224 */ /* 0x000fca00078e000c */
[----:B------:R0:W4:Y:S01]  /*402e0*/  @!P2 LDG.E.U16 R106, desc[UR4][R22.64] ;  /* 0x00000004166aa981 */ /* 0x000122000c1e1500 */
[----:B------:R-:W-:Y:S02]  /*402f0*/  PRMT R57, RZ, 0x7610, R57 ;  /* 0x00007610ff397816 */ /* 0x000fe40000000039 */
[----:B------:R-:W-:Y:S01]  /*40300*/  PRMT R25, RZ, 0x7610, R25 ;  /* 0x00007610ff197816 */ /* 0x000fe20000000019 */
[----:B0-----:R-:W-:Y:S02]  /*40310*/  @!P2 IMAD.MOV.U32 R22, RZ, RZ, R27 ;  /* 0x000000ffff16a224 */ /* 0x001fe400078e001b */
[----:B------:R-:W-:-:S05]  /*40320*/  @!P2 IMAD.MOV.U32 R23, RZ, RZ, R28 ;  /* 0x000000ffff17a224 */ /* 0x000fca00078e001c */
[----:B------:R2:W4:Y:S02]  /*40330*/  @!P2 LDG.E.U16 R57, desc[UR4][R22.64] ;  /* 0x000000041639a981 */ /* 0x000524000c1e1500 */
[----:B--2---:R-:W-:Y:S02]  /*40340*/  @!P2 IMAD.MOV.U32 R23, RZ, RZ, R47 ;  /* 0x000000ffff17a224 */ /* 0x004fe400078e002f */
[----:B---3--:R-:W-:-:S05]  /*40350*/  @!P2 IMAD.MOV.U32 R22, RZ, RZ, R43 ;  /* 0x000000ffff16a224 */ /* 0x008fca00078e002b */
[----:B------:R-:W2:Y:S04]  /*40360*/  @!P2 LDG.E.U16 R25, desc[UR4][R22.64] ;  /* 0x000000041619a981 */ /* 0x000ea8000c1e1500 */
[----:B------:R-:W-:Y:S04]  /*40370*/  STL [R1+0x262c], R85 ;  /* 0x00262c5501007387 */ /* 0x000fe80000100800 */
[----:B------:R-:W3:Y:S04]  /*40380*/  LDL R12, [R1+0x17e4] ;  /* 0x0017e400010c7983 */ /* 0x000ee80000100800 */
[----:B------:R-:W3:Y:S04]  /*40390*/  LDL R0, [R1+0x17e8] ;  /* 0x0017e80001007983 */ /* 0x000ee80000100800 */
[----:B----4-:R-:W-:Y:S04]  /*403a0*/  STL [R1+0x2630], R106 ;  /* 0x0026306a01007387 */ /* 0x010fe80000100800 */
[----:B------:R-:W4:Y:S04]  /*403b0*/  LDL R45, [R1+0x17dc] ;  /* 0x0017dc00012d7983 */ /* 0x000f280000100800 */
[----:B------:R-:W4:Y:S04]  /*403c0*/  LDL R44, [R1+0x17e0] ;  /* 0x0017e000012c7983 */ /* 0x000f280000100800 */
[----:B------:R-:W4:Y:S04]  /*403d0*/  LDL R28, [R1+0x17d4] ;  /* 0x0017d400011c7983 */ /* 0x000f280000100800 */
[----:B------:R-:W4:Y:S04]  /*403e0*/  LDL R27, [R1+0x17d8] ;  /* 0x0017d800011b7983 */ /* 0x000f280000100800 */
[----:B------:R-:W-:Y:S04]  /*403f0*/  STL [R1+0x2634], R57 ;  /* 0x0026343901007387 */ /* 0x000fe80000100800 */
[----:B------:R-:W4:Y:S04]  /*40400*/  LDL R43, [R1+0x17cc] ;  /* 0x0017cc00012b7983 */ /* 0x000f280000100800 */
[----:B--2---:R0:W-:Y:S04]  /*40410*/  STL [R1+0x82c], R25 ;  /* 0x00082c1901007387 */ /* 0x0041e80000100800 */
[----:B0-----:R-:W2:Y:S01]  /*40420*/  LDL R25, [R1+0x17d0] ;  /* 0x0017d00001197983 */ /* 0x001ea20000100800 */
[----:B------:R-:W-:Y:S01]  /*40430*/  PRMT R57, RZ, 0x7610, R57 ;  /* 0x00007610ff397816 */ /* 0x000fe20000000039 */
[----:B---3--:R-:W-:-:S02]  /*40440*/  @!P2 IMAD.MOV.U32 R22, RZ, RZ, R0 ;  /* 0x000000ffff16a224 */ /* 0x008fc400078e0000 */
[----:B------:R-:W-:Y:S01]  /*40450*/  @!P2 IMAD.MOV.U32 R23, RZ, RZ, R12 ;  /* 0x000000ffff17a224 */ /* 0x000fe200078e000c */
[----:B------:R-:W-:Y:S02]  /*40460*/  PRMT R68, RZ, 0x7610, R68 ;  /* 0x00007610ff447816 */ /* 0x000fe40000000044 */
[----:B------:R-:W-:Y:S02]  /*40470*/  PRMT R79, RZ, 0x7610, R79 ;  /* 0x00007610ff4f7816 */ /* 0x000fe4000000004f */
[----:B------:R-:W-:Y:S01]  /*40480*/  PRMT R134, RZ, 0x7610, R134 ;  /* 0x00007610ff867816 */ /* 0x000fe20000000086 */
[----:B------:R-:W3:Y:S04]  /*40490*/  LDL R12, [R1+0x17c4] ;  /* 0x0017c400010c7983 */ /* 0x000ee80000100800 */
[----:B------:R4:W3:Y:S04]  /*404a0*/  @!P2 LDG.E.U16 R57, desc[UR4][R22.64] ;  /* 0x000000041639a981 */ /* 0x0008e8000c1e1500 */
[----:B------:R-:W3:Y:S01]  /*404b0*/  LDL R0, [R1+0x17c8] ;  /* 0x0017c80001007983 */ /* 0x000ee20000100800 */
[----:B----4-:R-:W-:-:S02]  /*404c0*/  @!P2 IMAD.MOV.U32 R22, RZ, RZ, R44 ;  /* 0x000000ffff16a224 */ /* 0x010fc400078e002c */
[----:B------:R-:W-:-:S05]  /*404d0*/  @!P2 IMAD.MOV.U32 R23, RZ, RZ, R45 ;  /* 0x000000ffff17a224 */ /* 0x000fca00078e002d */
[----:B------:R0:W4:Y:S02]  /*404e0*/  @!P2 LDG.E.U16 R68, desc[UR4][R22.64] ;  /* 0x000000041644a981 */ /* 0x000124000c1e1500 */
[----:B0-----:R-:W-:Y:S02]  /*404f0*/  @!P2 IMAD.MOV.U32 R22, RZ, RZ, R27 ;  /* 0x000000ffff16a224 */ /* 0x001fe400078e001b */
[----:B------:R-:W-:-:S05]  /*40500*/  @!P2 IMAD.MOV.U32 R23, RZ, RZ, R28 ;  /* 0x000000ffff17a224 */ /* 0x000fca00078e001c */
[----:B------:R0:W4:Y:S02]  /*40510*/  @!P2 LDG.E.U16 R79, desc[UR4][R22.64] ;  /* 0x00000004164fa981 */ /* 0x000124000c1e1500 */
[----:B0-----:R-:W-:Y:S02]  /*40520*/  @!P2 IMAD.MOV.U32 R23, RZ, RZ, R43 ;  /* 0x000000ffff17a224 */ /* 0x001fe400078e002b */
[----:B--2---:R-:W-:-:S05]  /*40530*/  @!P2 IMAD.MOV.U32 R22, RZ, RZ, R25 ;  /* 0x000000ffff16a224 */ /* 0x004fca00078e0019 */
[----:B------:R-:W2:Y:S04]  /*40540*/  @!P2 LDG.E.U16 R134, desc[UR4][R22.64] ;  /* 0x000000041686a981 */ /* 0x000ea8000c1e1500 */
[----:B---3--:R-:W-:Y:S04]  /*40550*/  STL [R1+0x263c], R57 ;  /* 0x00263c3901007387 */ /* 0x008fe80000100800 */
[----:B----4-:R-:W-:Y:S04]  /*40560*/  STL [R1+0x2640], R68 ;  /* 0x0026404401007387 */ /* 0x010fe80000100800 */
[----:B------:R-:W3:Y:S04]  /*40570*/  LDL R28, [R1+0x17bc] ;  /* 0x0017bc00011c7983 */ /* 0x000ee80000100800 */
[----:B------:R-:W4:Y:S04]  /*40580*/  LDL R27, [R1+0x17c0] ;  /* 0x0017c000011b7983 */ /* 0x000f280000100800 */
[----:B------:R-:W-:Y:S04]  /*40590*/  STL [R1+0x2644], R79 ;  /* 0x0026444f01007387 */ /* 0x000fe80000100800 */
[----:B------:R-:W4:Y:S04]  /*405a0*/  LDL R45, [R1+0x17ac] ;  /* 0x0017ac00012d7983 */ /* 0x000f280000100800 */
[----:B------:R-:W4:Y:S04]  /*405b0*/  LDL R25, [R1+0x17b0] ;  /* 0x0017b00001197983 */ /* 0x000f280000100800 */
[----:B--2---:R-:W-:Y:S04]  /*405c0*/  STL [R1+0x2648], R134 ;  /* 0x0026488601007387 */ /* 0x004fe80000100800 */
[----:B------:R-:W2:Y:S04]  /*405d0*/  LDL R44, [R1+0x17a4] ;  /* 0x0017a400012c7983 */ /* 0x000ea80000100800 */
[----:B------:R-:W2:Y:S01]  /*405e0*/  LDL R43, [R1+0x17a8] ;  /* 0x0017a800012b7983 */ /* 0x000ea20000100800 */
[----:B------:R-:W-:Y:S01]  /*405f0*/  PRMT R105, RZ, 0x7610, R105 ;  /* 0x00007610ff697816 */ /* 0x000fe20000000069 */
[----:B------:R-:W-:-:S02]  /*40600*/  @!P2 IMAD.MOV.U32 R22, RZ, RZ, R0 ;  /* 0x000000ffff16a224 */ /* 0x000fc400078e0000 */
[----:B------:R-:W-:Y:S01]  /*40610*/  @!P2 IMAD.MOV.U32 R23, RZ, RZ, R12 ;  /* 0x000000ffff17a224 */ /* 0x000fe200078e000c */
[----:B------:R-:W-:Y:S01]  /*40620*/  PRMT R56, RZ, 0x7610, R56 ;  /* 0x00007610ff387816 */ /* 0x000fe20000000038 */
[----:B------:R-:W2:Y:S04]  /*40630*/  LDL R12, [R1+0x179c] ;  /* 0x00179c00010c7983 */ /* 0x000ea80000100800 */
[----:B------:R3:W2:Y:S04]  /*40640*/  @!P2 LDG.E.U16 R105, desc[UR4][R22.64] ;  /* 0x000000041669a981 */ /* 0x0006a8000c1e1500 */
[----:B------:R-:W2:Y:S01]  /*40650*/  LDL R0, [R1+0x17a0] ;  /* 0x0017a00001007983 */ /* 0x000ea20000100800 */
[----:B------:R-:W-:Y:S01]  /*40660*/  PRMT R29, RZ, 0x7610, R29 ;  /* 0x00007610ff1d7816 */ /* 0x000fe2000000001d */
[----:B---3--:R-:W-:-:S02]  /*40670*/  @!P2 IMAD.MOV.U32 R23, RZ, RZ, R28 ;  /* 0x000000ffff17a224 */ /* 0x008fc400078e001c */
[----:B----4-:R-:W-:-:S05]  /*40680*/  @!P2 IMAD.MOV.U32 R22, RZ, RZ, R27 ;  /* 0x000000ffff16a224 */ /* 0x010fca00078e001b */
[----:B------:R0:W3:Y:S02]  /*40690*/  @!P2 LDG.E.U16 R56, desc[UR4][R22.64] ;  /* 0x000000041638a981 */ /* 0x0000e4000c1e1500 */
[----:B0-----:R-:W-:Y:S02]  /*406a0*/  @!P2 IMAD.MOV.U32 R23, RZ, RZ, R45 ;  /* 0x000000ffff17a224 */ /* 0x001fe400078e002d */
[----:B------:R-:W-:-:S05]  /*406b0*/  @!P2 IMAD.MOV.U32 R22, RZ, RZ, R25 ;  /* 0x000000ffff16a224 */ /* 0x000fca00078e0019 */
[----:B------:R2:W4:Y:S01]  /*406c0*/  @!P2 LDG.E.U16 R29, desc[UR4][R22.64] ;  /* 0x00000004161da981 */ /* 0x000522000c1e1500 */
[----:B------:R-:W-:Y:S01]  /*406d0*/  PRMT R106, RZ, 0x7610, R106 ;  /* 0x00007610ff6a7816 */ /* 0x000fe2000000006a */
[----:B--2---:R-:W-:Y:S02]  /*406e0*/  @!P2 IMAD.MOV.U32 R23, RZ, RZ, R44 ;  /* 0x000000ffff17a224 */ /* 0x004fe400078e002c */
[----:B------:R-:W-:-:S05]  /*406f0*/  @!P2 IMAD.MOV.U32 R22, RZ, RZ, R43 ;  /* 0x000000ffff16a224 */ /* 0x000fca00078e002b */
[----:B------:R0:W2:Y:S04]  /*40700*/  @!P2 LDG.E.U16 R106, desc[UR4][R22.64] ;  /* 0x00000004166aa981 */ /* 0x0000a8000c1e1500 */
[----:B------:R-:W-:Y:S04]  /*40710*/  STL [R1+0x264c], R105 ;  /* 0x00264c6901007387 */ /* 0x000fe80000100800 */
[----:B------:R-:W2:Y:S04]  /*40720*/  LDL R28, [R1+0x1794] ;  /* 0x00179400011c7983 */ /* 0x000ea80000100800 */
[----:B------:R-:W2:Y:S01]  /*40730*/  LDL R27, [R1+0x1798] ;  /* 0x00179800011b7983 */ /* 0x000ea20000100800 */
[----:B------:R-:W-:Y:S01]  /*40740*/  PRMT R62, RZ, 0x7610, R62 ;  /* 0x00007610ff3e7816 */ /* 0x000fe2000000003e */
[----:B0-----:R-:W-:-:S02]  /*40750*/  @!P2 IMAD.MOV.U32 R22, RZ, RZ, R0 ;  /* 0x000000ffff16a224 */ /* 0x001fc400078e0000 */
[----:B------:R-:W-:-:S05]  /*40760*/  @!P2 IMAD.MOV.U32 R23, RZ, RZ, R12 ;  /* 0x000000ffff17a224 */ /* 0x000fca00078e000c */
[----:B------:R0:W2:Y:S04]  /*40770*/  @!P2 LDG.E.U16 R62, desc[UR4][R22.64] ;  /* 0x00000004163ea981 */ /* 0x0000a8000c1e1500 */
[----:B---3--:R-:W-:Y:S04]  /*40780*/  STL [R1+0x2650], R56 ;  /* 0x0026503801007387 */ /* 0x008fe80000100800 */
[----:B------:R-:W3:Y:S04]  /*40790*/  LDL R25, [R1+0x1790] ;  /* 0x0017900001197983 */ /* 0x000ee80000100800 */
[----:B----4-:R1:W-:Y:S04]  /*407a0*/  STL [R1+0x810], R29 ;  /* 0x0008101d01007387 */ /* 0x0103e80000100800 */
[----:B-1----:R-:W4:Y:S04]  /*407b0*/  LDL R29, [R1+0x178c] ;  /* 0x00178c00011d7983 */ /* 0x002f280000100800 */
[----:B--2---:R-:W-:Y:S04]  /*407c0*/  STL [R1+0x2654], R106 ;  /* 0x0026546a01007387 */ /* 0x004fe80000100800 */
[----:B------:R-:W2:Y:S04]  /*407d0*/  LDL R12, [R1+0x1784] ;  /* 0x00178400010c7983 */ /* 0x000ea80000100800 */
[----:B------:R-:W2:Y:S01]  /*407e0*/  LDL R0, [R1+0x1788] ;  /* 0x0017880001007983 */ /* 0x000ea20000100800 */
[----:B------:R-:W-:Y:S01]  /*407f0*/  PRMT R70, RZ, 0x7610, R70 ;  /* 0x00007610ff467816 */ /* 0x000fe20000000046 */
[----:B0-----:R-:W-:-:S02]  /*40800*/  @!P2 IMAD.MOV.U32 R22, RZ, RZ, R27 ;  /* 0x000000ffff16a224 */ /* 0x001fc400078e001b */
[----:B------:R-:W-:-:S05]  /*40810*/  @!P2 IMAD.MOV.U32 R23, RZ, RZ, R28 ;  /* 0x000000ffff17a224 */ /* 0x000fca00078e001c */
[----:B------:R3:W2:Y:S01]  /*40820*/  @!P2 LDG.E.U16 R70, desc[UR4][R22.64] ;  /* 0x000000041646a981 */ /* 0x0006a2000c1e1500 */
[----:B------:R-:W-:-:S03]  /*40830*/  PRMT R86, RZ, 0x7610, R86 ;  /* 0x00007610ff567816 */ /* 0x000fc60000000056 */
[----:B------:R-:W-:Y:S04]  /*40840*/  STL [R1+0x2658], R62 ;  /* 0x0026583e01007387 */ /* 0x000fe80000100800 */
[----:B------:R-:W2:Y:S04]  /*40850*/  LDL R28, [R1+0x177c] ;  /* 0x00177c00011c7983 */ /* 0x000ea80000100800 */
[----:B------:R-:W2:Y:S01]  /*40860*/  LDL R27, [R1+0x1780] ;  /* 0x00178000011b7983 */ /* 0x000ea20000100800 */
[----:B---3--:R-:W-:Y:S01]  /*40870*/  @!P2 IMAD.MOV.U32 R22, RZ, RZ, R25 ;  /* 0x000000ffff16a224 */ /* 0x008fe200078e0019 */
[----:B------:R-:W-:Y:S01]  /*40880*/  PRMT R104, RZ, 0x7610, R104 ;  /* 0x00007610ff687816 */ /* 0x000fe20000000068 */
[----:B----4-:R-:W-:-:S05]  /*40890*/  @!P2 IMAD.MOV.U32 R23, RZ, RZ, R29 ;  /* 0x000000ffff17a224 */ /* 0x010fca00078e001d */
[----:B------:R2:W3:Y:S02]  /*408a0*/  @!P2 LDG.E.U16 R86, desc[UR4][R22.64] ;  /* 0x000000041656a981 */ /* 0x0004e4000c1e1500 */
[----:B--2---:R-:W-:Y:S02]  /*408b0*/  @!P2 IMAD.MOV.U32 R23, RZ, RZ, R12 ;  /* 0x000000ffff17a224 */ /* 0x004fe400078e000c */
[----:B------:R-:W-:-:S05]  /*408c0*/  @!P2 IMAD.MOV.U32 R22, RZ, RZ, R0 ;  /* 0x000000ffff16a224 */ /* 0x000fca00078e0000 */
[----:B------:R0:W2:Y:S04]  /*408d0*/  @!P2 LDG.E.U16 R104, desc[UR4][R22.64] ;  /* 0x000000041668a981 */ /* 0x0000a8000c1e1500 */
[----:B------:R-:W-:Y:S04]  /*408e0*/  STL [R1+0x265c], R70 ;  /* 0x00265c4601007387 */ /* 0x000fe80000100800 */
[----:B------:R-:W4:Y:S04]  /*408f0*/  LDL R44, [R1+0x176c] ;  /* 0x00176c00012c7983 */ /* 0x000f280000100800 */
[----:B------:R-:W4:Y:S01]  /*40900*/  LDL R43, [R1+0x1770] ;  /* 0x00177000012b7983 */ /* 0x000f220000100800 */
[----:B------:R-:W-:-:S03]  /*40910*/  PRMT R55, RZ, 0x7610, R55 ;  /* 0x00007610ff377816 */ /* 0x000fc60000000037 */
[----:B------:R-:W4:Y:S04]  /*40920*/  LDL R29, [R1+0x1764] ;  /* 0x00176400011d7983 */ /* 0x000f280000100800 */
[----:B------:R-:W4:Y:S01]  /*40930*/  LDL R25, [R1+0x1768] ;  /* 0x0017680001197983 */ /* 0x000f220000100800 */
[----:B0-----:R-:W-:Y:S02]  /*40940*/  @!P2 IMAD.MOV.U32 R23, RZ, RZ, R28 ;  /* 0x000000ffff17a224 */ /* 0x001fe400078e001c */
[----:B------:R-:W-:-:S05]  /*40950*/  @!P2 IMAD.MOV.U32 R22, RZ, RZ, R27 ;  /* 0x000000ffff16a224 */ /* 0x000fca00078e001b */
[----:B------:R4:W4:Y:S04]  /*40960*/  @!P2 LDG.E.U16 R55, desc[UR4][R22.64] ;  /* 0x000000041637a981 */ /* 0x000928000c1e1500 */
[----:B---3--:R-:W-:Y:S04]  /*40970*/  STL [R1+0x2660], R86 ;  /* 0x0026605601007387 */ /* 0x008fe80000100800 */
[----:B------:R-:W3:Y:S04]  /*40980*/  LDL R12, [R1+0x175c] ;  /* 0x00175c00010c7983 */ /* 0x000ee80000100800 */
[----:B------:R-:W3:Y:S04]  /*40990*/  LDL R0, [R1+0x1760] ;  /* 0x0017600001007983 */ /* 0x000ee80000100800 */
[----:B--2---:R-:W-:Y:S04]  /*409a0*/  STL [R1+0x2664], R104 ;  /* 0x0026646801007387 */ /* 0x004fe80000100800 */
[----:B------:R-:W2:Y:S04]  /*409b0*/  LDL R28, [R1+0x1754] ;  /* 0x00175400011c7983 */ /* 0x000ea80000100800 */
[----:B------:R-:W2:Y:S01]  /*409c0*/  LDL R27, [R1+0x1758] ;  /* 0x00175800011b7983 */ /* 0x000ea20000100800 */
[----:B------:R-:W-:Y:S01]  /*409d0*/  PRMT R30, RZ, 0x7610, R30 ;  /* 0x00007610ff1e7816 */ /* 0x000fe2000000001e */
[----:B----4-:R-:W-:-:S02]  /*409e0*/  @!P2 IMAD.MOV.U32 R22, RZ, RZ, R43 ;  /* 0x000000ffff16a224 */ /* 0x010fc400078e002b */
[----:B------:R-:W-:Y:S01]  /*409f0*/  @!P2 IMAD.MOV.U32 R23, RZ, RZ, R44 ;  /* 0x000000ffff17a224 */ /* 0x000fe200078e002c */
[----:B------:R-:W-:-:S04]  /*40a00*/  PRMT R85, RZ, 0x7610, R85 ;  /* 0x00007610ff557816 */ /* 0x000fc80000000055 */
[----:B------:R0:W4:Y:S01]  /*40a10*/  @!P2 LDG.E.U16 R30, desc[UR4][R22.64] ;  /* 0x00000004161ea981 */ /* 0x000122000c1e1500 */
[----:B------:R-:W-:-:S03]  /*40a20*/  PRMT R111, RZ, 0x7610, R111 ;  /* 0x00007610ff6f7816 */ /* 0x000fc6000000006f */
[----:B------:R-:W-:Y:S04]  /*40a30*/  STL [R1+0x2668], R55 ;  /* 0x0026683701007387 */ /* 0x000fe80000100800 */
[----:B------:R-:W4:Y:S01]  /*40a40*/  LDL R43, [R1+0x174c] ;  /* 0x00174c00012b7983 */ /* 0x000f220000100800 */
[----:B0-----:R-:W-:Y:S02]  /*40a50*/  @!P2 IMAD.MOV.U32 R22, RZ, RZ, R25 ;  /* 0x000000ffff16a224 */ /* 0x001fe400078e0019 */
[----:B------:R-:W-:Y:S01]  /*40a60*/  @!P2 IMAD.MOV.U32 R23, RZ, RZ, R29 ;  /* 0x000000ffff17a224 */ /* 0x000fe200078e001d */
[----:B------:R-:W4:Y:S04]  /*40a70*/  LDL R25, [R1+0x1750] ;  /* 0x0017500001197983 */ /* 0x000f280000100800 */
[----:B------:R3:W4:Y:S01]  /*40a80*/  @!P2 LDG.E.U16 R85, desc[UR4][R22.64] ;  /* 0x000000041655a981 */ /* 0x000722000c1e1500 */
[----:B------:R-:W-:Y:S01]  /*40a90*/  PRMT R119, RZ, 0x7610, R119 ;  /* 0x00007610ff777816 */ /* 0x000fe20000000077 */
[----:B---3--:R-:W-:-:S02]  /*40aa0*/  @!P2 IMAD.MOV.U32 R23, RZ, RZ, R12 ;  /* 0x000000ffff17a224 */ /* 0x008fc400078e000c */
[----:B------:R-:W-:-:S05]  /*40ab0*/  @!P2 IMAD.MOV.U32 R22, RZ, RZ, R0 ;  /* 0x000000ffff16a224 */ /* 0x000fca00078e0000 */
[----:B------:R2:W3:Y:S02]  /*40ac0*/  @!P2 LDG.E.U16 R111, desc[UR4][R22.64] ;  /* 0x00000004166fa981 */ /* 0x0004e4000c1e1500 */
[----:B--2---:R-:W-:Y:S02]  /*40ad0*/  @!P2 IMAD.MOV.U32 R23, RZ, RZ, R28 ;  /* 0x000000ffff17a224 */ /* 0x004fe400078e001c */
[----:B------:R-:W-:-:S05]  /*40ae0*/  @!P2 IMAD.MOV.U32 R22, RZ, RZ, R27 ;  /* 0x000000ffff16a224 */ /* 0x000fca00078e001b */
[----:B------:R4:W2:Y:S01]  /*40af0*/  @!P2 LDG.E.U16 R119, desc[UR4][R22.64] ;  /* 0x000000041677a981 */ /* 0x0008a2000c1e1500 */
[----:B------:R-:W-:Y:S01]  /*40b00*/  PRMT R135, RZ, 0x7610, R135 ;  /* 0x00007610ff877816 */ /* 0x000fe20000000087 */
[----:B----4-:R-:W-:Y:S02]  /*40b10*/  @!P2 IMAD.MOV.U32 R23, RZ, RZ, R43 ;  /* 0x000000ffff17a224 */ /* 0x010fe400078e002b */
[----:B------:R-:W-:Y:S01]  /*40b20*/  @!P2 IMAD.MOV.U32 R22, RZ, RZ, R25 ;  /* 0x000000ffff16a224 */ /* 0x000fe200078e0019 */
[----:B------:R-:W-:Y:S04]  /*40b30*/  STL [R1+0x266c], R85 ;  /* 0x00266c5501007387 */ /* 0x000fe80000100800 */
[----:B------:R-:W4:Y:S04]  /*40b40*/  LDL R12, [R1+0x1744] ;  /* 0x00174400010c7983 */ /* 0x000f280000100800 */
[----:B------:R-:W4:Y:S04]  /*40b50*/  LDL R0, [R1+0x1748] ;  /* 0x0017480001007983 */ /* 0x000f280000100800 */
[----:B------:R4:W4:Y:S04]  /*40b60*/  @!P2 LDG.E.U16 R135, desc[UR4][R22.64] ;  /* 0x000000041687a981 */ /* 0x000928000c1e1500 */
[----:B---3--:R-:W-:Y:S04]  /*40b70*/  STL [R1+0x2670], R111 ;  /* 0x0026706f01007387 */ /* 0x008fe80000100800 */
[----:B------:R0:W-:Y:S04]  /*40b80*/  STL [R1+0x7f4], R30 ;  /* 0x0007f41e01007387 */ /* 0x0001e80000100800 */
[----:B------:R-:W3:Y:S04]  /*40b90*/  LDL R29, [R1+0x1740] ;  /* 0x00174000011d7983 */ /* 0x000ee80000100800 */
[----:B------:R-:W3:Y:S04]  /*40ba0*/  LDL R28, [R1+0x172c] ;  /* 0x00172c00011c7983 */ /* 0x000ee80000100800 */
[----:B------:R-:W3:Y:S04]  /*40bb0*/  LDL R27, [R1+0x1730] ;  /* 0x00173000011b7983 */ /* 0x000ee80000100800 */
[----:B0-----:R-:W3:Y:S04]  /*40bc0*/  LDL R30, [R1+0x173c] ;  /* 0x00173c00011e7983 */ /* 0x001ee80000100800 */
[----:B--2---:R-:W-:Y:S04]  /*40bd0*/  STL [R1+0x2674], R119 ;  /* 0x0026747701007387 */ /* 0x004fe80000100800 */
[----:B------:R-:W2:Y:S04]  /*40be0*/  LDL R43, [R1+0x1724] ;  /* 0x00172400012b7983 */ /* 0x000ea80000100800 */
[----:B------:R-:W2:Y:S01]  /*40bf0*/  LDL R25, [R1+0x1728] ;  /* 0x0017280001197983 */ /* 0x000ea20000100800 */
[----:B------:R-:W-:-:S02]  /*40c00*/  PRMT R103, RZ, 0x7610, R103 ;  /* 0x00007610ff677816 */ /* 0x000fc40000000067 */
[----:B------:R-:W-:Y:S01]  /*40c10*/  PRMT R54, RZ, 0x7610, R54 ;  /* 0x00007610ff367816 */ /* 0x000fe20000000036 */
[----:B----4-:R-:W-:Y:S02]  /*40c20*/  @!P2 IMAD.MOV.U32 R23, RZ, RZ, R12 ;  /* 0x000000ffff17a224 */ /* 0x010fe400078e000c */
[----:B------:R-:W-:Y:S01]  /*40c30*/  @!P2 IMAD.MOV.U32 R22, RZ, RZ, R0 ;  /* 0x000000ffff16a224 */ /* 0x000fe200078e0000 */
[----:B------:R0:W-:Y:S04]  /*40c40*/  STL [R1+0x2678], R135 ;  /* 0x0026788701007387 */ /* 0x0001e80000100800 */
[----:B------:R-:W4:Y:S04]  /*40c50*/  LDL R12, [R1+0x171c] ;  /* 0x00171c00010c7983 */ /* 0x000f280000100800 */
[----:B------:R-:W4:Y:S04]  /*40c60*/  LDL R0, [R1+0x1720] ;  /* 0x0017200001007983 */ /* 0x000f280000100800 */
[----:B------:R3:W4:Y:S01]  /*40c70*/  @!P2 LDG.E.U16 R103, desc[UR4][R22.64] ;  /* 0x000000041667a981 */ /* 0x000722000c1e1500 */
[----:B0-----:R-:W-:Y:S01]  /*40c80*/  PRMT R135, RZ, 0x7610, R135 ;  /* 0x00007610ff877816 */ /* 0x001fe20000000087 */
[----:B---3--:R-:W-:-:S02]  /*40c90*/  @!P2 IMAD.MOV.U32 R22, RZ, RZ, R29 ;  /* 0x000000ffff16a224 */ /* 0x008fc400078e001d */
[----:B------:R-:W3:Y:S01]  /*40ca0*/  LDL R29, [R1+0x1718] ;  /* 0x00171800011d7983 */ /* 0x000ee20000100800 */
[----:B------:R-:W-:-:S03]  /*40cb0*/  @!P2 IMAD.MOV.U32 R23, RZ, RZ, R30 ;  /* 0x000000ffff17a224 */ /* 0x000fc600078e001e */
[----:B------:R-:W3:Y:S04]  /*40cc0*/  LDL R30, [R1+0x1714] ;  /* 0x00171400011e7983 */ /* 0x000ee80000100800 */
[----:B------:R0:W3:Y:S02]  /*40cd0*/  @!P2 LDG.E.U16 R54, desc[UR4][R22.64] ;  /* 0x000000041636a981 */ /* 0x0000e4000c1e1500 */
[----:B0-----:R-:W-:Y:S02]  /*40ce0*/  @!P2 IMAD.MOV.U32 R22, RZ, RZ, R27 ;  /* 0x000000ffff16a224 */ /* 0x001fe400078e001b */
[----:B------:R-:W-:Y:S01]  /*40cf0*/  @!P2 IMAD.MOV.U32 R23, RZ, RZ, R28 ;  /* 0x000000ffff17a224 */ /* 0x000fe200078e001c */
[----:B------:R-:W3:Y:S04]  /*40d00*/  LDL R27, [R1+0x1710] ;  /* 0x00171000011b7983 */ /* 0x000ee80000100800 */
[----:B------:R-:W3:Y:S04]  /*40d10*/  LDL R28, [R1+0x170c] ;  /* 0x00170c00011c7983 */ /* 0x000ee80000100800 */
[----:B------:R2:W3:Y:S02]  /*40d20*/  @!P2 LDG.E.U16 R135, desc[UR4][R22.64] ;  /* 0x000000041687a981 */ /* 0x0004e4000c1e1500 */
[----:B--2---:R-:W-:-:S02]  /*40d30*/  @!P2 IMAD.MOV.U32 R23, RZ, RZ, R43 ;  /* 0x000000ffff17a224 */ /* 0x004fc400078e002b */
[----:B------:R-:W-:Y:S01]  /*40d40*/  @!P2 IMAD.MOV.U32 R22, RZ, RZ, R25 ;  /* 0x000000ffff16a224 */ /* 0x000fe200078e0019 */
[----:B------:R-:W2:Y:S04]  /*40d50*/  LDL R43, [R1+0x1704] ;  /* 0x00170400012b7983 */ /* 0x000ea80000100800 */
[----:B------:R-:W2:Y:S01]  /*40d60*/  LDL R25, [R1+0x1708] ;  /* 0x0017080001197983 */ /* 0x000ea20000100800 */
[----:B------:R-:W-:Y:S02]  /*40d70*/  PRMT R118, RZ, 0x7610, R118 ;  /* 0x00007610ff767816 */ /* 0x000fe40000000076 */
[----:B------:R-:W-:-:S04]  /*40d80*/  PRMT R131, RZ, 0x7610, R131 ;  /* 0x00007610ff837816 */ /* 0x000fc80000000083 */
[----:B------:R4:W2:Y:S01]  /*40d90*/  @!P2 LDG.E.U16 R118, desc[UR4][R22.64] ;  /* 0x000000041676a981 */ /* 0x0008a2000c1e1500 */
[----:B------:R-:W-:Y:S01]  /*40da0*/  PRMT R127, RZ, 0x7610, R127 ;  /* 0x00007610ff7f7816 */ /* 0x000fe2000000007f */
[----:B----4-:R-:W-:Y:S02]  /*40db0*/  @!P2 IMAD.MOV.U32 R23, RZ, RZ, R12 ;  /* 0x000000ffff17a224 */ /* 0x010fe400078e000c */
[----:B------:R-:W-:Y:S01]  /*40dc0*/  @!P2 IMAD.MOV.U32 R22, RZ, RZ, R0 ;  /* 0x000000ffff16a224 */ /* 0x000fe200078e0000 */
[----:B------:R-:W4:Y:S04]  /*40dd0*/  LDL R12, [R1+0x16fc] ;  /* 0x0016fc00010c7983 */ /* 0x000f280000100800 */
[----:B------:R-:W4:Y:S04]  /*40de0*/  LDL R0, [R1+0x1700] ;  /* 0x0017000001007983 */ /* 0x000f280000100800 */
[----:B------:R3:W4:Y:S01]  /*40df0*/  @!P2 LDG.E.U16 R131, desc[UR4][R22.64] ;  /* 0x000000041683a981 */ /* 0x000722000c1e1500 */
[----:B------:R-:W-:Y:S01]  /*40e00*/  PRMT R5, RZ, 0x7610, R5 ;  /* 0x00007610ff057816 */ /* 0x000fe20000000005 */
        /* <DEDUP_REMOVED lines=212> */
[----:B------:R-:W-:Y:S02]  /*41b50*/  PRMT R97, RZ, 0x7610, R97 ;  /* 0x00007610ff617816 */ /* 0x000fe40000000061 */
[----:B------:R-:W-:Y:S01]  /*41b60*/  PRMT R26, RZ, 0x7610, R26 ;  /* 0x00007610ff1a7816 */ /* 0x000fe2000000001a */
[----:B------:R-:W4:Y:S04]  /*41b70*/  LDL R12, [R1+0x15ac] ;  /* 0x0015ac00010c7983 */ /* 0x000f280000100800 */
[----:B------:R3:W4:Y:S04]  /*41b80*/  @!P2 LDG.E.U16 R121, desc[UR4][R22.64] ;  /* 0x000000041679a981 */ /* 0x000728000c1e1500 */
[----:B------:R-:W4:Y:S01]  /*41b90*/  LDL R0, [R1+0x15b0] ;  /* 0x0015b00001007983 */ /* 0x000f220000100800 */
[----:B---3--:R-:W-:-:S03]  /*41ba0*/  @!P2 IMAD.MOV.U32 R22, RZ, RZ, R29 ;  /* 0x000000ffff16a224 */ /* 0x008fc600078e001d */
        /* <DEDUP_REMOVED lines=10> */
[----:B------:R-:W-:Y:S02]  /*41c50*/  @!P2 IMAD.MOV.U32 R22, RZ, RZ, R25 ;  /* 0x000000ffff16a224 */ /* 0x000fe400078e0019 */
[----:B------:R-:W2:Y:S04]  /*41c60*/  LDL R25, [R1+0x1598] ;  /* 0x0015980001197983 */ /* 0x000ea80000100800 */
[----:B------:R4:W3:Y:S02]  /*41c70*/  @!P2 LDG.E.U16 R26, desc[UR4][R22.64] ;  /* 0x00000004161aa981 */ /* 0x0008e4000c1e1500 */
[----:B----4-:R-:W-:Y:S02]  /*41c80*/  @!P2 IMAD.MOV.U32 R23, RZ, RZ, R12 ;  /* 0x000000ffff17a224 */ /* 0x010fe400078e000c */
[----:B------:R-:W-:Y:S01]  /*41c90*/  @!P2 IMAD.MOV.U32 R22, RZ, RZ, R0 ;  /* 0x000000ffff16a224 */ /* 0x000fe200078e0000 */
[----:B------:R-:W-:-:S02]  /*41ca0*/  PRMT R86, RZ, 0x7610, R86 ;  /* 0x00007610ff567816 */ /* 0x000fc40000000056 */
[----:B------:R-:W-:-:S04]  /*41cb0*/  PRMT R110, RZ, 0x7610, R110 ;  /* 0x00007610ff6e7816 */ /* 0x000fc8000000006e */
[----:B------:R0:W4:Y:S04]  /*41cc0*/  @!P2 LDG.E.U16 R86, desc[UR4][R22.64] ;  /* 0x000000041656a981 */ /* 0x000128000c1e1500 */
[----:B---3--:R1:W-:Y:S04]  /*41cd0*/  STL [R1+0x72c], R26 ;  /* 0x00072c1a01007387 */ /* 0x0083e80000100800 */
[----:B------:R-:W3:Y:S04]  /*41ce0*/  LDL R12, [R1+0x158c] ;  /* 0x00158c00010c7983 */ /* 0x000ee80000100800 */
[----:B------:R-:W4:Y:S04]  /*41cf0*/  LDL R0, [R1+0x1590] ;  /* 0x0015900001007983 */ /* 0x000f280000100800 */
[----:B-1----:R-:W3:Y:S01]  /*41d00*/  LDL R26, [R1+0x1594] ;  /* 0x00159400011a7983 */ /* 0x002ee20000100800 */
[----:B0-----:R-:W-:-:S02]  /*41d10*/  @!P2 IMAD.MOV.U32 R22, RZ, RZ, R29 ;  /* 0x000000ffff16a224 */ /* 0x001fc400078e001d */
[----:B------:R-:W-:Y:S01]  /*41d20*/  @!P2 IMAD.MOV.U32 R23, RZ, RZ, R30 ;  /* 0x000000ffff17a224 */ /* 0x000fe200078e001e */
[----:B------:R-:W4:Y:S04]  /*41d30*/  LDL R29, [R1+0x1588] ;  /* 0x00158800011d7983 */ /* 0x000f280000100800 */
[----:B------:R-:W4:Y:S04]  /*41d40*/  LDL R30, [R1+0x1584] ;  /* 0x00158400011e7983 */ /* 0x000f280000100800 */
[----:B------:R0:W4:Y:S02]  /*41d50*/  @!P2 LDG.E.U16 R110, desc[UR4][R22.64] ;  /* 0x00000004166ea981 */ /* 0x000124000c1e1500 */
[----:B0-----:R-:W-:-:S02]  /*41d60*/  @!P2 IMAD.MOV.U32 R23, RZ, RZ, R28 ;  /* 0x000000ffff17a224 */ /* 0x001fc400078e001c */
[----:B------:R-:W4:Y:S01]  /*41d70*/  LDL R28, [R1+0x157c] ;  /* 0x00157c00011c7983 */ /* 0x000f220000100800 */
[----:B------:R-:W-:-:S03]  /*41d80*/  @!P2 IMAD.MOV.U32 R22, RZ, RZ, R27 ;  /* 0x000000ffff16a224 */ /* 0x000fc600078e001b */
[----:B------:R-:W4:Y:S01]  /*41d90*/  LDL R27, [R1+0x1580] ;  /* 0x00158000011b7983 */ /* 0x000f220000100800 */
[----:B------:R-:W-:-:S06]  /*41da0*/  PRMT R64, RZ, 0x7610, R64 ;  /* 0x00007610ff407816 */ /* 0x000fcc0000000040 */
[----:B------:R2:W4:Y:S01]  /*41db0*/  @!P2 LDG.E.U16 R64, desc[UR4][R22.64] ;  /* 0x000000041640a981 */ /* 0x000522000c1e1500 */
[----:B------:R-:W-:Y:S01]  /*41dc0*/  PRMT R126, RZ, 0x7610, R126 ;  /* 0x00007610ff7e7816 */ /* 0x000fe2000000007e */
[----:B--2---:R-:W-:Y:S02]  /*41dd0*/  @!P2 IMAD.MOV.U32 R22, RZ, RZ, R25 ;  /* 0x000000ffff16a224 */ /* 0x004fe400078e0019 */
[----:B------:R-:W2:Y:S01]  /*41de0*/  LDL R25, [R1+0x1570] ;  /* 0x0015700001197983 */ /* 0x000ea20000100800 */
[----:B---3--:R-:W-:-:S03]  /*41df0*/  @!P2 IMAD.MOV.U32 R23, RZ, RZ, R26 ;  /* 0x000000ffff17a224 */ /* 0x008fc600078e001a */
[----:B------:R-:W3:Y:S04]  /*41e00*/  LDL R26, [R1+0x156c] ;  /* 0x00156c00011a7983 */ /* 0x000ee80000100800 */
[----:B------:R0:W3:Y:S02]  /*41e10*/  @!P2 LDG.E.U16 R126, desc[UR4][R22.64] ;  /* 0x00000004167ea981 */ /* 0x0000e4000c1e1500 */
[----:B0-----:R-:W-:Y:S02]  /*41e20*/  @!P2 IMAD.MOV.U32 R23, RZ, RZ, R12 ;  /* 0x000000ffff17a224 */ /* 0x001fe400078e000c */
[----:B------:R-:W3:Y:S01]  /*41e30*/  LDL R12, [R1+0x1564] ;  /* 0x00156400010c7983 */ /* 0x000ee20000100800 */
[----:B----4-:R-:W-:-:S03]  /*41e40*/  @!P2 IMAD.MOV.U32 R22, RZ, RZ, R0 ;  /* 0x000000ffff16a224 */ /* 0x010fc600078e0000 */
[----:B------:R-:W4:Y:S01]  /*41e50*/  LDL R0, [R1+0x1568] ;  /* 0x0015680001007983 */ /* 0x000f220000100800 */
[----:B------:R-:W-:Y:S02]  /*41e60*/  PRMT R146, RZ, 0x7610, R146 ;  /* 0x00007610ff927816 */ /* 0x000fe40000000092 */
[----:B------:R-:W-:-:S04]  /*41e70*/  PRMT R96, RZ, 0x7610, R96 ;  /* 0x00007610ff607816 */ /* 0x000fc80000000060 */
[----:B------:R0:W4:Y:S02]  /*41e80*/  @!P2 LDG.E.U16 R146, desc[UR4][R22.64] ;  /* 0x000000041692a981 */ /* 0x000124000c1e1500 */
[----:B0-----:R-:W-:Y:S02]  /*41e90*/  @!P2 IMAD.MOV.U32 R22, RZ, RZ, R29 ;  /* 0x000000ffff16a224 */ /* 0x001fe400078e001d */
        /* <DEDUP_REMOVED lines=45> */
[----:B------:R-:W-:Y:S01]  /*42170*/  PRMT R37, RZ, 0x7610, R37 ;  /* 0x00007610ff257816 */ /* 0x000fe20000000025 */
[----:B------:R-:W-:Y:S04]  /*42180*/  STL [R1+0x710], R39 ;  /* 0x0007102701007387 */ /* 0x000fe80000100800 */
[----:B------:R0:W4:Y:S02]  /*42190*/  @!P2 LDG.E.U16 R95, desc[UR4][R22.64] ;  /* 0x00000004165fa981 */ /* 0x000124000c1e1500 */
        /* <DEDUP_REMOVED lines=40> */
[----:B------:R0:W3:Y:S04]  /*42420*/  @!P2 LDG.E.U16 R94, desc[UR4][R22.64] ;  /* 0x00000004165ea981 */ /* 0x0000e8000c1e1500 */
[----:B------:R-:W-:Y:S01]  /*42430*/  STL [R1+0x6f4], R37 ;  /* 0x0006f42501007387 */ /* 0x000fe20000100800 */
[----:B0-----:R-:W-:-:S03]  /*42440*/  @!P2 IMAD.MOV.U32 R23, RZ, RZ, R12 ;  /* 0x000000ffff17a224 */ /* 0x001fc600078e000c */
        /* <DEDUP_REMOVED lines=39> */
[----:B------:R-:W-:-:S03]  /*426c0*/  PRMT R93, RZ, 0x7610, R93 ;  /* 0x00007610ff5d7816 */ /* 0x000fc6000000005d */
[----:B------:R-:W-:Y:S04]  /*426d0*/  STL [R1+0x6d8], R36 ;  /* 0x0006d82401007387 */ /* 0x000fe80000100800 */
        /* <DEDUP_REMOVED lines=42> */
[----:B------:R0:W4:Y:S04]  /*42980*/  @!P2 LDG.E.U16 R92, desc[UR4][R22.64] ;  /* 0x00000004165ca981 */ /* 0x000128000c1e1500 */
[----:B------:R-:W-:Y:S01]  /*42990*/  STL [R1+0x6bc], R35 ;  /* 0x0006bc2301007387 */ /* 0x000fe20000100800 */
[----:B0-----:R-:W-:-:S03]  /*429a0*/  @!P2 IMAD.MOV.U32 R23, RZ, RZ, R28 ;  /* 0x000000ffff17a224 */ /* 0x001fc600078e001c */
        /* <DEDUP_REMOVED lines=126> */
[----:B------:R0:W-:Y:S04]  /*43190*/  STL [R1+0x668], R32 ;  /* 0x0006682001007387 */ /* 0x0001e80000100800 */
[----:B------:R2:W4:Y:S01]  /*431a0*/  @!P2 LDG.E.U16 R89, desc[UR4][R22.64] ;  /* 0x000000041659a981 */ /* 0x000522000c1e1500 */
[----:B------:R-:W-:Y:S01]  /*431b0*/  PRMT R31, RZ, 0x7610, R31 ;  /* 0x00007610ff1f7816 */ /* 0x000fe2000000001f */
[----:B--2---:R-:W-:Y:S02]  /*431c0*/  @!P2 IMAD.MOV.U32 R22, RZ, RZ, R25 ;  /* 0x000000ffff16a224 */ /* 0x004fe400078e0019 */
[----:B------:R-:W2:Y:S01]  /*431d0*/  LDL R25, [R1+0x1398] ;  /* 0x0013980001197983 */ /* 0x000ea20000100800 */
[----:B---3--:R-:W-:-:S03]  /*431e0*/  @!P2 IMAD.MOV.U32 R23, RZ, RZ, R26 ;  /* 0x000000ffff17a224 */ /* 0x008fc600078e001a */
[----:B------:R-:W3:Y:S04]  /*431f0*/  LDL R26, [R1+0x1394] ;  /* 0x00139400011a7983 */ /* 0x000ee80000100800 */
[----:B------:R1:W3:Y:S02]  /*43200*/  @!P2 LDG.E.U16 R31, desc[UR4][R22.64] ;  /* 0x00000004161fa981 */ /* 0x0002e4000c1e1500 */
[----:B-1----:R-:W-:Y:S02]  /*43210*/  @!P2 IMAD.MOV.U32 R23, RZ, RZ, R12 ;  /* 0x000000ffff17a224 */ /* 0x002fe400078e000c */
[----:B------:R-:W3:Y:S01]  /*43220*/  LDL R12, [R1+0x138c] ;  /* 0x00138c00010c7983 */ /* 0x000ee20000100800 */
[----:B----4-:R-:W-:-:S03]  /*43230*/  @!P2 IMAD.MOV.U32 R22, RZ, RZ, R0 ;  /* 0x000000ffff16a224 */ /* 0x010fc600078e0000 */
[----:B------:R-:W4:Y:S01]  /*43240*/  LDL R0, [R1+0x1390] ;  /* 0x0013900001007983 */ /* 0x000f220000100800 */
[----:B------:R-:W-:Y:S02]  /*43250*/  PRMT R68, RZ, 0x7610, R68 ;  /* 0x00007610ff447816 */ /* 0x000fe40000000044 */
[----:B------:R-:W-:-:S04]  /*43260*/  PRMT R132, RZ, 0x7610, R132 ;  /* 0x00007610ff847816 */ /* 0x000fc80000000084 */
[----:B------:R1:W4:Y:S02]  /*43270*/  @!P2 LDG.E.U16 R68, desc[UR4][R22.64] ;  /* 0x000000041644a981 */ /* 0x000324000c1e1500 */
[----:B-1----:R-:W-:Y:S02]  /*43280*/  @!P2 IMAD.MOV.U32 R22, RZ, RZ, R29 ;  /* 0x000000ffff16a224 */ /* 0x002fe400078e001d */
[----:B------:R-:W-:Y:S01]  /*43290*/  @!P2 IMAD.MOV.U32 R23, RZ, RZ, R30 ;  /* 0x000000ffff17a224 */ /* 0x000fe200078e001e */
[----:B------:R-:W4:Y:S04]  /*432a0*/  LDL R29, [R1+0x1388] ;  /* 0x00138800011d7983 */ /* 0x000f280000100800 */
[----:B------:R-:W4:Y:S04]  /*432b0*/  LDL R30, [R1+0x1384] ;  /* 0x00138400011e7983 */ /* 0x000f280000100800 */
[----:B------:R1:W4:Y:S02]  /*432c0*/  @!P2 LDG.E.U16 R132, desc[UR4][R22.64] ;  /* 0x000000041684a981 */ /* 0x000324000c1e1500 */
[----:B-1----:R-:W-:-:S02]  /*432d0*/  @!P2 IMAD.MOV.U32 R23, RZ, RZ, R28 ;  /* 0x000000ffff17a224 */ /* 0x002fc400078e001c */
        /* <DEDUP_REMOVED lines=22> */
[----:B------:R1:W4:Y:S04]  /*43440*/  @!P2 LDG.E.U16 R88, desc[UR4][R22.64] ;  /* 0x000000041658a981 */ /* 0x000328000c1e1500 */
[----:B------:R0:W-:Y:S01]  /*43450*/  STL [R1+0x64c], R31 ;  /* 0x00064c1f01007387 */ /* 0x0001e20000100800 */
[----:B------:R-:W-:-:S02]  /*43460*/  PRMT R153, RZ, 0x7610, R153 ;  /* 0x00007610ff997816 */ /* 0x000fc40000000099 */
[----:B------:R-:W-:Y:S02]  /*43470*/  PRMT R57, RZ, 0x7610, R57 ;  /* 0x00007610ff397816 */ /* 0x000fe40000000039 */
[----:B------:R-:W-:Y:S02]  /*43480*/  PRMT R117, RZ, 0x7610, R117 ;  /* 0x00007610ff757816 */ /* 0x000fe40000000075 */
[----:B------:R-:W-:Y:S02]  /*43490*/  PRMT R115, RZ, 0x7610, R115 ;  /* 0x00007610ff737816 */ /* 0x000fe40000000073 */
[----:B------:R-:W-:Y:S02]  /*434a0*/  PRMT R76, RZ, 0x7610, R76 ;  /* 0x00007610ff4c7816 */ /* 0x000fe4000000004c */
[----:B------:R-:W-:Y:S02]  /*434b0*/  PRMT R137, RZ, 0x7610, R137 ;  /* 0x00007610ff897816 */ /* 0x000fe40000000089 */
[----:B------:R-:W-:-:S02]  /*434c0*/  PRMT R87, RZ, 0x7610, R87 ;  /* 0x00007610ff577816 */ /* 0x000fc40000000057 */
[----:B------:R-:W-:Y:S01]  /*434d0*/  PRMT R2, RZ, 0x7610, R2 ;  /* 0x00007610ff027816 */ /* 0x000fe20000000002 */
[----:B-1----:R-:W-:Y:S01]  /*434e0*/  @!P2 IMAD.MOV.U32 R23, RZ, RZ, R28 ;  /* 0x000000ffff17a224 */ /* 0x002fe200078e001c */
[----:B------:R-:W-:Y:S01]  /*434f0*/  PRMT R9, RZ, 0x7610, R9 ;  /* 0x00007610ff097816 */ /* 0x000fe20000000009 */
[----:B------:R-:W4:Y:S01]  /*43500*/  LDL R28, [R1+0xf3c] ;  /* 0x000f3c00011c7983 */ /* 0x000f220000100800 */
[----:B------:R-:W-:-:S03]  /*43510*/  @!P2 IMAD.MOV.U32 R22, RZ, RZ, R27 ;  /* 0x000000ffff16a224 */ /* 0x000fc600078e001b */
[----:B------:R-:W4:Y:S01]  /*43520*/  LDL R27, [R1+0x1358] ;  /* 0x00135800011b7983 */ /* 0x000f220000100800 */
[----:B------:R-:W-:Y:S02]  /*43530*/  PRMT R8, RZ, 0x7610, R8 ;  /* 0x00007610ff087816 */ /* 0x000fe40000000008 */
[----:B------:R-:W-:Y:S02]  /*43540*/  PRMT R7, RZ, 0x7610, R7 ;  /* 0x00007610ff077816 */ /* 0x000fe40000000007 */
[----:B------:R-:W-:Y:S01]  /*43550*/  PRMT R6, RZ, 0x7610, R6 ;  /* 0x00007610ff067816 */ /* 0x000fe20000000006 */
[----:B------:R2:W4:Y:S01]  /*43560*/  @!P2 LDG.E.U16 R153, desc[UR4][R22.64] ;  /* 0x000000041699a981 */ /* 0x000522000c1e1500 */
[----:B------:R-:W-:Y:S02]  /*43570*/  PRMT R136, RZ, 0x7610, R136 ;  /* 0x00007610ff887816 */ /* 0x000fe40000000088 */
[----:B------:R-:W-:Y:S02]  /*43580*/  PRMT R252, RZ, 0x7610, R252 ;  /* 0x00007610fffc7816 */ /* 0x000fe400000000fc */
[----:B------:R-:W-:-:S02]  /*43590*/  PRMT R251, RZ, 0x7610, R251 ;  /* 0x00007610fffb7816 */ /* 0x000fc400000000fb */
[----:B------:R-:W-:Y:S02]  /*435a0*/  PRMT R250, RZ, 0x7610, R250 ;  /* 0x00007610fffa7816 */ /* 0x000fe400000000fa */
[----:B------:R-:W-:Y:S02]  /*435b0*/  PRMT R249, RZ, 0x7610, R249 ;  /* 0x00007610fff97816 */ /* 0x000fe400000000f9 */
[----:B------:R-:W-:Y:S02]  /*435c0*/  PRMT R248, RZ, 0x7610, R248 ;  /* 0x00007610fff87816 */ /* 0x000fe400000000f8 */
[----:B------:R-:W-:Y:S02]  /*435d0*/  PRMT R247, RZ, 0x7610, R247 ;  /* 0x00007610fff77816 */ /* 0x000fe400000000f7 */
[----:B------:R-:W-:Y:S02]  /*435e0*/  PRMT R246, RZ, 0x7610, R246 ;  /* 0x00007610fff67816 */ /* 0x000fe400000000f6 */
[----:B------:R-:W-:-:S02]  /*435f0*/  PRMT R245, RZ, 0x7610, R245 ;  /* 0x00007610fff57816 */ /* 0x000fc400000000f5 */
[----:B------:R-:W-:Y:S02]  /*43600*/  PRMT R244, RZ, 0x7610, R244 ;  /* 0x00007610fff47816 */ /* 0x000fe400000000f4 */
[----:B------:R-:W-:Y:S02]  /*43610*/  PRMT R243, RZ, 0x7610, R243 ;  /* 0x00007610fff37816 */ /* 0x000fe400000000f3 */
[----:B------:R-:W-:Y:S01]  /*43620*/  PRMT R242, RZ, 0x7610, R242 ;  /* 0x00007610fff27816 */ /* 0x000fe200000000f2 */
[----:B--2---:R-:W-:Y:S01]  /*43630*/  @!P2 IMAD.MOV.U32 R22, RZ, RZ, R25 ;  /* 0x000000ffff16a224 */ /* 0x004fe200078e0019 */
[----:B------:R-:W-:Y:S01]  /*43640*/  PRMT R241, RZ, 0x7610, R241 ;  /* 0x00007610fff17816 */ /* 0x000fe200000000f1 */
[----:B------:R-:W2:Y:S01]  /*43650*/  LDL R25, [R1+0xf38] ;  /* 0x000f380001197983 */ /* 0x000ea20000100800 */
        /* <DEDUP_REMOVED lines=27> */
[----:B0-----:R-:W2:Y:S04]  /*43810*/  LDL R32, [R1+0xd6c] ;  /* 0x000d6c0001207983 */ /* 0x001ea80000100800 */
[----:B------:R-:W2:Y:S01]  /*43820*/  LDL R31, [R1+0xd70] ;  /* 0x000d7000011f7983 */ /* 0x000ea20000100800 */
[----:B---3--:R-:W-:-:S03]  /*43830*/  @!P2 IMAD.MOV.U32 R23, RZ, RZ, R26 ;  /* 0x000000ffff17a224 */ /* 0x008fc600078e001a */
[----:B------:R-:W3:Y:S04]  /*43840*/  LDL R26, [R1+0xf34] ;  /* 0x000f3400011a7983 */ /* 0x000ee80000100800 */
[----:B------:R0:W3:Y:S02]  /*43850*/  @!P2 LDG.E.U16 R57, desc[UR4][R22.64] ;  /* 0x000000041639a981 */ /* 0x0000e4000c1e1500 */
[----:B0-----:R-:W-:Y:S02]  /*43860*/  @!P2 IMAD.MOV.U32 R23, RZ, RZ, R12 ;  /* 0x000000ffff17a224 */ /* 0x001fe400078e000c */
[----:B------:R-:W3:Y:S01]  /*43870*/  LDL R12, [R1+0xf2c] ;  /* 0x000f2c00010c7983 */ /* 0x000ee20000100800 */
[----:B----4-:R-:W-:-:S03]  /*43880*/  @!P2 IMAD.MOV.U32 R22, RZ, RZ, R0 ;  /* 0x000000ffff16a224 */ /* 0x010fc600078e0000 */
[----:B------:R-:W4:Y:S04]  /*43890*/  LDL R0, [R1+0xf30] ;  /* 0x000f300001007983 */ /* 0x000f280000100800 */
        /* <DEDUP_REMOVED lines=9> */
[----:B------:R-:W4:Y:S04]  /*43930*/  LDL R27, [R1+0xf18] ;  /* 0x000f1800011b7983 */ /* 0x000f280000100800 */
[----:B------:R2:W4:Y:S02]  /*43940*/  @!P2 LDG.E.U16 R76, desc[UR4][R22.64] ;  /* 0x00000004164ca981 */ /* 0x000524000c1e1500 */
        /* <DEDUP_REMOVED lines=232> */
[----:B------:R-:W-:Y:S02]  /*447d0*/  PRMT R213, RZ, 0x7610, R213 ;  /* 0x00007610ffd57816 */ /* 0x000fe400000000d5 */
[----:B------:R-:W-:Y:S01]  /*447e0*/  PRMT R212, RZ, 0x7610, R212 ;  /* 0x00007610ffd47816 */ /* 0x000fe200000000d4 */
[----:B------:R-:W4:Y:S04]  /*447f0*/  LDL R30, [R1+0xd4c] ;  /* 0x000d4c00011e7983 */ /* 0x000f280000100800 */
[----:B------:R0:W4:Y:S04]  /*44800*/  @!P2 LDG.E.U16 R214, desc[UR4][R22.64] ;  /* 0x0000000416d6a981 */ /* 0x000128000c1e1500 */
[----:B------:R-:W4:Y:S01]  /*44810*/  LDL R29, [R1+0xd50] ;  /* 0x000d5000011d7983 */ /* 0x000f220000100800 */
[----:B0-----:R-:W-:-:S03]  /*44820*/  @!P2 IMAD.MOV.U32 R23, RZ, RZ, R28 ;  /* 0x000000ffff17a224 */ /* 0x001fc600078e001c */
        /* <DEDUP_REMOVED lines=18> */
[----:B------:R-:W-:Y:S02]  /*44950*/  PRMT R209, RZ, 0x7610, R209 ;  /* 0x00007610ffd17816 */ /* 0x000fe400000000d1 */
[----:B------:R-:W-:Y:S02]  /*44960*/  PRMT R208, RZ, 0x7610, R208 ;  /* 0x00007610ffd07816 */ /* 0x000fe400000000d0 */
[----:B------:R-:W-:Y:S01]  /*44970*/  PRMT R207, RZ, 0x7610, R207 ;  /* 0x00007610ffcf7816 */ /* 0x000fe200000000cf */
        /* <DEDUP_REMOVED lines=13> */
[----:B------:R-:W-:Y:S02]  /*44a50*/  @!P2 IMAD.MOV.U32 R23, RZ, RZ, R30 ;  /* 0x000000ffff17a224 */ /* 0x000fe400078e001e */
[----:B------:R-:W3:Y:S04]  /*44a60*/  LDL R30, [R1+0xd30] ;  /* 0x000d3000011e7983 */ /* 0x000ee80000100800 */
[----:B------:R0:W3:Y:S02]  /*44a70*/  @!P2 LDG.E.U16 R207, desc[UR4][R22.64] ;  /* 0x0000000416cfa981 */ /* 0x0000e4000c1e1500 */
[----:B0-----:R-:W-:-:S02]  /*44a80*/  @!P2 IMAD.MOV.U32 R23, RZ, RZ, R12 ;  /* 0x000000ffff17a224 */ /* 0x001fc400078e000c */
[----:B------:R-:W3:Y:S01]  /*44a90*/  LDL R12, [R1+0xd24] ;  /* 0x000d2400010c7983 */ /* 0x000ee20000100800 */
[----:B----4-:R-:W-:-:S03]  /*44aa0*/  @!P2 IMAD.MOV.U32 R22, RZ, RZ, R0 ;  /* 0x000000ffff16a224 */ /* 0x010fc600078e0000 */
[----:B------:R-:W4:Y:S01]  /*44ab0*/  LDL R0, [R1+0xd28] ;  /* 0x000d280001007983 */ /* 0x000f220000100800 */
[----:B------:R-:W-:-:S06]  /*44ac0*/  PRMT R206, RZ, 0x7610, R206 ;  /* 0x00007610ffce7816 */ /* 0x000fcc00000000ce */
[----:B------:R0:W4:Y:S02]  /*44ad0*/  @!P2 LDG.E.U16 R206, desc[UR4][R22.64] ;  /* 0x0000000416cea981 */ /* 0x000124000c1e1500 */
[----:B0-----:R-:W-:Y:S02]  /*44ae0*/  @!P2 IMAD.MOV.U32 R23, RZ, RZ, R28 ;  /* 0x000000ffff17a224 */ /* 0x001fe400078e001c */
[----:B------:R-:W4:Y:S04]  /*44af0*/  LDL R28, [R1+0xd18] ;  /* 0x000d1800011c7983 */ /* 0x000f280000100800 */
[----:B------:R-:W4:Y:S04]  /*44b00*/  LDL.LU R154, [R1+0xcd4] ;  /* 0x000cd400019a7983 */ /* 0x000f280000300800 */
[----:B------:R-:W4:Y:S01]  /*44b10*/  LDL R29, [R1+0xd14] ;  /* 0x000d1400011d7983 */ /* 0x000f220000100800 */
[----:B------:R-:W-:-:S03]  /*44b20*/  @!P2 IMAD.MOV.U32 R22, RZ, RZ, R27 ;  /* 0x000000ffff16a224 */ /* 0x000fc600078e001b */
[----:B------:R-:W4:Y:S01]  /*44b30*/  LDL R27, [R1+0xcd8] ;  /* 0x000cd800011b7983 */ /* 0x000f220000100800 */
[----:B------:R-:W-:-:S06]  /*44b40*/  PRMT R205, RZ, 0x7610, R205 ;  /* 0x00007610ffcd7816 */ /* 0x000fcc00000000cd */
[----:B------:R2:W4:Y:S01]  /*44b50*/  @!P2 LDG.E.U16 R205, desc[UR4][R22.64] ;  /* 0x0000000416cda981 */ /* 0x000522000c1e1500 */
[----:B------:R-:W-:Y:S02]  /*44b60*/  PRMT R204, RZ, 0x7610, R204 ;  /* 0x00007610ffcc7816 */ /* 0x000fe400000000cc */
[----:B------:R-:W-:Y:S01]  /*44b70*/  PRMT R203, RZ, 0x7610, R203 ;  /* 0x00007610ffcb7816 */ /* 0x000fe200000000cb */
[----:B--2---:R-:W-:Y:S02]  /*44b80*/  @!P2 IMAD.MOV.U32 R22, RZ, RZ, R25 ;  /* 0x000000ffff16a224 */ /* 0x004fe400078e0019 */
[----:B------:R-:W2:Y:S01]  /*44b90*/  LDL R25, [R1+0xc98] ;  /* 0x000c980001197983 */ /* 0x000ea20000100800 */
[----:B---3--:R-:W-:-:S03]  /*44ba0*/  @!P2 IMAD.MOV.U32 R23, RZ, RZ, R26 ;  /* 0x000000ffff17a224 */ /* 0x008fc600078e001a */
[----:B------:R-:W3:Y:S04]  /*44bb0*/  LDL R26, [R1+0xc94] ;  /* 0x000c9400011a7983 */ /* 0x000ee80000100800 */
[----:B------:R0:W3:Y:S04]  /*44bc0*/  @!P2 LDG.E.U16 R204, desc[UR4][R22.64] ;  /* 0x0000000416cca981 */ /* 0x0000e8000c1e1500 */
[----:B------:R-:W3:Y:S04]  /*44bd0*/  LDL.LU R35, [R1+0xc58] ;  /* 0x000c580001237983 */ /* 0x000ee80000300800 */
[----:B------:R-:W3:Y:S01]  /*44be0*/  LDL.LU R152, [R1+0xc54] ;  /* 0x000c540001987983 */ /* 0x000ee20000300800 */
[----:B0-----:R-:W-:-:S02]  /*44bf0*/  @!P2 IMAD.MOV.U32 R23, RZ, RZ, R31 ;  /* 0x000000ffff17a224 */ /* 0x001fc400078e001f */
[----:B------:R-:W-:-:S05]  /*44c00*/  @!P2 IMAD.MOV.U32 R22, RZ, RZ, R30 ;  /* 0x000000ffff16a224 */ /* 0x000fca00078e001e */
[----:B------:R0:W3:Y:S02]  /*44c10*/  @!P2 LDG.E.U16 R203, desc[UR4][R22.64] ;  /* 0x0000000416cba981 */ /* 0x0000e4000c1e1500 */
[----:B0-----:R-:W-:Y:S02]  /*44c20*/  @!P2 IMAD.MOV.U32 R23, RZ, RZ, R12 ;  /* 0x000000ffff17a224 */ /* 0x001fe400078e000c */
[----:B------:R-:W3:Y:S01]  /*44c30*/  LDL R12, [R1+0xc14] ;  /* 0x000c1400010c7983 */ /* 0x000ee20000100800 */
[----:B----4-:R-:W-:-:S03]  /*44c40*/  @!P2 IMAD.MOV.U32 R22, RZ, RZ, R0 ;  /* 0x000000ffff16a224 */ /* 0x010fc600078e0000 */
[----:B------:R-:W4:Y:S01]  /*44c50*/  LDL R0, [R1+0xc18] ;  /* 0x000c180001007983 */ /* 0x000f220000100800 */
[----:B------:R-:W-:Y:S02]  /*44c60*/  PRMT R202, RZ, 0x7610, R202 ;  /* 0x00007610ffca7816 */ /* 0x000fe400000000ca */
[----:B------:R-:W-:Y:S01]  /*44c70*/  PRMT R201, RZ, 0x7610, R201 ;  /* 0x00007610ffc97816 */ /* 0x000fe200000000c9 */
[----:B------:R-:W4:Y:S04]  /*44c80*/  LDL.LU R43, [R1+0xbd8] ;  /* 0x000bd800012b7983 */ /* 0x000f280000300800 */
[----:B------:R-:W4:Y:S04]  /*44c90*/  LDL R32, [R1+0xbd4] ;  /* 0x000bd40001207983 */ /* 0x000f280000100800 */
[----:B------:R-:W4:Y:S04]  /*44ca0*/  LDL R31, [R1+0xd0c] ;  /* 0x000d0c00011f7983 */ /* 0x000f280000100800 */
[----:B------:R-:W4:Y:S04]  /*44cb0*/  LDL R30, [R1+0xd10] ;  /* 0x000d1000011e7983 */ /* 0x000f280000100800 */
[----:B------:R0:W4:Y:S02]  /*44cc0*/  @!P2 LDG.E.U16 R202, desc[UR4][R22.64] ;  /* 0x0000000416caa981 */ /* 0x000124000c1e1500 */
[----:B0-----:R-:W-:-:S02]  /*44cd0*/  @!P2 IMAD.MOV.U32 R22, RZ, RZ, R28 ;  /* 0x000000ffff16a224 */ /* 0x001fc400078e001c */
[----:B------:R-:W-:Y:S01]  /*44ce0*/  @!P2 IMAD.MOV.U32 R23, RZ, RZ, R29 ;  /* 0x000000ffff17a224 */ /* 0x000fe200078e001d */
[----:B------:R-:W-:Y:S01]  /*44cf0*/  PRMT R200, RZ, 0x7610, R200 ;  /* 0x00007610ffc87816 */ /* 0x000fe200000000c8 */
[----:B------:R-:W4:Y:S04]  /*44d00*/  LDL R28, [R1+0xd08] ;  /* 0x000d0800011c7983 */ /* 0x000f280000100800 */
[----:B------:R0:W4:Y:S04]  /*44d10*/  @!P2 LDG.E.U16 R201, desc[UR4][R22.64] ;  /* 0x0000000416c9a981 */ /* 0x000128000c1e1500 */
[----:B------:R-:W4:Y:S01]  /*44d20*/  LDL R29, [R1+0xd04] ;  /* 0x000d0400011d7983 */ /* 0x000f220000100800 */
[----:B0-----:R-:W-:-:S03]  /*44d30*/  @!P2 IMAD.MOV.U32 R22, RZ, RZ, R27 ;  /* 0x000000ffff16a224 */ /* 0x001fc600078e001b */
[----:B------:R-:W4:Y:S01]  /*44d40*/  LDL R27, [R1+0xb98] ;  /* 0x000b9800011b7983 */ /* 0x000f220000100800 */
[----:B------:R-:W-:-:S05]  /*44d50*/  @!P2 IMAD.MOV.U32 R23, RZ, RZ, R154 ;  /* 0x000000ffff17a224 */ /* 0x000fca00078e009a */
[----:B------:R2:W4:Y:S01]  /*44d60*/  @!P2 LDG.E.U16 R200, desc[UR4][R22.64] ;  /* 0x0000000416c8a981 */ /* 0x000522000c1e1500 */
[----:B------:R-:W-:Y:S02]  /*44d70*/  PRMT R199, RZ, 0x7610, R199 ;  /* 0x00007610ffc77816 */ /* 0x000fe400000000c7 */
[----:B------:R-:W-:Y:S01]  /*44d80*/  PRMT R198, RZ, 0x7610, R198 ;  /* 0x00007610ffc67816 */ /* 0x000fe200000000c6 */
[----:B--2---:R-:W-:Y:S02]  /*44d90*/  @!P2 IMAD.MOV.U32 R22, RZ, RZ, R25 ;  /* 0x000000ffff16a224 */ /* 0x004fe400078e0019 */
[----:B------:R-:W2:Y:S01]  /*44da0*/  LDL R25, [R1+0xd00] ;  /* 0x000d000001197983 */ /* 0x000ea20000100800 */
[----:B---3--:R-:W-:-:S03]  /*44db0*/  @!P2 IMAD.MOV.U32 R23, RZ, RZ, R26 ;  /* 0x000000ffff17a224 */ /* 0x008fc600078e001a */
[----:B------:R-:W3:Y:S04]  /*44dc0*/  LDL R26, [R1+0xcfc] ;  /* 0x000cfc00011a7983 */ /* 0x000ee80000100800 */
[----:B------:R0:W3:Y:S02]  /*44dd0*/  @!P2 LDG.E.U16 R199, desc[UR4][R22.64] ;  /* 0x0000000416c7a981 */ /* 0x0000e4000c1e1500 */
[----:B0-----:R-:W-:Y:S02]  /*44de0*/  @!P2 IMAD.MOV.U32 R22, RZ, RZ, R35 ;  /* 0x000000ffff16a224 */ /* 0x001fe400078e0023 */
[----:B------:R-:W-:-:S05]  /*44df0*/  @!P2 IMAD.MOV.U32 R23, RZ, RZ, R152 ;  /* 0x000000ffff17a224 */ /* 0x000fca00078e0098 */
[----:B------:R0:W3:Y:S02]  /*44e00*/  @!P2 LDG.E.U16 R198, desc[UR4][R22.64] ;  /* 0x0000000416c6a981 */ /* 0x0000e4000c1e1500 */
[----:B0-----:R-:W-:Y:S02]  /*44e10*/  @!P2 IMAD.MOV.U32 R23, RZ, RZ, R12 ;  /* 0x000000ffff17a224 */ /* 0x001fe400078e000c */
[----:B------:R-:W3:Y:S01]  /*44e20*/  LDL R12, [R1+0xcf4] ;  /* 0x000cf400010c7983 */ /* 0x000ee20000100800 */
[----:B----4-:R-:W-:-:S03]  /*44e30*/  @!P2 IMAD.MOV.U32 R22, RZ, RZ, R0 ;  /* 0x000000ffff16a224 */ /* 0x010fc600078e0000 */
[----:B------:R-:W4:Y:S01]  /*44e40*/  LDL R0, [R1+0xcf8] ;  /* 0x000cf80001007983 */ /* 0x000f220000100800 */
[----:B------:R-:W-:Y:S02]  /*44e50*/  PRMT R197, RZ, 0x7610, R197 ;  /* 0x00007610ffc57816 */ /* 0x000fe400000000c5 */
[----:B------:R-:W-:-:S04]  /*44e60*/  PRMT R196, RZ, 0x7610, R196 ;  /* 0x00007610ffc47816 */ /* 0x000fc800000000c4 */
[----:B------:R0:W4:Y:S01]  /*44e70*/  @!P2 LDG.E.U16 R197, desc[UR4][R22.64] ;  /* 0x0000000416c5a981 */ /* 0x000122000c1e1500 */
[----:B------:R-:W-:Y:S01]  /*44e80*/  PRMT R195, RZ, 0x7610, R195 ;  /* 0x00007610ffc37816 */ /* 0x000fe200000000c3 */
[----:B0-----:R-:W-:Y:S02]  /*44e90*/  @!P2 IMAD.MOV.U32 R22, RZ, RZ, R43 ;  /* 0x000000ffff16a224 */ /* 0x001fe400078e002b */
[----:B------:R-:W-:-:S05]  /*44ea0*/  @!P2 IMAD.MOV.U32 R23, RZ, RZ, R32 ;  /* 0x000000ffff17a224 */ /* 0x000fca00078e0020 */
[----:B------:R0:W4:Y:S01]  /*44eb0*/  @!P2 LDG.E.U16 R196, desc[UR4][R22.64] ;  /* 0x0000000416c4a981 */ /* 0x000122000c1e1500 */
[----:B------:R-:W-:Y:S01]  /*44ec0*/  PRMT R194, RZ, 0x7610, R194 ;  /* 0x00007610ffc27816 */ /* 0x000fe200000000c2 */
[----:B0-----:R-:W-:Y:S02]  /*44ed0*/  @!P2 IMAD.MOV.U32 R22, RZ, RZ, R27 ;  /* 0x000000ffff16a224 */ /* 0x001fe400078e001b */
[----:B------:R-:W-:Y:S01]  /*44ee0*/  @!P2 IMAD.MOV.U32 R23, RZ, RZ, R17 ;  /* 0x000000ffff17a224 */ /* 0x000fe200078e0011 */
[----:B------:R-:W4:Y:S04]  /*44ef0*/  LDL.LU R27, [R1+0xcec] ;  /* 0x000cec00011b7983 */ /* 0x000f280000300800 */
[----:B------:R0:W-:Y:S04]  /*44f00*/  STL [R1+0x1fb4], R17 ;  /* 0x001fb41101007387 */ /* 0x0001e80000100800 */
[----:B------:R-:W4:Y:S04]  /*44f10*/  LDL R32, [R1+0xcf0] ;  /* 0x000cf00001207983 */ /* 0x000f280000100800 */
[----:B------:R1:W4:Y:S01]  /*44f20*/  @!P2 LDG.E.U16 R195, desc[UR4][R22.64] ;  /* 0x0000000416c3a981 */ /* 0x000322000c1e1500 */
[----:B------:R-:W-:-:S03]  /*44f30*/  PRMT R193, RZ, 0x7610, R193 ;  /* 0x00007610ffc17816 */ /* 0x000fc600000000c1 */
[----:B0-----:R-:W4:Y:S01]  /*44f40*/  LDL R17, [R1+0xc90] ;  /* 0x000c900001117983 */ /* 0x001f220000100800 */
[----:B-1----:R-:W-:Y:S02]  /*44f50*/  @!P2 IMAD.MOV.U32 R22, RZ, RZ, R30 ;  /* 0x000000ffff16a224 */ /* 0x002fe400078e001e */
[----:B------:R-:W-:Y:S01]  /*44f60*/  @!P2 IMAD.MOV.U32 R23, RZ, RZ, R31 ;  /* 0x000000ffff17a224 */ /* 0x000fe200078e001f */
[----:B------:R-:W4:Y:S04]  /*44f70*/  LDL R30, [R1+0xcd0] ;  /* 0x000cd000011e7983 */ /* 0x000f280000100800 */
[----:B------:R-:W4:Y:S04]  /*44f80*/  LDL R31, [R1+0xccc] ;  /* 0x000ccc00011f7983 */ /* 0x000f280000100800 */
[----:B------:R0:W4:Y:S02]  /*44f90*/  @!P2 LDG.E.U16 R194, desc[UR4][R22.64] ;  /* 0x0000000416c2a981 */ /* 0x000124000c1e1500 */
[----:B0-----:R-:W-:-:S02]  /*44fa0*/  @!P2 IMAD.MOV.U32 R22, RZ, RZ, R28 ;  /* 0x000000ffff16a224 */ /* 0x001fc400078e001c */
[----:B------:R-:W-:-:S05]  /*44fb0*/  @!P2 IMAD.MOV.U32 R23, RZ, RZ, R29 ;  /* 0x000000ffff17a224 */ /* 0x000fca00078e001d */
[----:B------:R2:W4:Y:S01]  /*44fc0*/  @!P2 LDG.E.U16 R193, desc[UR4][R22.64] ;  /* 0x0000000416c1a981 */ /* 0x000522000c1e1500 */
[----:B------:R-:W-:Y:S01]  /*44fd0*/  PRMT R192, RZ, 0x7610, R192 ;  /* 0x00007610ffc07816 */ /* 0x000fe200000000c0 */
[----:B--2---:R-:W-:Y:S02]  /*44fe0*/  @!P2 IMAD.MOV.U32 R22, RZ, RZ, R25 ;  /* 0x000000ffff16a224 */ /* 0x004fe400078e0019 */
[----:B---3--:R-:W-:Y:S02]  /*44ff0*/  @!P2 IMAD.MOV.U32 R23, RZ, RZ, R26 ;  /* 0x000000ffff17a224 */ /* 0x008fe400078e001a */
[----:B------:R-:W2:Y:S04]  /*45000*/  LDL R26, [R1+0xc8c] ;  /* 0x000c8c00011a7983 */ /* 0x000ea80000100800 */
[----:B------:R-:W3:Y:S04]  /*45010*/  LDL.LU R39, [R1+0xc4c] ;  /* 0x000c4c0001277983 */ /* 0x000ee80000300800 */
[----:B------:R-:W3:Y:S04]  /*45020*/  LDL.LU R25, [R1+0xc0c] ;  /* 0x000c0c0001197983 */ /* 0x000ee80000300800 */
[----:B------:R-:W3:Y:S04]  /*45030*/  LDL R29, [R1+0xc50] ;  /* 0x000c5000011d7983 */ /* 0x000ee80000100800 */
[----:B------:R-:W3:Y:S04]  /*45040*/  LDL R28, [R1+0xc10] ;  /* 0x000c1000011c7983 */ /* 0x000ee80000100800 */
[----:B------:R0:W3:Y:S02]  /*45050*/  @!P2 LDG.E.U16 R192, desc[UR4][R22.64] ;  /* 0x0000000416c0a981 */ /* 0x0000e4000c1e1500 */
[----:B0-----:R-:W-:-:S02]  /*45060*/  @!P2 IMAD.MOV.U32 R23, RZ, RZ, R12 ;  /* 0x000000ffff17a224 */ /* 0x001fc400078e000c */
[----:B------:R-:W3:Y:S01]  /*45070*/  LDL R12, [R1+0xbcc] ;  /* 0x000bcc00010c7983 */ /* 0x000ee20000100800 */
[----:B----4-:R-:W-:-:S03]  /*45080*/  @!P2 IMAD.MOV.U32 R22, RZ, RZ, R0 ;  /* 0x000000ffff16a224 */ /* 0x010fc600078e0000 */
[----:B------:R-:W4:Y:S01]  /*45090*/  LDL R0, [R1+0xbd0] ;  /* 0x000bd00001007983 */ /* 0x000f220000100800 */
[----:B------:R-:W-:Y:S02]  /*450a0*/  PRMT R191, RZ, 0x7610, R191 ;  /* 0x00007610ffbf7816 */ /* 0x000fe400000000bf */
[----:B------:R-:W-:-:S04]  /*450b0*/  PRMT R190, RZ, 0x7610, R190 ;  /* 0x00007610ffbe7816 */ /* 0x000fc800000000be */
[----:B------:R0:W4:Y:S01]  /*450c0*/  @!P2 LDG.E.U16 R191, desc[UR4][R22.64] ;  /* 0x0000000416bfa981 */ /* 0x000122000c1e1500 */
[----:B------:R-:W-:Y:S02]  /*450d0*/  PRMT R189, RZ, 0x7610, R189 ;  /* 0x00007610ffbd7816 */ /* 0x000fe400000000bd */
[----:B------:R-:W-:Y:S02]  /*450e0*/  PRMT R188, RZ, 0x7610, R188 ;  /* 0x00007610ffbc7816 */ /* 0x000fe400000000bc */
[----:B------:R-:W-:Y:S01]  /*450f0*/  PRMT R187, RZ, 0x7610, R187 ;  /* 0x00007610ffbb7816 */ /* 0x000fe200000000bb */
[----:B0-----:R-:W-:Y:S02]  /*45100*/  @!P2 IMAD.MOV.U32 R23, RZ, RZ, R27 ;  /* 0x000000ffff17a224 */ /* 0x001fe400078e001b */
[----:B------:R-:W-:-:S05]  /*45110*/  @!P2 IMAD.MOV.U32 R22, RZ, RZ, R32 ;  /* 0x000000ffff16a224 */ /* 0x000fca00078e0020 */
[----:B------:R0:W4:Y:S02]  /*45120*/  @!P2 LDG.E.U16 R190, desc[UR4][R22.64] ;  /* 0x0000000416bea981 */ /* 0x000124000c1e1500 */
[----:B0-----:R-:W-:Y:S02]  /*45130*/  @!P2 IMAD.MOV.U32 R22, RZ, RZ, R30 ;  /* 0x000000ffff16a224 */ /* 0x001fe400078e001e */
[----:B------:R-:W-:Y:S01]  /*45140*/  @!P2 IMAD.MOV.U32 R23, RZ, RZ, R31 ;  /* 0x000000ffff17a224 */ /* 0x000fe200078e001f */
[----:B------:R-:W-:Y:S01]  /*45150*/  PRMT R186, RZ, 0x7610, R186 ;  /* 0x00007610ffba7816 */ /* 0x000fe200000000ba */
[----:B------:R-:W4:Y:S04]  /*45160*/  LDL R30, [R1+0xcc4] ;  /* 0x000cc400011e7983 */ /* 0x000f280000100800 */
[----:B------:R0:W4:Y:S02]  /*45170*/  @!P2 LDG.E.U16 R189, desc[UR4][R22.64] ;  /* 0x0000000416bda981 */ /* 0x000124000c1e1500 */
[----:B0-----:R-:W-:-:S02]  /*45180*/  @!P2 IMAD.MOV.U32 R22, RZ, RZ, R17 ;  /* 0x000000ffff16a224 */ /* 0x001fc400078e0011 */
[----:B------:R-:W4:Y:S01]  /*45190*/  LDL R17, [R1+0xce8] ;  /* 0x000ce80001117983 */ /* 0x000f220000100800 */
[----:B--2---:R-:W-:-:S03]  /*451a0*/  @!P2 IMAD.MOV.U32 R23, RZ, RZ, R26 ;  /* 0x000000ffff17a224 */ /* 0x004fc600078e001a */
[----:B------:R-:W2:Y:S04]  /*451b0*/  LDL R26, [R1+0xce4] ;  /* 0x000ce400011a7983 */ /* 0x000ea80000100800 */
[----:B------:R3:W2:Y:S02]  /*451c0*/  @!P2 LDG.E.U16 R188, desc[UR4][R22.64] ;  /* 0x0000000416bca981 */ /* 0x0006a4000c1e1500 */
[----:B---3--:R-:W-:Y:S02]  /*451d0*/  @!P2 IMAD.MOV.U32 R22, RZ, RZ, R29 ;  /* 0x000000ffff16a224 */ /* 0x008fe400078e001d */
[----:B------:R-:W-:Y:S01]  /*451e0*/  @!P2 IMAD.MOV.U32 R23, RZ, RZ, R39 ;  /* 0x000000ffff17a224 */ /* 0x000fe200078e0027 */
[----:B------:R-:W-:Y:S02]  /*451f0*/  PRMT R185, RZ, 0x7610, R185 ;  /* 0x00007610ffb97816 */ /* 0x000fe400000000b9 */
[----:B------:R-:W-:Y:S01]  /*45200*/  PRMT R184, RZ, 0x7610, R184 ;  /* 0x00007610ffb87816 */ /* 0x000fe200000000b8 */
[----:B------:R-:W3:Y:S04]  /*45210*/  LDL R29, [R1+0xcbc] ;  /* 0x000cbc00011d7983 */ /* 0x000ee80000100800 */
[----:B------:R0:W3:Y:S02]  /*45220*/  @!P2 LDG.E.U16 R187, desc[UR4][R22.64] ;  /* 0x0000000416bba981 */ /* 0x0000e4000c1e1500 */
[----:B0-----:R-:W-:-:S02]  /*45230*/  @!P2 IMAD.MOV.U32 R22, RZ, RZ, R28 ;  /* 0x000000ffff16a224 */ /* 0x001fc400078e001c */
[----:B------:R-:W-:-:S05]  /*45240*/  @!P2 IMAD.MOV.U32 R23, RZ, RZ, R25 ;  /* 0x000000ffff17a224 */ /* 0x000fca00078e0019 */
[----:B------:R0:W3:Y:S02]  /*45250*/  @!P2 LDG.E.U16 R186, desc[UR4][R22.64] ;  /* 0x0000000416baa981 */ /* 0x0000e4000c1e1500 */
[----:B0-----:R-:W-:Y:S02]  /*45260*/  @!P2 IMAD.MOV.U32 R23, RZ, RZ, R12 ;  /* 0x000000ffff17a224 */ /* 0x001fe400078e000c */
[----:B------:R-:W3:Y:S01]  /*45270*/  LDL R12, [R1+0xcc8] ;  /* 0x000cc800010c7983 */ /* 0x000ee20000100800 */
[----:B----4-:R-:W-:-:S03]  /*45280*/  @!P2 IMAD.MOV.U32 R22, RZ, RZ, R0 ;  /* 0x000000ffff16a224 */ /* 0x010fc600078e0000 */
[----:B------:R-:W4:Y:S04]  /*45290*/  LDL R0, [R1+0xcc0] ;  /* 0x000cc00001007983 */ /* 0x000f280000100800 */
[----:B------:R-:W4:Y:S04]  /*452a0*/  LDL.LU R34, [R1+0xcac] ;  /* 0x000cac0001227983 */ /* 0x000f280000300800 */
[----:B------:R0:W4:Y:S04]  /*452b0*/  @!P2 LDG.E.U16 R185, desc[UR4][R22.64] ;  /* 0x0000000416b9a981 */ /* 0x000128000c1e1500 */
[----:B------:R-:W-:Y:S04]  /*452c0*/  STL [R1+0x1fbc], R11 ;  /* 0x001fbc0b01007387 */ /* 0x000fe80000100800 */
[----:B------:R1:W-:Y:S01]  /*452d0*/  STL [R1+0x1fb8], R18 ;  /* 0x001fb81201007387 */ /* 0x0003e20000100800 */
[----:B0-----:R-:W-:-:S02]  /*452e0*/  @!P2 IMAD.MOV.U32 R22, RZ, RZ, R11 ;  /* 0x000000ffff16a224 */ /* 0x001fc400078e000b */
[----:B------:R-:W-:Y:S02]  /*452f0*/  @!P2 IMAD.MOV.U32 R23, RZ, RZ, R18 ;  /* 0x000000ffff17a224 */ /* 0x000fe400078e0012 */
[----:B-1----:R-:W4:Y:S04]  /*45300*/  LDL.LU R18, [R1+0xc08] ;  /* 0x000c080001127983 */ /* 0x002f280000300800 */
[----:B------:R0:W4:Y:S04]  /*45310*/  @!P2 LDG.E.U16 R184, desc[UR4][R22.64] ;  /* 0x0000000416b8a981 */ /* 0x000128000c1e1500 */
[----:B------:R-:W4:Y:S01]  /*45320*/  LDL R28, [R1+0xcb4] ;  /* 0x000cb400011c7983 */ /* 0x000f220000100800 */
[----:B------:R-:W-:-:S02]  /*45330*/  PRMT R183, RZ, 0x7610, R183 ;  /* 0x00007610ffb77816 */ /* 0x000fc400000000b7 */
[----:B------:R-:W-:Y:S01]  /*45340*/  PRMT R182, RZ, 0x7610, R182 ;  /* 0x00007610ffb67816 */ /* 0x000fe200000000b6 */
[----:B0-----:R-:W-:Y:S02]  /*45350*/  @!P2 IMAD.MOV.U32 R22, RZ, RZ, R17 ;  /* 0x000000ffff16a224 */ /* 0x001fe400078e0011 */
[----:B------:R-:W4:Y:S01]  /*45360*/  LDL R17, [R1+0xcb0] ;  /* 0x000cb00001117983 */ /* 0x000f220000100800 */
[----:B--2---:R-:W-:-:S03]  /*45370*/  @!P2 IMAD.MOV.U32 R23, RZ, RZ, R26 ;  /* 0x000000ffff17a224 */ /* 0x004fc600078e001a */
[----:B------:R-:W2:Y:S04]  /*45380*/  LDL R26, [R1+0xcb8] ;  /* 0x000cb800011a7983 */ /* 0x000ea80000100800 */
[----:B------:R-:W2:Y:S04]  /*45390*/  LDL.LU R37, [R1+0xc84] ;  /* 0x000c840001257983 */ /* 0x000ea80000300800 */
[----:B------:R-:W2:Y:S04]  /*453a0*/  LDL.LU R36, [R1+0xc88] ;  /* 0x000c880001247983 */ /* 0x000ea80000300800 */
[----:B------:R0:W2:Y:S04]  /*453b0*/  @!P2 LDG.E.U16 R183, desc[UR4][R22.64] ;  /* 0x0000000416b7a981 */ /* 0x0000a8000c1e1500 */
[----:B------:R-:W2:Y:S04]  /*453c0*/  LDL.LU R31, [R1+0xc48] ;  /* 0x000c4800011f7983 */ /* 0x000ea80000300800 */
[----:B------:R-:W2:Y:S01]  /*453d0*/  LDL R11, [R1+0xbc4] ;  /* 0x000bc400010b7983 */ /* 0x000ea20000100800 */
[----:B0-----:R-:W-:-:S02]  /*453e0*/  @!P2 IMAD.MOV.U32 R23, RZ, RZ, R30 ;  /* 0x000000ffff17a224 */ /* 0x001fc400078e001e */
[----:B---3--:R-:W-:Y:S02]  /*453f0*/  @!P2 IMAD.MOV.U32 R22, RZ, RZ, R12 ;  /* 0x000000ffff16a224 */ /* 0x008fe400078e000c */
[----:B------:R-:W3:Y:S04]  /*45400*/  LDL R12, [R1+0xc44] ;  /* 0x000c4400010c7983 */ /* 0x000ee80000100800 */
[----:B------:R4:W3:Y:S02]  /*45410*/  @!P2 LDG.E.U16 R182, desc[UR4][R22.64] ;  /* 0x0000000416b6a981 */ /* 0x0008e4000c1e1500 */
[----:B----4-:R-:W-:Y:S02]  /*45420*/  @!P2 IMAD.MOV.U32 R22, RZ, RZ, R0 ;  /* 0x000000ffff16a224 */ /* 0x010fe400078e0000 */
[----:B------:R-:W4:Y:S04]  /*45430*/  LDL R0, [R1+0xbc8] ;  /* 0x000bc80001007983 */ /* 0x000f280000100800 */
[----:B------:R-:W4:Y:S01]  /*45440*/  LDL.LU R45, [R1+0xc04] ;  /* 0x000c0400012d7983 */ /* 0x000f220000300800 */
[----:B------:R-:W-:Y:S01]  /*45450*/  PRMT R181, RZ, 0x7610, R181 ;  /* 0x00007610ffb57816 */ /* 0x000fe200000000b5 */
[----:B------:R-:W-:Y:S01]  /*45460*/  @!P2 IMAD.MOV.U32 R23, RZ, RZ, R29 ;  /* 0x000000ffff17a224 */ /* 0x000fe200078e001d */
[----:B------:R-:W-:-:S04]  /*45470*/  PRMT R180, RZ, 0x7610, R180 ;  /* 0x00007610ffb47816 */ /* 0x000fc800000000b4 */
[----:B------:R0:W4:Y:S01]  /*45480*/  @!P2 LDG.E.U16 R181, desc[UR4][R22.64] ;  /* 0x0000000416b5a981 */ /* 0x000122000c1e1500 */
[----:B------:R-:W-:Y:S01]  /*45490*/  PRMT R179, RZ, 0x7610, R179 ;  /* 0x00007610ffb37816 */ /* 0x000fe200000000b3 */
[----:B0-----:R-:W-:Y:S01]  /*454a0*/  @!P2 IMAD.MOV.U32 R23, RZ, RZ, R28 ;  /* 0x000000ffff17a224 */ /* 0x001fe200078e001c */
[----:B------:R-:W-:Y:S02]  /*454b0*/  PRMT R178, RZ, 0x7610, R178 ;  /* 0x00007610ffb27816 */ /* 0x000fe400000000b2 */
[----:B------:R-:W-:Y:S02]  /*454c0*/  PRMT R177, RZ, 0x7610, R177 ;  /* 0x00007610ffb17816 */ /* 0x000fe400000000b1 */
[----:B------:R-:W-:Y:S01]  /*454d0*/  PRMT R176, RZ, 0x7610, R176 ;  /* 0x00007610ffb07816 */ /* 0x000fe200000000b0 */
[----:B--2---:R-:W-:-:S05]  /*454e0*/  @!P2 IMAD.MOV.U32 R22, RZ, RZ, R26 ;  /* 0x000000ffff16a224 */ /* 0x004fca00078e001a */
[----:B------:R0:W2:Y:S02]  /*454f0*/  @!P2 LDG.E.U16 R180, desc[UR4][R22.64] ;  /* 0x0000000416b4a981 */ /* 0x0000a4000c1e1500 */
[----:B0-----:R-:W-:Y:S02]  /*45500*/  @!P2 IMAD.MOV.U32 R22, RZ, RZ, R17 ;  /* 0x000000ffff16a224 */ /* 0x001fe400078e0011 */
[----:B------:R-:W-:-:S05]  /*45510*/  @!P2 IMAD.MOV.U32 R23, RZ, RZ, R34 ;  /* 0x000000ffff17a224 */ /* 0x000fca00078e0022 */
[----:B------:R0:W2:Y:S02]  /*45520*/  @!P2 LDG.E.U16 R179, desc[UR4][R22.64] ;  /* 0x0000000416b3a981 */ /* 0x0000a4000c1e1500 */
[----:B0-----:R-:W-:Y:S02]  /*45530*/  @!P2 IMAD.MOV.U32 R22, RZ, RZ, R36 ;  /* 0x000000ffff16a224 */ /* 0x001fe400078e0024 */
[----:B------:R-:W-:-:S05]  /*45540*/  @!P2 IMAD.MOV.U32 R23, RZ, RZ, R37 ;  /* 0x000000ffff17a224 */ /* 0x000fca00078e0025 */
[----:B------:R0:W2:Y:S02]  /*45550*/  @!P2 LDG.E.U16 R178, desc[UR4][R22.64] ;  /* 0x0000000416b2a981 */ /* 0x0000a4000c1e1500 */
[----:B0-----:R-:W-:Y:S02]  /*45560*/  @!P2 IMAD.MOV.U32 R22, RZ, RZ, R31 ;  /* 0x000000ffff16a224 */ /* 0x001fe400078e001f */
[----:B---3--:R-:W-:Y:S02]  /*45570*/  @!P2 IMAD.MOV.U32 R23, RZ, RZ, R12 ;  /* 0x000000ffff17a224 */ /* 0x008fe400078e000c */
[----:B------:R-:W3:Y:S04]  /*45580*/  LDL.LU R12, [R1+0xca8] ;  /* 0x000ca800010c7983 */ /* 0x000ee80000300800 */
[----:B------:R0:W2:Y:S04]  /*45590*/  @!P2 LDG.E.U16 R177, desc[UR4][R22.64] ;  /* 0x0000000416b1a981 */ /* 0x0000a8000c1e1500 */
[----:B------:R-:W2:Y:S04]  /*455a0*/  LDL.LU R32, [R1+0xca4] ;  /* 0x000ca40001207983 */ /* 0x000ea80000300800 */
[----:B------:R1:W-:Y:S04]  /*455b0*/  STL [R1+0x1fe8], R18 ;  /* 0x001fe81201007387 */ /* 0x0003e80000100800 */
[----:B------:R-:W2:Y:S04]  /*455c0*/  LDL R44, [R1+0xc7c] ;  /* 0x000c7c00012c7983 */ /* 0x000ea80000100800 */
[----:B------:R-:W2:Y:S01]  /*455d0*/  LDL R30, [R1+0xc70] ;  /* 0x000c7000011e7983 */ /* 0x000ea20000100800 */
[----:B0-----:R-:W-:-:S02]  /*455e0*/  @!P2 IMAD.MOV.U32 R22, RZ, RZ, R18 ;  /* 0x000000ffff16a224 */ /* 0x001fc400078e0012 */
[----:B----4-:R-:W-:Y:S01]  /*455f0*/  @!P2 IMAD.MOV.U32 R23, RZ, RZ, R45 ;  /* 0x000000ffff17a224 */ /* 0x010fe200078e002d */
[----:B-1----:R-:W4:Y:S04]  /*45600*/  LDL R18, [R1+0xc74] ;  /* 0x000c740001127983 */ /* 0x002f280000100800 */
[----:B------:R0:W4:Y:S02]  /*45610*/  @!P2 LDG.E.U16 R176, desc[UR4][R22.64] ;  /* 0x0000000416b0a981 */ /* 0x000124000c1e1500 */
[----:B0-----:R-:W-:Y:S02]  /*45620*/  @!P2 IMAD.MOV.U32 R23, RZ, RZ, R11 ;  /* 0x000000ffff17a224 */ /* 0x001fe400078e000b */
[----:B------:R-:W4:Y:S04]  /*45630*/  LDL R11, [R1+0xc68] ;  /* 0x000c6800010b7983 */ /* 0x000f280000100800 */
[----:B------:R-:W4:Y:S04]  /*45640*/  LDL.LU R33, [R1+0xc80] ;  /* 0x000c800001217983 */ /* 0x000f280000300800 */
[----:B------:R-:W4:Y:S04]  /*45650*/  LDL.LU R29, [R1+0xc40] ;  /* 0x000c4000011d7983 */ /* 0x000f280000300800 */
[----:B------:R-:W4:Y:S01]  /*45660*/  LDL.LU R28, [R1+0xc78] ;  /* 0x000c7800011c7983 */ /* 0x000f220000300800 */
[----:B------:R-:W-:Y:S01]  /*45670*/  PRMT R175, RZ, 0x7610, R175 ;  /* 0x00007610ffaf7816 */ /* 0x000fe200000000af */
[----:B------:R-:W-:-:S02]  /*45680*/  @!P2 IMAD.MOV.U32 R22, RZ, RZ, R0 ;  /* 0x000000ffff16a224 */ /* 0x000fc400078e0000 */
[----:B------:R-:W4:Y:S04]  /*45690*/  LDL.LU R26, [R1+0xc64] ;  /* 0x000c6400011a7983 */ /* 0x000f280000300800 */
[----:B------:R-:W4:Y:S04]  /*456a0*/  LDL.LU R0, [R1+0xc38] ;  /* 0x000c380001007983 */ /* 0x000f280000300800 */
[----:B------:R-:W4:Y:S04]  /*456b0*/  LDL.LU R17, [R1+0xc2c] ;  /* 0x000c2c0001117983 */ /* 0x000f280000300800 */
[----:B------:R0:W-:Y:S04]  /*456c0*/  STL [R1+0x1fc4], R14 ;  /* 0x001fc40e01007387 */ /* 0x0001e80000100800 */
[----:B------:R1:W4:Y:S02]  /*456d0*/  @!P2 LDG.E.U16 R175, desc[UR4][R22.64] ;  /* 0x0000000416afa981 */ /* 0x000324000c1e1500 */
[----:B-1----:R-:W-:-:S02]  /*456e0*/  @!P2 IMAD.MOV.U32 R22, RZ, RZ, R14 ;  /* 0x000000ffff16a224 */ /* 0x002fc400078e000e */
[----:B0-----:R-:W4:Y:S01]  /*456f0*/  LDL R14, [R1+0xc6c] ;  /* 0x000c6c00010e7983 */ /* 0x001f220000100800 */
[----:B------:R-:W-:Y:S01]  /*45700*/  PRMT R174, RZ, 0x7610, R174 ;  /* 0x00007610ffae7816 */ /* 0x000fe200000000ae */
[----:B------:R-:W-:Y:S01]  /*45710*/  @!P2 IMAD.MOV.U32 R23, RZ, RZ, R19 ;  /* 0x000000ffff17a224 */ /* 0x000fe200078e0013 */
[----:B------:R-:W-:-:S04]  /*45720*/  PRMT R173, RZ, 0x7610, R173 ;  /* 0x00007610ffad7816 */ /* 0x000fc800000000ad */
[----:B------:R3:W4:Y:S01]  /*45730*/  @!P2 LDG.E.U16 R174, desc[UR4][R22.64] ;  /* 0x0000000416aea981 */ /* 0x000722000c1e1500 */
[----:B------:R-:W-:-:S03]  /*45740*/  PRMT R172, RZ, 0x7610, R172 ;  /* 0x00007610ffac7816 */ /* 0x000fc600000000ac */
[----:B------:R0:W-:Y:S04]  /*45750*/  STL [R1+0x1fc0], R19 ;  /* 0x001fc01301007387 */ /* 0x0001e80000100800 */
[----:B------:R-:W4:Y:S01]  /*45760*/  LDL R47, [R1+0xc3c] ;  /* 0x000c3c00012f7983 */ /* 0x000f220000100800 */
[----:B------:R-:W-:Y:S01]  /*45770*/  PRMT R171, RZ, 0x7610, R171 ;  /* 0x00007610ffab7816 */ /* 0x000fe200000000ab */
[----:B---3--:R-:W-:Y:S02]  /*45780*/  @!P2 IMAD.MOV.U32 R22, RZ, RZ, R12 ;  /* 0x000000ffff16a224 */ /* 0x008fe400078e000c */
[----:B--2---:R-:W-:-:S05]  /*45790*/  @!P2 IMAD.MOV.U32 R23, RZ, RZ, R32 ;  /* 0x000000ffff17a224 */ /* 0x004fca00078e0020 */
[----:B------:R1:W2:Y:S02]  /*457a0*/  @!P2 LDG.E.U16 R173, desc[UR4][R22.64] ;  /* 0x0000000416ada981 */ /* 0x0002a4000c1e1500 */
[----:B-1----:R-:W-:Y:S02]  /*457b0*/  @!P2 IMAD.MOV.U32 R23, RZ, RZ, R44 ;  /* 0x000000ffff17a224 */ /* 0x002fe400078e002c */
[----:B----4-:R-:W-:-:S05]  /*457c0*/  @!P2 IMAD.MOV.U32 R22, RZ, RZ, R33 ;  /* 0x000000ffff16a224 */ /* 0x010fca00078e0021 */
[----:B------:R1:W3:Y:S02]  /*457d0*/  @!P2 LDG.E.U16 R172, desc[UR4][R22.64] ;  /* 0x0000000416aca981 */ /* 0x0002e4000c1e1500 */
[----:B-1----:R-:W-:Y:S02]  /*457e0*/  @!P2 IMAD.MOV.U32 R23, RZ, RZ, R18 ;  /* 0x000000ffff17a224 */ /* 0x002fe400078e0012 */
[----:B------:R-:W4:Y:S01]  /*457f0*/  LDL R18, [R1+0xc34] ;  /* 0x000c340001127983 */ /* 0x000f220000100800 */
[----:B------:R-:W-:-:S03]  /*45800*/  @!P2 IMAD.MOV.U32 R22, RZ, RZ, R28 ;  /* 0x000000ffff16a224 */ /* 0x000fc600078e001c */
[----:B------:R-:W2:Y:S01]  /*45810*/  LDL.LU R44, [R1+0xc30] ;  /* 0x000c3000012c7983 */ /* 0x000ea20000300800 */
[----:B------:R-:W-:-:S03]  /*45820*/  PRMT R170, RZ, 0x7610, R170 ;  /* 0x00007610ffaa7816 */ /* 0x000fc600000000aa */
[----:B------:R1:W3:Y:S02]  /*45830*/  @!P2 LDG.E.U16 R171, desc[UR4][R22.64] ;  /* 0x0000000416aba981 */ /* 0x0002e4000c1e1500 */
[----:B-1----:R-:W-:Y:S02]  /*45840*/  @!P2 IMAD.MOV.U32 R22, RZ, RZ, R30 ;  /* 0x000000ffff16a224 */ /* 0x002fe400078e001e */
[----:B------:R-:W3:Y:S04]  /*45850*/  LDL.LU R30, [R1+0xc00] ;  /* 0x000c0000011e7983 */ /* 0x000ee80000300800 */
[----:B0-----:R-:W3:Y:S01]  /*45860*/  LDL R19, [R1+0xbfc] ;  /* 0x000bfc0001137983 */ /* 0x001ee20000100800 */
[----:B------:R-:W-:-:S03]  /*45870*/  @!P2 IMAD.MOV.U32 R23, RZ, RZ, R14 ;  /* 0x000000ffff17a224 */ /* 0x000fc600078e000e */
[----:B------:R-:W3:Y:S04]  /*45880*/  LDL R14, [R1+0xbbc] ;  /* 0x000bbc00010e7983 */ /* 0x000ee80000100800 */
[----:B------:R0:W3:Y:S02]  /*45890*/  @!P2 LDG.E.U16 R170, desc[UR4][R22.64] ;  /* 0x0000000416aaa981 */ /* 0x0000e4000c1e1500 */
[----:B0-----:R-:W-:Y:S02]  /*458a0*/  @!P2 IMAD.MOV.U32 R22, RZ, RZ, R11 ;  /* 0x000000ffff16a224 */ /* 0x001fe400078e000b */
[----:B------:R-:W3:Y:S01]  /*458b0*/  LDL R11, [R1+0xbc0] ;  /* 0x000bc000010b7983 */ /* 0x000ee20000100800 */
[----:B------:R-:W-:Y:S01]  /*458c0*/  PRMT R169, RZ, 0x7610, R169 ;  /* 0x00007610ffa97816 */ /* 0x000fe200000000a9 */
[----:B------:R-:W-:Y:S01]  /*458d0*/  @!P2 IMAD.MOV.U32 R23, RZ, RZ, R26 ;  /* 0x000000ffff17a224 */ /* 0x000fe200078e001a */
[----:B------:R-:W-:-:S04]  /*458e0*/  PRMT R168, RZ, 0x7610, R168 ;  /* 0x00007610ffa87816 */ /* 0x000fc800000000a8 */
[----:B------:R0:W3:Y:S02]  /*458f0*/  @!P2 LDG.E.U16 R169, desc[UR4][R22.64] ;  /* 0x0000000416a9a981 */ /* 0x0000e4000c1e1500 */
[----:B0-----:R-:W-:Y:S02]  /*45900*/  @!P2 IMAD.MOV.U32 R22, RZ, RZ, R29 ;  /* 0x000000ffff16a224 */ /* 0x001fe400078e001d */
[----:B------:R-:W-:-:S05]  /*45910*/  @!P2 IMAD.MOV.U32 R23, RZ, RZ, R47 ;  /* 0x000000ffff17a224 */ /* 0x000fca00078e002f */
[----:B------:R0:W3:Y:S01]  /*45920*/  @!P2 LDG.E.U16 R168, desc[UR4][R22.64] ;  /* 0x0000000416a8a981 */ /* 0x0000e2000c1e1500 */
[----:B------:R-:W-:Y:S02]  /*45930*/  PRMT R167, RZ, 0x7610, R167 ;  /* 0x00007610ffa77816 */ /* 0x000fe400000000a7 */
[----:B------:R-:W-:Y:S01]  /*45940*/  PRMT R166, RZ, 0x7610, R166 ;  /* 0x00007610ffa67816 */ /* 0x000fe200000000a6 */
[----:B0-----:R-:W-:Y:S02]  /*45950*/  @!P2 IMAD.MOV.U32 R22, RZ, RZ, R0 ;  /* 0x000000ffff16a224 */ /* 0x001fe400078e0000 */
[----:B----4-:R-:W-:Y:S02]  /*45960*/  @!P2 IMAD.MOV.U32 R23, RZ, RZ, R18 ;  /* 0x000000ffff17a224 */ /* 0x010fe400078e0012 */
[----:B------:R-:W4:Y:S04]  /*45970*/  LDL R18, [R1+0xc24] ;  /* 0x000c240001127983 */ /* 0x000f280000100800 */
[----:B------:R-:W4:Y:S04]  /*45980*/  LDL.LU R47, [R1+0xc28] ;  /* 0x000c2800012f7983 */ /* 0x000f280000300800 */
[----:B------:R2:W4:Y:S01]  /*45990*/  @!P2 LDG.E.U16 R167, desc[UR4][R22.64] ;  /* 0x0000000416a7a981 */ /* 0x000522000c1e1500 */
[----:B------:R-:W-:Y:S01]  /*459a0*/  PRMT R165, RZ, 0x7610, R165 ;  /* 0x00007610ffa57816 */ /* 0x000fe200000000a5 */
[----:B--2---:R-:W-:-:S02]  /*459b0*/  @!P2 IMAD.MOV.U32 R22, RZ, RZ, R44 ;  /* 0x000000ffff16a224 */ /* 0x004fc400078e002c */
[----:B------:R-:W-:-:S05]  /*459c0*/  @!P2 IMAD.MOV.U32 R23, RZ, RZ, R17 ;  /* 0x000000ffff17a224 */ /* 0x000fca00078e0011 */
[----:B------:R3:W2:Y:S04]  /*459d0*/  @!P2 LDG.E.U16 R166, desc[UR4][R22.64] ;  /* 0x0000000416a6a981 */ /* 0x0006a8000c1e1500 */
[----:B------:R0:W-:Y:S01]  /*459e0*/  STL [R1+0x1fec], R17 ;  /* 0x001fec1101007387 */ /* 0x0001e20000100800 */
[----:B---3--:R-:W-:Y:S02]  /*459f0*/  @!P2 IMAD.MOV.U32 R22, RZ, RZ, R30 ;  /* 0x000000ffff16a224 */ /* 0x008fe400078e001e */
[----:B------:R-:W-:-:S05]  /*45a00*/  @!P2 IMAD.MOV.U32 R23, RZ, RZ, R19 ;  /* 0x000000ffff17a224 */ /* 0x000fca00078e0013 */
[----:B------:R1:W3:Y:S02]  /*45a10*/  @!P2 LDG.E.U16 R165, desc[UR4][R22.64] ;  /* 0x0000000416a5a981 */ /* 0x0002e4000c1e1500 */
[----:B-1----:R-:W-:Y:S02]  /*45a20*/  @!P2 IMAD.MOV.U32 R23, RZ, RZ, R14 ;  /* 0x000000ffff17a224 */ /* 0x002fe400078e000e */
[----:B------:R-:W-:Y:S01]  /*45a30*/  @!P2 IMAD.MOV.U32 R22, RZ, RZ, R11 ;  /* 0x000000ffff16a224 */ /* 0x000fe200078e000b */
[----:B------:R-:W2:Y:S04]  /*45a40*/  LDL.LU R14, [R1+0xbb8] ;  /* 0x000bb800010e7983 */ /* 0x000ea80000300800 */
[----:B------:R-:W3:Y:S04]  /*45a50*/  LDL.LU R19, [R1+0xbb0] ;  /* 0x000bb00001137983 */ /* 0x000ee80000300800 */
[----:B------:R-:W3:Y:S01]  /*45a60*/  LDL.LU R11, [R1+0xba8] ;  /* 0x000ba800010b7983 */ /* 0x000ee20000300800 */
[----:B------:R-:W-:-:S02]  /*45a70*/  PRMT R164, RZ, 0x7610, R164 ;  /* 0x00007610ffa47816 */ /* 0x000fc400000000a4 */
[----:B------:R-:W-:-:S04]  /*45a80*/  PRMT R163, RZ, 0x7610, R163 ;  /* 0x00007610ffa37816 */ /* 0x000fc800000000a3 */
[----:B------:R1:W3:Y:S04]  /*45a90*/  @!P2 LDG.E.U16 R164, desc[UR4][R22.64] ;  /* 0x0000000416a4a981 */ /* 0x0002e8000c1e1500 */
[----:B------:R1:W-:Y:S04]  /*45aa0*/  STL [R1+0x1fcc], R15 ;  /* 0x001fcc0f01007387 */ /* 0x0003e80000100800 */
[----:B------:R1:W-:Y:S04]  /*45ab0*/  STL [R1+0x1fc8], R20 ;  /* 0x001fc81401007387 */ /* 0x0003e80000100800 */
[----:B0-----:R-:W3:Y:S01]  /*45ac0*/  LDL R17, [R1+0xba4] ;  /* 0x000ba40001117983 */ /* 0x001ee20000100800 */
[----:B-1----:R-:W-:-:S02]  /*45ad0*/  @!P2 IMAD.MOV.U32 R22, RZ, RZ, R15 ;  /* 0x000000ffff16a224 */ /* 0x002fc400078e000f */
[----:B------:R-:W-:Y:S01]  /*45ae0*/  @!P2 IMAD.MOV.U32 R23, RZ, RZ, R20 ;  /* 0x000000ffff17a224 */ /* 0x000fe200078e0014 */
[----:B------:R-:W3:Y:S04]  /*45af0*/  LDL R15, [R1+0xb78] ;  /* 0x000b7800010f7983 */ /* 0x000ee80000100800 */
[----:B------:R-:W3:Y:S04]  /*45b00*/  LDL R20, [R1+0xbb4] ;  /* 0x000bb40001147983 */ /* 0x000ee80000100800 */
[----:B------:R4:W3:Y:S02]  /*45b10*/  @!P2 LDG.E.U16 R163, desc[UR4][R22.64] ;  /* 0x0000000416a3a981 */ /* 0x0008e4000c1e1500 */
[----:B----4-:R-:W-:-:S02]  /*45b20*/  @!P2 IMAD.MOV.U32 R23, RZ, RZ, R18 ;  /* 0x000000ffff17a224 */ /* 0x010fc400078e0012 */
[----:B------:R-:W4:Y:S04]  /*45b30*/  LDL R18, [R1+0xbac] ;  /* 0x000bac0001127983 */ /* 0x000f280000100800 */
[----:B------:R0:W-:Y:S01]  /*45b40*/  STL [R1+0x24ac], R151 ;  /* 0x0024ac9701007387 */ /* 0x0001e20000100800 */
[----:B------:R-:W-:-:S03]  /*45b50*/  @!P2 IMAD.MOV.U32 R22, RZ, RZ, R47 ;  /* 0x000000ffff16a224 */ /* 0x000fc600078e002f */
[----:B0-----:R-:W4:Y:S04]  /*45b60*/  LDL R151, [R1+0xbe8] ;  /* 0x000be80001977983 */ /* 0x001f280000100800 */
[----:B------:R0:W-:Y:S04]  /*45b70*/  STL [R1+0x24a8], R48 ;  /* 0x0024a83001007387 */ /* 0x0001e80000100800 */
[----:B0-----:R-:W4:Y:S04]  /*45b80*/  LDL R48, [R1+0xbe4] ;  /* 0x000be40001307983 */ /* 0x001f280000100800 */
[----:B------:R0:W-:Y:S04]  /*45b90*/  STL.64 [R1+0x24a0], R46 ;  /* 0x0024a02e01007387 */ /* 0x0001e80000100a00 */
[----:B0-----:R-:W4:Y:S04]  /*45ba0*/  LDL R46, [R1+0xbec] ;  /* 0x000bec00012e7983 */ /* 0x001f280000100800 */
[----:B------:R-:W4:Y:S04]  /*45bb0*/  LDL R47, [R1+0xbf0] ;  /* 0x000bf000012f7983 */ /* 0x000f280000100800 */
[----:B------:R0:W-:Y:S04]  /*45bc0*/  STL.64 [R1+0x2498], R44 ;  /* 0x0024982c01007387 */ /* 0x0001e80000100a00 */
[----:B0-----:R-:W4:Y:S04]  /*45bd0*/  LDL R44, [R1+0xbf4] ;  /* 0x000bf400012c7983 */ /* 0x001f280000100800 */
[----:B------:R-:W4:Y:S04]  /*45be0*/  LDL R45, [R1+0xbf8] ;  /* 0x000bf800012d7983 */ /* 0x000f280000100800 */
        /* <DEDUP_REMOVED lines=8> */
[----:B------:R0:W-:Y:S04]  /*45c70*/  STL.64 [R1+0x2450], R26 ;  /* 0x0024501a01007387 */ /* 0x0001e80000100a00 */
[----:B------:R-:W-:Y:S04]  /*45c80*/  STL.64 [R1+0x2448], R24 ;  /* 0x0024481801007387 */ /* 0x000fe80000100a00 */
[----:B--2---:R-:W-:Y:S04]  /*45c90*/  STL [R1+0x1fd0], R14 ;  /* 0x001fd00e01007387 */ /* 0x004fe80000100800 */
[----:B---3--:R-:W-:Y:S04]  /*45ca0*/  STL [R1+0x1fd4], R19 ;  /* 0x001fd41301007387 */ /* 0x008fe80000100800 */
[----:B------:R-:W-:Y:S04]  /*45cb0*/  STL [R1+0x1fd8], R11 ;  /* 0x001fd80b01007387 */ /* 0x000fe80000100800 */
[----:B0-----:R-:W2:Y:S04]  /*45cc0*/  LDL.LU R26, [R1+0xab0] ;  /* 0x000ab000011a7983 */ /* 0x001ea80000300800 */
[----:B------:R-:W3:Y:S04]  /*45cd0*/  LDL.LU R27, [R1+0xa94] ;  /* 0x000a9400011b7983 */ /* 0x000ee80000300800 */
[----:B------:R-:W3:Y:S04]  /*45ce0*/  LDL.LU R28, [R1+0xa78] ;  /* 0x000a7800011c7983 */ /* 0x000ee80000300800 */
[----:B------:R-:W3:Y:S04]  /*45cf0*/  LDL.LU R29, [R1+0xa5c] ;  /* 0x000a5c00011d7983 */ /* 0x000ee80000300800 */
[----:B------:R-:W3:Y:S04]  /*45d00*/  LDL.LU R30, [R1+0xa40] ;  /* 0x000a4000011e7983 */ /* 0x000ee80000300800 */
[----:B------:R-:W3:Y:S01]  /*45d10*/  LDL.LU R31, [R1+0xa24] ;  /* 0x000a2400011f7983 */ /* 0x000ee20000300800 */
[----:B------:R-:W-:-:S03]  /*45d20*/  PRMT R162, RZ, 0x7610, R162 ;  /* 0x00007610ffa27816 */ /* 0x000fc600000000a2 */
[----:B------:R-:W3:Y:S04]  /*45d30*/  LDL.LU R32, [R1+0xa08] ;  /* 0x000a080001207983 */ /* 0x000ee80000300800 */
[----:B------:R-:W3:Y:S04]  /*45d40*/  LDL.LU R33, [R1+0x9ec] ;  /* 0x0009ec0001217983 */ /* 0x000ee80000300800 */
[----:B------:R-:W3:Y:S04]  /*45d50*/  LDL.LU R34, [R1+0x9d0] ;  /* 0x0009d00001227983 */ /* 0x000ee80000300800 */
[----:B------:R-:W3:Y:S04]  /*45d60*/  LDL.LU R35, [R1+0x9b4] ;  /* 0x0009b40001237983 */ /* 0x000ee80000300800 */
[----:B------:R-:W3:Y:S04]  /*45d70*/  LDL.LU R36, [R1+0x998] ;  /* 0x0009980001247983 */ /* 0x000ee80000300800 */
[----:B------:R-:W3:Y:S04]  /*45d80*/  LDL.LU R37, [R1+0x97c] ;  /* 0x00097c0001257983 */ /* 0x000ee80000300800 */
[----:B------:R4:W3:Y:S01]  /*45d90*/  @!P2 LDG.E.U16 R162, desc[UR4][R22.64] ;  /* 0x0000000416a2a981 */ /* 0x0008e2000c1e1500 */
[----:B------:R-:W-:-:S03]  /*45da0*/  PRMT R161, RZ, 0x7610, R161 ;  /* 0x00007610ffa17816 */ /* 0x000fc600000000a1 */
[----:B------:R-:W3:Y:S04]  /*45db0*/  LDL.LU R38, [R1+0x960] ;  /* 0x0009600001267983 */ /* 0x000ee80000300800 */
[----:B------:R-:W3:Y:S04]  /*45dc0*/  LDL.LU R39, [R1+0x944] ;  /* 0x0009440001277983 */ /* 0x000ee80000300800 */
[----:B------:R-:W3:Y:S04]  /*45dd0*/  LDL.LU R40, [R1+0x928] ;  /* 0x0009280001287983 */ /* 0x000ee80000300800 */
[----:B------:R-:W3:Y:S04]  /*45de0*/  LDL.LU R41, [R1+0x90c] ;  /* 0x00090c0001297983 */ /* 0x000ee80000300800 */
[----:B------:R-:W3:Y:S04]  /*45df0*/  LDL.LU R42, [R1+0x8f0] ;  /* 0x0008f000012a7983 */ /* 0x000ee80000300800 */
[----:B------:R-:W3:Y:S01]  /*45e00*/  LDL.LU R43, [R1+0x8d4] ;  /* 0x0008d400012b7983 */ /* 0x000ee20000300800 */
[----:B------:R-:W-:-:S02]  /*45e10*/  PRMT R160, RZ, 0x7610, R160 ;  /* 0x00007610ffa07816 */ /* 0x000fc400000000a0 */
[----:B------:R-:W-:Y:S02]  /*45e20*/  PRMT R159, RZ, 0x7610, R159 ;  /* 0x00007610ff9f7816 */ /* 0x000fe4000000009f */
[----:B------:R-:W-:Y:S02]  /*45e30*/  PRMT R158, RZ, 0x7610, R158 ;  /* 0x00007610ff9e7816 */ /* 0x000fe4000000009e */
[----:B------:R-:W-:Y:S02]  /*45e40*/  PRMT R157, RZ, 0x7610, R157 ;  /* 0x00007610ff9d7816 */ /* 0x000fe4000000009d */
[----:B------:R-:W-:Y:S02]  /*45e50*/  PRMT R156, RZ, 0x7610, R156 ;  /* 0x00007610ff9c7816 */ /* 0x000fe4000000009c */
[----:B------:R-:W-:Y:S02]  /*45e60*/  PRMT R155, RZ, 0x7610, R155 ;  /* 0x00007610ff9b7816 */ /* 0x000fe4000000009b */
[----:B------:R-:W-:Y:S01]  /*45e70*/  PRMT R13, RZ, 0x7610, R13 ;  /* 0x00007610ff0d7816 */ /* 0x000fe2000000000d */
[----:B----4-:R-:W-:-:S02]  /*45e80*/  @!P2 IMAD.MOV.U32 R23, RZ, RZ, R44 ;  /* 0x000000ffff17a224 */ /* 0x010fc400078e002c */
[----:B------:R-:W-:Y:S01]  /*45e90*/  @!P2 IMAD.MOV.U32 R22, RZ, RZ, R45 ;  /* 0x000000ffff16a224 */ /* 0x000fe200078e002d */
[----:B------:R-:W4:Y:S04]  /*45ea0*/  LDL.LU R44, [R1+0x8b8] ;  /* 0x0008b800012c7983 */ /* 0x000f280000300800 */
[----:B------:R-:W4:Y:S04]  /*45eb0*/  LDL.LU R45, [R1+0x89c] ;  /* 0x00089c00012d7983 */ /* 0x000f280000300800 */
[----:B------:R0:W4:Y:S02]  /*45ec0*/  @!P2 LDG.E.U16 R161, desc[UR4][R22.64] ;  /* 0x0000000416a1a981 */ /* 0x000124000c1e1500 */
[----:B0-----:R-:W-:-:S02]  /*45ed0*/  @!P2 IMAD.MOV.U32 R23, RZ, RZ, R46 ;  /* 0x000000ffff17a224 */ /* 0x001fc400078e002e */
[----:B------:R-:W-:Y:S01]  /*45ee0*/  @!P2 IMAD.MOV.U32 R22, RZ, RZ, R47 ;  /* 0x000000ffff16a224 */ /* 0x000fe200078e002f */
[----:B------:R-:W4:Y:S04]  /*45ef0*/  LDL.LU R46, [R1+0x880] ;  /* 0x00088000012e7983 */ /* 0x000f280000300800 */
[----:B------:R-:W4:Y:S04]  /*45f00*/  LDL.LU R47, [R1+0x864] ;  /* 0x00086400012f7983 */ /* 0x000f280000300800 */
[----:B------:R0:W4:Y:S02]  /*45f10*/  @!P2 LDG.E.U16 R160, desc[UR4][R22.64] ;  /* 0x0000000416a0a981 */ /* 0x000124000c1e1500 */
[----:B0-----:R-:W-:-:S02]  /*45f20*/  @!P2 IMAD.MOV.U32 R22, RZ, RZ, R151 ;  /* 0x000000ffff16a224 */ /* 0x001fc400078e0097 */
[----:B------:R-:W-:Y:S02]  /*45f30*/  @!P2 IMAD.MOV.U32 R23, RZ, RZ, R48 ;  /* 0x000000ffff17a224 */ /* 0x000fe400078e0030 */
[----:B------:R-:W4:Y:S04]  /*45f40*/  LDL.LU R48, [R1+0x848] ;  /* 0x0008480001307983 */ /* 0x000f280000300800 */
[----:B------:R0:W4:Y:S04]  /*45f50*/  @!P2 LDG.E.U16 R159, desc[UR4][R22.64] ;  /* 0x00000004169fa981 */ /* 0x000128000c1e1500 */
[----:B------:R-:W4:Y:S01]  /*45f60*/  LDL.LU R151, [R1+0x82c] ;  /* 0x00082c0001977983 */ /* 0x000f220000300800 */
[----:B0-----:R-:W-:-:S02]  /*45f70*/  @!P2 IMAD.MOV.U32 R22, RZ, RZ, R14 ;  /* 0x000000ffff16a224 */ /* 0x001fc400078e000e */
[----:B------:R-:W-:Y:S02]  /*45f80*/  @!P2 IMAD.MOV.U32 R23, RZ, RZ, R20 ;  /* 0x000000ffff17a224 */ /* 0x000fe400078e0014 */
[----:B------:R-:W4:Y:S04]  /*45f90*/  LDL.LU R20, [R1+0x810] ;  /* 0x0008100001147983 */ /* 0x000f280000300800 */
[----:B------:R0:W4:Y:S02]  /*45fa0*/  @!P2 LDG.E.U16 R158, desc[UR4][R22.64] ;  /* 0x00000004169ea981 */ /* 0x000124000c1e1500 */
[----:B0-----:R-:W-:Y:S02]  /*45fb0*/  @!P2 IMAD.MOV.U32 R22, RZ, RZ, R19 ;  /* 0x000000ffff16a224 */ /* 0x001fe400078e0013 */
[----:B------:R-:W-:-:S05]  /*45fc0*/  @!P2 IMAD.MOV.U32 R23, RZ, RZ, R18 ;  /* 0x000000ffff17a224 */ /* 0x000fca00078e0012 */
[----:B------:R0:W4:Y:S02]  /*45fd0*/  @!P2 LDG.E.U16 R157, desc[UR4][R22.64] ;  /* 0x00000004169da981 */ /* 0x000124000c1e1500 */
[----:B0-----:R-:W-:Y:S02]  /*45fe0*/  @!P2 IMAD.MOV.U32 R22, RZ, RZ, R11 ;  /* 0x000000ffff16a224 */ /* 0x001fe400078e000b */
[----:B------:R-:W-:-:S05]  /*45ff0*/  @!P2 IMAD.MOV.U32 R23, RZ, RZ, R17 ;  /* 0x000000ffff17a224 */ /* 0x000fca00078e0011 */
[----:B------:R0:W4:Y:S02]  /*46000*/  @!P2 LDG.E.U16 R156, desc[UR4][R22.64] ;  /* 0x00000004169ca981 */ /* 0x000124000c1e1500 */
[----:B0-----:R-:W-:Y:S02]  /*46010*/  @!P2 IMAD.MOV.U32 R22, RZ, RZ, R15 ;  /* 0x000000ffff16a224 */ /* 0x001fe400078e000f */
[----:B------:R-:W4:Y:S01]  /*46020*/  LDL.LU R15, [R1+0x7f4] ;  /* 0x0007f400010f7983 */ /* 0x000f220000300800 */
[----:B------:R-:W-:-:S05]  /*46030*/  @!P2 IMAD.MOV.U32 R23, RZ, RZ, R21 ;  /* 0x000000ffff17a224 */ /* 0x000fca00078e0015 */
[----:B------:R0:W4:Y:S04]  /*46040*/  @!P2 LDG.E.U16 R155, desc[UR4][R22.64] ;  /* 0x00000004169ba981 */ /* 0x000128000c1e1500 */
[----:B------:R-:W-:Y:S04]  /*46050*/  STL [R1+0x1fdc], R21 ;  /* 0x001fdc1501007387 */ /* 0x000fe80000100800 */
[----:B------:R-:W-:Y:S04]  /*46060*/  STL [R1+0x1fe4], R16 ;  /* 0x001fe41001007387 */ /* 0x000fe80000100800 */
[----:B------:R-:W-:Y:S01]  /*46070*/  STL [R1+0x1fe0], R3 ;  /* 0x001fe00301007387 */ /* 0x000fe20000100800 */
[----:B0-----:R-:W-:-:S02]  /*46080*/  @!P2 IMAD.MOV.U32 R22, RZ, RZ, R16 ;  /* 0x000000ffff16a224 */ /* 0x001fc400078e0010 */
[----:B------:R-:W-:-:S05]  /*46090*/  @!P2 IMAD.MOV.U32 R23, RZ, RZ, R3 ;  /* 0x000000ffff17a224 */ /* 0x000fca00078e0003 */
[----:B------:R-:W4:Y:S04]  /*460a0*/  @!P2 LDG.E.U16 R13, desc[UR4][R22.64] ;  /* 0x00000004160da981 */ /* 0x000f28000c1e1500 */
[----:B--2---:R-:W-:Y:S04]  /*460b0*/  STS.U16 [R10+0x1c80], R26 ;  /* 0x001c801a0a007388 */ /* 0x004fe80000000400 */
[----:B------:R0:W-:Y:S04]  /*460c0*/  STS.U16 [R10+0x10480], R135 ;  /* 0x010480870a007388 */ /* 0x0001e80000000400 */
[----:B------:R1:W-:Y:S04]  /*460d0*/  STS.U16 [R10+0x10880], R119 ;  /* 0x010880770a007388 */ /* 0x0003e80000000400 */
[----:B------:R2:W-:Y:S04]  /*460e0*/  STS.U16 [R10+0x10c80], R111 ;  /* 0x010c806f0a007388 */ /* 0x0005e80000000400 */
[----:B------:R3:W-:Y:S04]  /*460f0*/  STS.U16 [R10+0x11080], R85 ;  /* 0x011080550a007388 */ /* 0x0007e80000000400 */
[----:B------:R3:W-:Y:S04]  /*46100*/  STS.U16 [R10+0x11480], R55 ;  /* 0x011480370a007388 */ /* 0x0007e80000000400 */
[----:B------:R3:W-:Y:S04]  /*46110*/  STS.U16 [R10+0x11880], R104 ;  /* 0x011880680a007388 */ /* 0x0007e80000000400 */
[----:B0-----:R-:W4:Y:S04]  /*46120*/  LDL.LU R135, [R1+0x2678] ;  /* 0x0026780001877983 */ /* 0x001f280000300800 */
[----:B-1----:R-:W4:Y:S04]  /*46130*/  LDL.LU R119, [R1+0x2674] ;  /* 0x0026740001777983 */ /* 0x002f280000300800 */
[----:B--2---:R-:W2:Y:S04]  /*46140*/  LDL.LU R111, [R1+0x2670] ;  /* 0x00267000016f7983 */ /* 0x004ea80000300800 */
[----:B---3--:R-:W3:Y:S04]  /*46150*/  LDL.LU R85, [R1+0x266c] ;  /* 0x00266c0001557983 */ /* 0x008ee80000300800 */
[----:B------:R-:W2:Y:S04]  /*46160*/  LDL.LU R55, [R1+0x2668] ;  /* 0x0026680001377983 */ /* 0x000ea80000300800 */
[----:B------:R-:W2:Y:S04]  /*46170*/  LDL.LU R104, [R1+0x2664] ;  /* 0x0026640001687983 */ /* 0x000ea80000300800 */
[----:B------:R0:W-:Y:S04]  /*46180*/  STS.U16 [R10+0x11c80], R86 ;  /* 0x011c80560a007388 */ /* 0x0001e80000000400 */
[----:B------:R1:W-:Y:S04]  /*46190*/  STS.U16 [R10+0x12080], R70 ;  /* 0x012080460a007388 */ /* 0x0003e80000000400 */
[----:B------:R1:W-:Y:S04]  /*461a0*/  STS.U16 [R10+0x12480], R62 ;  /* 0x0124803e0a007388 */ /* 0x0003e80000000400 */
[----:B------:R1:W-:Y:S04]  /*461b0*/  STS.U16 [R10+0x12880], R106 ;  /* 0x0128806a0a007388 */ /* 0x0003e80000000400 */
[----:B------:R1:W-:Y:S04]  /*461c0*/  STS.U16 [R10+0x12c80], R56 ;  /* 0x012c80380a007388 */ /* 0x0003e80000000400 */
[----:B------:R1:W-:Y:S04]  /*461d0*/  STS.U16 [R10+0x13080], R105 ;  /* 0x013080690a007388 */ /* 0x0003e80000000400 */
[----:B0-----:R-:W2:Y:S04]  /*461e0*/  LDL.LU R86, [R1+0x2660] ;  /* 0x0026600001567983 */ /* 0x001ea80000300800 */
[----:B-1----:R-:W2:Y:S04]  /*461f0*/  LDL.LU R70, [R1+0x265c] ;  /* 0x00265c0001467983 */ /* 0x002ea80000300800 */
[----:B------:R-:W2:Y:S04]  /*46200*/  LDL.LU R62, [R1+0x2658] ;  /* 0x00265800013e7983 */ /* 0x000ea80000300800 */
[----:B------:R-:W3:Y:S04]  /*46210*/  LDL.LU R106, [R1+0x2654] ;  /* 0x00265400016a7983 */ /* 0x000ee80000300800 */
[----:B------:R-:W2:Y:S04]  /*46220*/  LDL.LU R56, [R1+0x2650] ;  /* 0x0026500001387983 */ /* 0x000ea80000300800 */
[----:B------:R-:W2:Y:S04]  /*46230*/  LDL.LU R105, [R1+0x264c] ;  /* 0x00264c0001697983 */ /* 0x000ea80000300800 */
        /* <DEDUP_REMOVED lines=9> */
[----:B------:R-:W3:Y:S04]  /*462d0*/  LDL.LU R9, [R1+0x2638] ;  /* 0x0026380001097983 */ /* 0x000ee80000300800 */
[----:B------:R-:W2:Y:S04]  /*462e0*/  LDL.LU R19, [R1+0xb5c] ;  /* 0x000b5c0001137983 */ /* 0x000ea80000300800 */
[----:B------:R-:W2:Y:S04]  /*462f0*/  LDL.LU R14, [R1+0xb44] ;  /* 0x000b4400010e7983 */ /* 0x000ea80000300800 */
[----:B------:R-:W2:Y:S04]  /*46300*/  LDL.LU R24, [R1+0xb2c] ;  /* 0x000b2c0001187983 */ /* 0x000ea80000300800 */
[----:B------:R-:W2:Y:S04]  /*46310*/  LDL.LU R25, [R1+0xb14] ;  /* 0x000b140001197983 */ /* 0x000ea80000300800 */
[----:B------:R0:W-:Y:S04]  /*46320*/  STS.U16 [R10+0x2080], R27 ;  /* 0x0020801b0a007388 */ /* 0x0001e80000000400 */
        /* <DEDUP_REMOVED lines=34> */
[----:B----4-:R0:W-:Y:S04]  /*46550*/  STS.U16 [R10+0x6480], R44 ;  /* 0x0064802c0a007388 */ /* 0x0101e80000000400 */
[----:B------:R1:W-:Y:S04]  /*46560*/  STS.U16 [R10+0x6880], R45 ;  /* 0x0068802d0a007388 */ /* 0x0003e80000000400 */
[----:B0-----:R-:W4:Y:S04]  /*46570*/  LDL.LU R44, [R1+0x908] ;  /* 0x00090800012c7983 */ /* 0x001f280000300800 */
[----:B-1----:R-:W4:Y:S04]  /*46580*/  LDL.LU R45, [R1+0x8ec] ;  /* 0x0008ec00012d7983 */ /* 0x002f280000300800 */
[----:B------:R0:W-:Y:S04]  /*46590*/  STS.U16 [R10+0x6c80], R46 ;  /* 0x006c802e0a007388 */ /* 0x0001e80000000400 */
        /* <DEDUP_REMOVED lines=8> */
[----:B0-----:R-:W4:Y:S04]  /*46620*/  LDL.LU R20, [R1+0x860] ;  /* 0x0008600001147983 */ /* 0x001f280000300800 */
[----:B------:R0:W-:Y:S04]  /*46630*/  STS.U16 [R10+0x10080], R15 ;  /* 0x0100800f0a007388 */ /* 0x0001e80000000400 */
[----:B0-----:R-:W4:Y:S04]  /*46640*/  LDL.LU R15, [R1+0x844] ;  /* 0x00084400010f7983 */ /* 0x001f280000300800 */
        /* <DEDUP_REMOVED lines=14> */
[----:B------:R-:W-:Y:S04]  /*46730*/  STL [R1+0x1ff0], R10 ;  /* 0x001ff00a01007387 */ /* 0x000fe80000100800 */
[----:B---3--:R0:W-:Y:S04]  /*46740*/  STS.U16 [R9+0x7900], R57 ;  /* 0x0079003909007388 */ /* 0x0081e80000000400 */
[----:B------:R1:W-:Y:S04]  /*46750*/  STS.U16 [R9+0x7d00], R106 ;  /* 0x007d006a09007388 */ /* 0x0003e80000000400 */
[----:B------:R3:W-:Y:S04]  /*46760*/  STS.U16 [R9+0x10100], R85 ;  /* 0x0101005509007388 */ /* 0x0007e80000000400 */
[----:B------:R3:W-:Y:S04]  /*46770*/  STS.U16 [R9+0x10500], R118 ;  /* 0x0105007609007388 */ /* 0x0007e80000000400 */
[----:B------:R3:W-:Y:S04]  /*46780*/  STS.U16 [R9+0x10900], R83 ;  /* 0x0109005309007388 */ /* 0x0007e80000000400 */
[----:B------:R3:W-:Y:S04]  /*46790*/  STS.U16 [R9+0x10d00], R58 ;  /* 0x010d003a09007388 */ /* 0x0007e80000000400 */
[----:B0-----:R-:W4:Y:S04]  /*467a0*/  LDL.LU R57, [R1+0x2634] ;  /* 0x0026340001397983 */ /* 0x001f280000300800 */
[----:B-1----:R-:W4:Y:S04]  /*467b0*/  LDL.LU R106, [R1+0x2630] ;  /* 0x00263000016a7983 */ /* 0x002f280000300800 */
[----:B---3--:R-:W3:Y:S04]  /*467c0*/  LDL.LU R85, [R1+0x262c] ;  /* 0x00262c0001557983 */ /* 0x008ee80000300800 */
[----:B------:R-:W3:Y:S04]  /*467d0*/  LDL.LU R118, [R1+0x2628] ;  /* 0x0026280001767983 */ /* 0x000ee80000300800 */
[----:B------:R-:W3:Y:S04]  /*467e0*/  LDL.LU R83, [R1+0x2624] ;  /* 0x0026240001537983 */ /* 0x000ee80000300800 */
[----:B------:R-:W3:Y:S04]  /*467f0*/  LDL.LU R58, [R1+0x2620] ;  /* 0x00262000013a7983 */ /* 0x000ee80000300800 */
[----:B------:R0:W-:Y:S04]  /*46800*/  STS.U16 [R9+0x11100], R107 ;  /* 0x0111006b09007388 */ /* 0x0001e80000000400 */
[----:B------:R1:W-:Y:S04]  /*46810*/  STS.U16 [R9+0x11500], R133 ;  /* 0x0115008509007388 */ /* 0x0003e80000000400 */
[----:B------:R1:W-:Y:S04]  /*46820*/  STS.U16 [R9+0x11900], R69 ;  /* 0x0119004509007388 */ /* 0x0003e80000000400 */
[----:B------:R1:W-:Y:S04]  /*46830*/  STS.U16 [R9+0x11d00], R110 ;  /* 0x011d006e09007388 */ /* 0x0003e80000000400 */
[----:B------:R1:W-:Y:S04]  /*46840*/  STS.U16 [R9+0x12100], R59 ;  /* 0x0121003b09007388 */ /* 0x0003e80000000400 */
[----:B------:R1:W-:Y:S04]  /*46850*/  STS.U16 [R9+0x12500], R108 ;  /* 0x0125006c09007388 */ /* 0x0003e80000000400 */
[----:B0-----:R-:W3:Y:S04]  /*46860*/  LDL.LU R107, [R1+0x261c] ;  /* 0x00261c00016b7983 */ /* 0x001ee80000300800 */
[----:B-1----:R-:W3:Y:S04]  /*46870*/  LDL.LU R133, [R1+0x2618] ;  /* 0x0026180001857983 */ /* 0x002ee80000300800 */
[----:B------:R-:W3:Y:S04]  /*46880*/  LDL.LU R69, [R1+0x2614] ;  /* 0x0026140001457983 */ /* 0x000ee80000300800 */
        /* <DEDUP_REMOVED lines=17> */
[----:B0-----:R-:W3:Y:S04]  /*469a0*/  LDL.LU R117, [R1+0x25ec] ;  /* 0x0025ec0001757983 */ /* 0x001ee80000300800 */
[----:B-1----:R-:W3:Y:S04]  /*469b0*/  LDL.LU R8, [R1+0x25e8] ;  /* 0x0025e80001087983 */ /* 0x002ee80000300800 */
[----:B--2---:R0:W-:Y:S04]  /*469c0*/  STS.U16 [R9+0xd00], R25 ;  /* 0x000d001909007388 */ /* 0x0041e80000000400 */
[----:B------:R1:W-:Y:S04]  /*469d0*/  STS.U16 [R9+0x1100], R26 ;  /* 0x0011001a09007388 */ /* 0x0003e80000000400 */
[----:B------:R2:W-:Y:S04]  /*469e0*/  STS.U16 [R9+0x1500], R27 ;  /* 0x0015001b09007388 */ /* 0x0005e80000000400 */
[----:B------:R2:W-:Y:S04]  /*469f0*/  STS.U16 [R9+0x1900], R28 ;  /* 0x0019001c09007388 */ /* 0x0005e80000000400 */
[----:B------:R2:W-:Y:S04]  /*46a00*/  STS.U16 [R9+0x1d00], R29 ;  /* 0x001d001d09007388 */ /* 0x0005e80000000400 */
[----:B------:R2:W-:Y:S04]  /*46a10*/  STS.U16 [R9+0x2100], R30 ;  /* 0x0021001e09007388 */ /* 0x0005e80000000400 */
[----:B0-----:R-:W3:Y:S04]  /*46a20*/  LDL.LU R25, [R1+0xb58] ;  /* 0x000b580001197983 */ /* 0x001ee80000300800 */
[----:B-1----:R-:W3:Y:S04]  /*46a30*/  LDL.LU R26, [R1+0xb40] ;  /* 0x000b4000011a7983 */ /* 0x002ee80000300800 */
[----:B--2---:R-:W2:Y:S04]  /*46a40*/  LDL.LU R27, [R1+0xb28] ;  /* 0x000b2800011b7983 */ /* 0x004ea80000300800 */
        /* <DEDUP_REMOVED lines=28> */
[----:B0-----:R-:W2:Y:S04]  /*46c10*/  LDL.LU R43, [R1+0x974] ;  /* 0x00097400012b7983 */ /* 0x001ea80000300800 */
        /* <DEDUP_REMOVED lines=75> */
[----:B--2---:R2:W-:Y:S04]  /*470d0*/  STS.U16 [R8+0x1980], R31 ;  /* 0x0019801f08007388 */ /* 0x0045e80000000400 */
[----:B0-----:R-:W3:Y:S04]  /*470e0*/  LDL.LU R81, [R1+0x259c] ;  /* 0x00259c0001517983 */ /* 0x001ee80000300800 */
[----:B-1----:R-:W3:Y:S04]  /*470f0*/  LDL.LU R129, [R1+0x2598] ;  /* 0x0025980001817983 */ /* 0x002ee80000300800 */
[----:B------:R-:W3:Y:S04]  /*47100*/  LDL.LU R66, [R1+0x2594] ;  /* 0x0025940001427983 */ /* 0x000ee80000300800 */
[----:B------:R-:W3:Y:S04]  /*47110*/  LDL.LU R115, [R1+0x2590] ;  /* 0x0025900001737983 */ /* 0x000ee80000300800 */
[----:B------:R-:W3:Y:S04]  /*47120*/  LDL.LU R7, [R1+0x258c] ;  /* 0x00258c0001077983 */ /* 0x000ee80000300800 */
[----:B------:R0:W-:Y:S04]  /*47130*/  STS.U16 [R8+0x1d80], R32 ;  /* 0x001d802008007388 */ /* 0x0001e80000000400 */
[----:B--2---:R-:W3:Y:S04]  /*47140*/  LDL.LU R31, [R1+0xb54] ;  /* 0x000b5400011f7983 */ /* 0x004ee80000300800 */
        /* <DEDUP_REMOVED lines=60> */
[----:B---3--:R-:W-:Y:S04]  /*47510*/  STS.U16 [R7+0x200], R31 ;  /* 0x0002001f07007388 */ /* 0x008fe80000000400 */
[----:B------:R-:W-:Y:S04]  /*47520*/  STS.U16 [R7+0x600], R32 ;  /* 0x0006002007007388 */ /* 0x000fe80000000400 */
[----:B------:R-:W-:Y:S04]  /*47530*/  STS.U16 [R7+0xa00], R33 ;  /* 0x000a002107007388 */ /* 0x000fe80000000400 */
[----:B--2---:R-:W-:Y:S04]  /*47540*/  STS.U16 [R7+0xe00], R34 ;  /* 0x000e002207007388 */ /* 0x004fe80000000400 */
        /* <DEDUP_REMOVED lines=9> */
[----:B----4-:R-:W-:Y:S04]  /*475e0*/  STS.U16 [R7+0x3600], R44 ;  /* 0x0036002c07007388 */ /* 0x010fe80000000400 */
[----:B------:R-:W-:Y:S04]  /*475f0*/  STS.U16 [R7+0x3a00], R45 ;  /* 0x003a002d07007388 */ /* 0x000fe80000000400 */
[----:B------:R-:W-:Y:S04]  /*47600*/  STS.U16 [R7+0x3e00], R46 ;  /* 0x003e002e07007388 */ /* 0x000fe80000000400 */
[----:B------:R-:W-:Y:S04]  /*47610*/  STS.U16 [R7+0x4200], R47 ;  /* 0x0042002f07007388 */ /* 0x000fe80000000400 */
        /* <DEDUP_REMOVED lines=10> */
[----:B----4-:R-:W4:Y:S04]  /*476c0*/  LDL.LU R68, [R1+0x2578] ;  /* 0x0025780001447983 */ /* 0x010f280000300800 */
[----:B------:R-:W2:Y:S04]  /*476d0*/  LDL.LU R117, [R1+0x2574] ;  /* 0x0025740001757983 */ /* 0x000ea80000300800 */
[----:B------:R0:W-:Y:S04]  /*476e0*/  STS.U16 [R7+0x6e00], R128 ;  /* 0x006e008007007388 */ /* 0x0001e80000000400 */
[----:B------:R1:W-:Y:S04]  /*476f0*/  STS.U16 [R7+0x7200], R69 ;  /* 0x0072004507007388 */ /* 0x0003e80000000400 */
[----:B------:R1:W-:Y:S04]  /*47700*/  STS.U16 [R7+0x7600], R118 ;  /* 0x0076007607007388 */ /* 0x0003e80000000400 */
[----:B------:R1:W-:Y:S04]  /*47710*/  STS.U16 [R7+0x7a00], R79 ;  /* 0x007a004f07007388 */ /* 0x0003e80000000400 */
[----:B------:R1:W-:Y:S04]  /*47720*/  STS.U16 [R7+0x7e00], R70 ;  /* 0x007e004607007388 */ /* 0x0003e80000000400 */
[----:B------:R1:W-:Y:S04]  /*47730*/  STS.U16 [R7+0x10200], R119 ;  /* 0x0102007707007388 */ /* 0x0003e80000000400 */
[----:B0-----:R-:W3:Y:S04]  /*47740*/  LDL.LU R128, [R1+0x2570] ;  /* 0x0025700001807983 */ /* 0x001ee80000300800 */
[----:B-1----:R-:W4:Y:S04]  /*47750*/  LDL.LU R69, [R1+0x256c] ;  /* 0x00256c0001457983 */ /* 0x002f280000300800 */
[----:B------:R-:W2:Y:S04]  /*47760*/  LDL.LU R118, [R1+0x2568] ;  /* 0x0025680001767983 */ /* 0x000ea80000300800 */
[----:B------:R-:W3:Y:S04]  /*47770*/  LDL.LU R79, [R1+0x2564] ;  /* 0x00256400014f7983 */ /* 0x000ee80000300800 */
[----:B------:R-:W4:Y:S04]  /*47780*/  LDL.LU R70, [R1+0x2560] ;  /* 0x0025600001467983 */ /* 0x000f280000300800 */
        /* <DEDUP_REMOVED lines=25> */
[----:B------:R-:W4:Y:S04]  /*47920*/  LDL.LU R41, [R1+0xb50] ;  /* 0x000b500001297983 */ /* 0x000f280000300800 */
[----:B------:R-:W2:Y:S04]  /*47930*/  LDL.LU R42, [R1+0xb38] ;  /* 0x000b3800012a7983 */ /* 0x000ea80000300800 */
        /* <DEDUP_REMOVED lines=13> */
[----:B------:R-:W4:Y:S04]  /*47a10*/  LDL.LU R20, [R1+0xa68] ;  /* 0x000a680001147983 */ /* 0x000f280000300800 */
[----:B------:R-:W2:Y:S04]  /*47a20*/  LDL.LU R15, [R1+0xa4c] ;  /* 0x000a4c00010f7983 */ /* 0x000ea80000300800 */
[----:B------:R-:W3:Y:S04]  /*47a30*/  LDL.LU R125, [R1+0x2528] ;  /* 0x00252800017d7983 */ /* 0x000ee80000300800 */
[----:B------:R-:W2:Y:S04]  /*47a40*/  LDL.LU R75, [R1+0x2524] ;  /* 0x00252400014b7983 */ /* 0x000ea80000300800 */
[----:B------:R0:W-:Y:S04]  /*47a50*/  STS.U16 [R7+0x13e00], R124 ;  /* 0x013e007c07007388 */ /* 0x0001e80000000400 */
[----:B------:R1:W-:Y:S04]  /*47a60*/  STS.U16 [R7+0x14200], R76 ;  /* 0x0142004c07007388 */ /* 0x0003e80000000400 */
[----:B------:R1:W-:Y:S04]  /*47a70*/  STS.U16 [R7+0x14600], R6 ;  /* 0x0146000607007388 */ /* 0x0003e80000000400 */
[----:B0-----:R-:W2:Y:S04]  /*47a80*/  LDL.LU R124, [R1+0x2520] ;  /* 0x00252000017c7983 */ /* 0x001ea80000300800 */
[----:B-1----:R-:W4:Y:S04]  /*47a90*/  LDL.LU R76, [R1+0x251c] ;  /* 0x00251c00014c7983 */ /* 0x002f280000300800 */
[----:B------:R-:W4:Y:S04]  /*47aa0*/  LDL.LU R6, [R1+0x2518] ;  /* 0x0025180001067983 */ /* 0x000f280000300800 */
        /* <DEDUP_REMOVED lines=15> */
[----:B----4-:R0:W-:Y:S04]  /*47ba0*/  STS.U16 [R6+0x2e80], R76 ;  /* 0x002e804c06007388 */ /* 0x0101e80000000400 */
[----:B---3--:R1:W-:Y:S04]  /*47bb0*/  STS.U16 [R6+0x3280], R125 ;  /* 0x0032807d06007388 */ /* 0x0083e80000000400 */
[----:B------:R3:W-:Y:S04]  /*47bc0*/  STS.U16 [R6+0x3680], R77 ;  /* 0x0036804d06007388 */ /* 0x0007e80000000400 */
[----:B------:R4:W-:Y:S04]  /*47bd0*/  STS.U16 [R6+0x3a80], R126 ;  /* 0x003a807e06007388 */ /* 0x0009e80000000400 */
[----:B------:R2:W-:Y:S04]  /*47be0*/  STS.U16 [R6+0x3e80], R78 ;  /* 0x003e804e06007388 */ /* 0x0005e80000000400 */
[----:B------:R2:W-:Y:S04]  /*47bf0*/  STS.U16 [R6+0x4280], R127 ;  /* 0x0042807f06007388 */ /* 0x0005e80000000400 */
[----:B0-----:R-:W2:Y:S04]  /*47c00*/  LDL.LU R76, [R1+0x2514] ;  /* 0x00251400014c7983 */ /* 0x001ea80000300800 */
[----:B-1----:R-:W2:Y:S04]  /*47c10*/  LDL.LU R125, [R1+0x2510] ;  /* 0x00251000017d7983 */ /* 0x002ea80000300800 */
[----:B---3--:R-:W3:Y:S04]  /*47c20*/  LDL.LU R77, [R1+0x250c] ;  /* 0x00250c00014d7983 */ /* 0x008ee80000300800 */
[----:B----4-:R-:W4:Y:S04]  /*47c30*/  LDL.LU R126, [R1+0x2508] ;  /* 0x00250800017e7983 */ /* 0x010f280000300800 */
[----:B--2---:R-:W2:Y:S04]  /*47c40*/  LDL.LU R78, [R1+0x2504] ;  /* 0x00250400014e7983 */ /* 0x004ea80000300800 */
[----:B------:R-:W3:Y:S04]  /*47c50*/  LDL.LU R127, [R1+0x2500] ;  /* 0x00250000017f7983 */ /* 0x000ee80000300800 */
[----:B------:R0:W-:Y:S04]  /*47c60*/  STS.U16 [R6+0x4680], R79 ;  /* 0x0046804f06007388 */ /* 0x0001e80000000400 */
[----:B------:R1:W-:Y:S04]  /*47c70*/  STS.U16 [R6+0x4a80], R128 ;  /* 0x004a808006007388 */ /* 0x0003e80000000400 */
[----:B------:R1:W-:Y:S04]  /*47c80*/  STS.U16 [R6+0x4e80], R80 ;  /* 0x004e805006007388 */ /* 0x0003e80000000400 */
[----:B------:R1:W-:Y:S04]  /*47c90*/  STS.U16 [R6+0x5280], R129 ;  /* 0x0052808106007388 */ /* 0x0003e80000000400 */
[----:B------:R1:W-:Y:S04]  /*47ca0*/  STS.U16 [R6+0x5680], R81 ;  /* 0x0056805106007388 */ /* 0x0003e80000000400 */
[----:B------:R1:W-:Y:S04]  /*47cb0*/  STS.U16 [R6+0x5a80], R130 ;  /* 0x005a808206007388 */ /* 0x0003e80000000400 */
[----:B0-----:R-:W2:Y:S04]  /*47cc0*/  LDL.LU R79, [R1+0x24fc] ;  /* 0x0024fc00014f7983 */ /* 0x001ea80000300800 */
[----:B-1----:R-:W4:Y:S04]  /*47cd0*/  LDL.LU R128, [R1+0x24f8] ;  /* 0x0024f80001807983 */ /* 0x002f280000300800 */
[----:B------:R-:W2:Y:S04]  /*47ce0*/  LDL.LU R80, [R1+0x24f4] ;  /* 0x0024f40001507983 */ /* 0x000ea80000300800 */
[----:B------:R-:W3:Y:S04]  /*47cf0*/  LDL.LU R129, [R1+0x24f0] ;  /* 0x0024f00001817983 */ /* 0x000ee80000300800 */
[----:B------:R-:W2:Y:S04]  /*47d00*/  LDL.LU R81, [R1+0x24ec] ;  /* 0x0024ec0001517983 */ /* 0x000ea80000300800 */
[----:B------:R-:W4:Y:S04]  /*47d10*/  LDL.LU R130, [R1+0x24e8] ;  /* 0x0024e80001827983 */ /* 0x000f280000300800 */
[----:B------:R0:W-:Y:S04]  /*47d20*/  STS.U16 [R6+0x5e80], R82 ;  /* 0x005e805206007388 */ /* 0x0001e80000000400 */
[----:B------:R1:W-:Y:S04]  /*47d30*/  STS.U16 [R6+0x6280], R131 ;  /* 0x0062808306007388 */ /* 0x0003e80000000400 */
[----:B------:R1:W-:Y:S04]  /*47d40*/  STS.U16 [R6+0x6680], R83 ;  /* 0x0066805306007388 */ /* 0x0003e80000000400 */
[----:B------:R1:W-:Y:S04]  /*47d50*/  STS.U16 [R6+0x6a80], R132 ;  /* 0x006a808406007388 */ /* 0x0003e80000000400 */
[----:B------:R1:W-:Y:S04]  /*47d60*/  STS.U16 [R6+0x6e80], R84 ;  /* 0x006e805406007388 */ /* 0x0003e80000000400 */
[----:B------:R1:W-:Y:S04]  /*47d70*/  STS.U16 [R6+0x7280], R133 ;  /* 0x0072808506007388 */ /* 0x0003e80000000400 */
[----:B0-----:R-:W2:Y:S04]  /*47d80*/  LDL.LU R82, [R1+0x24e4] ;  /* 0x0024e40001527983 */ /* 0x001ea80000300800 */
[----:B-1----:R-:W3:Y:S04]  /*47d90*/  LDL.LU R131, [R1+0x24e0] ;  /* 0x0024e00001837983 */ /* 0x002ee80000300800 */
[----:B------:R-:W2:Y:S04]  /*47da0*/  LDL.LU R83, [R1+0x24dc] ;  /* 0x0024dc0001537983 */ /* 0x000ea80000300800 */
[----:B------:R-:W4:Y:S04]  /*47db0*/  LDL.LU R132, [R1+0x24d8] ;  /* 0x0024d80001847983 */ /* 0x000f280000300800 */
[----:B------:R-:W2:Y:S04]  /*47dc0*/  LDL.LU R84, [R1+0x24d4] ;  /* 0x0024d40001547983 */ /* 0x000ea80000300800 */
[----:B------:R-:W3:Y:S04]  /*47dd0*/  LDL.LU R133, [R1+0x24d0] ;  /* 0x0024d00001857983 */ /* 0x000ee80000300800 */
        /* <DEDUP_REMOVED lines=9> */
[----:B------:R-:W4:Y:S04]  /*47e70*/  LDL.LU R5, [R1+0x24bc] ;  /* 0x0024bc0001057983 */ /* 0x000f280000300800 */
[----:B------:R0:W-:Y:S04]  /*47e80*/  STS.U16 [R6+0x10a80], R4 ;  /* 0x010a800406007388 */ /* 0x0001e80000000400 */
[----:B0-----:R-:W2:Y:S04]  /*47e90*/  LDL.LU R4, [R1+0x24b8] ;  /* 0x0024b80001047983 */ /* 0x001ea80000300800 */
[----:B------:R-:W-:Y:S04]  /*47ea0*/  STL [R1+0x2000], R6 ;  /* 0x0020000601007387 */ /* 0x000fe80000100800 */
[----:B------:R0:W-:Y:S04]  /*47eb0*/  STS.U16 [R6+0x2680], R20 ;  /* 0x0026801406007388 */ /* 0x0001e80000000400 */
[----:B------:R1:W-:Y:S04]  /*47ec0*/  STS.U16 [R6+0x2a80], R15 ;  /* 0x002a800f06007388 */ /* 0x0003e80000000400 */
[----:B------:R3:W-:Y:S04]  /*47ed0*/  STS.U16 [R6+0x280], R41 ;  /* 0x0002802906007388 */ /* 0x0007e80000000400 */
[----:B------:R-:W-:Y:S04]  /*47ee0*/  STS.U16 [R6+0x680], R42 ;  /* 0x0006802a06007388 */ /* 0x000fe80000000400 */
[----:B------:R2:W-:Y:S04]  /*47ef0*/  STS.U16 [R6+0xa80], R43 ;  /* 0x000a802b06007388 */ /* 0x0005e80000000400 */
[----:B------:R-:W-:Y:S04]  /*47f00*/  STS.U16 [R6+0xe80], R44 ;  /* 0x000e802c06007388 */ /* 0x000fe80000000400 */
[----:B------:R2:W-:Y:S04]  /*47f10*/  STS.U16 [R6+0x1280], R45 ;  /* 0x0012802d06007388 */ /* 0x0005e80000000400 */
[----:B------:R-:W-:Y:S04]  /*47f20*/  STS.U16 [R6+0x1680], R46 ;  /* 0x0016802e06007388 */ /* 0x000fe80000000400 */
[----:B------:R2:W-:Y:S04]  /*47f30*/  STS.U16 [R6+0x1a80], R47 ;  /* 0x001a802f06007388 */ /* 0x0005e80000000400 */
        /* <DEDUP_REMOVED lines=31> */
[----:B----4-:R-:W-:Y:S04]  /*48130*/  STL [R1+0x2004], R5 ;  /* 0x0020040501007387 */ /* 0x010fe80000100800 */
        /* <DEDUP_REMOVED lines=8> */
[----:B-1----:R-:W4:Y:S04]  /*481c0*/  LDL.LU R15, [R1+0x64c] ;  /* 0x00064c00010f7983 */ /* 0x002f280000300800 */
[----:B------:R-:W4:Y:S04]  /*481d0*/  LDL.LU.64 R24, [R1+0x400] ;  /* 0x0004000001187983 */ /* 0x000f280000300a00 */
[----:B------:R-:W4:Y:S04]  /*481e0*/  LDL.LU.64 R26, [R1+0x408] ;  /* 0x00040800011a7983 */ /* 0x000f280000300a00 */
[----:B------:R-:W4:Y:S04]  /*481f0*/  LDL.LU.64 R28, [R1+0x410] ;  /* 0x00041000011c7983 */ /* 0x000f280000300a00 */
[----:B------:R-:W4:Y:S04]  /*48200*/  LDL.LU.64 R30, [R1+0x418] ;  /* 0x00041800011e7983 */ /* 0x000f280000300a00 */
[----:B------:R-:W4:Y:S04]  /*48210*/  LDL.LU.64 R32, [R1+0x420] ;  /* 0x0004200001207983 */ /* 0x000f280000300a00 */
[----:B------:R-:W4:Y:S04]  /*48220*/  LDL.LU.64 R34, [R1+0x428] ;  /* 0x0004280001227983 */ /* 0x000f280000300a00 */
[----:B------:R-:W4:Y:S04]  /*48230*/  LDL.LU.64 R36, [R1+0x430] ;  /* 0x0004300001247983 */ /* 0x000f280000300a00 */
[----:B------:R-:W4:Y:S04]  /*48240*/  LDL.LU.64 R38, [R1+0x438] ;  /* 0x0004380001267983 */ /* 0x000f280000300a00 */
[----:B---3--:R-:W-:Y:S04]  /*48250*/  STS.U16 [R5+0x300], R135 ;  /* 0x0003008705007388 */ /* 0x008fe80000000400 */
        /* <DEDUP_REMOVED lines=63> */
[----:B------:R-:W3:Y:S04]  /*48650*/  LDL.LU.64 R40, [R1+0x440] ;  /* 0x0004400001287983 */ /* 0x000ee80000300a00 */
        /* <DEDUP_REMOVED lines=26> */
[----:B------:R-:W-:Y:S04]  /*48800*/  STS.U16 [R4+0x6780], R61 ;  /* 0x0067803d04007388 */ /* 0x000fe80000000400 */
[----:B------:R-:W3:Y:S04]  /*48810*/  LDL.LU.64 R44, [R1+0x450] ;  /* 0x00045000012c7983 */ /* 0x000ee80000300a00 */
[----:B------:R0:W-:Y:S04]  /*48820*/  STS.U16 [R4+0x11780], R49 ;  /* 0x0117803104007388 */ /* 0x0001e80000000400 */
[----:B------:R-:W3:Y:S04]  /*48830*/  LDL.LU.64 R46, [R1+0x458] ;  /* 0x00045800012e7983 */ /* 0x000ee80000300a00 */
[----:B------:R-:W-:Y:S04]  /*48840*/  STS.U16 [R4+0x10f80], R51 ;  /* 0x010f803304007388 */ /* 0x000fe80000000400 */
[----:B------:R1:W-:Y:S04]  /*48850*/  STS.U16 [R4+0x11380], R50 ;  /* 0x0113803204007388 */ /* 0x0003e80000000400 */
[----:B------:R-:W-:Y:S04]  /*48860*/  STS.U16 [R4+0x10780], R53 ;  /* 0x0107803504007388 */ /* 0x000fe80000000400 */
[----:B------:R2:W-:Y:S04]  /*48870*/  STS.U16 [R4+0x10b80], R52 ;  /* 0x010b803404007388 */ /* 0x0005e80000000400 */
[----:B------:R-:W-:Y:S04]  /*48880*/  STS.U16 [R4+0x7f80], R55 ;  /* 0x007f803704007388 */ /* 0x000fe80000000400 */
[----:B------:R4:W-:Y:S04]  /*48890*/  STS.U16 [R4+0x10380], R54 ;  /* 0x0103803604007388 */ /* 0x0009e80000000400 */
[----:B0-----:R-:W3:Y:S04]  /*488a0*/  LDL.LU.64 R48, [R1+0x460] ;  /* 0x0004600001307983 */ /* 0x001ee80000300a00 */
[----:B------:R-:W-:Y:S04]  /*488b0*/  STS.U16 [R4+0x7780], R57 ;  /* 0x0077803904007388 */ /* 0x000fe80000000400 */
[----:B------:R0:W-:Y:S04]  /*488c0*/  STS.U16 [R4+0x7b80], R56 ;  /* 0x007b803804007388 */ /* 0x0001e80000000400 */
[----:B-1----:R-:W3:Y:S04]  /*488d0*/  LDL.LU.64 R50, [R1+0x468] ;  /* 0x0004680001327983 */ /* 0x002ee80000300a00 */
[----:B------:R-:W-:Y:S04]  /*488e0*/  STS.U16 [R4+0x6f80], R59 ;  /* 0x006f803b04007388 */ /* 0x000fe80000000400 */
[----:B--2---:R-:W3:Y:S04]  /*488f0*/  LDL.LU.64 R52, [R1+0x470] ;  /* 0x0004700001347983 */ /* 0x004ee80000300a00 */
[----:B------:R1:W-:Y:S04]  /*48900*/  STS.U16 [R4+0x7380], R58 ;  /* 0x0073803a04007388 */ /* 0x0003e80000000400 */
[----:B----4-:R-:W3:Y:S04]  /*48910*/  LDL.LU.64 R54, [R1+0x478] ;  /* 0x0004780001367983 */ /* 0x010ee80000300a00 */
[----:B------:R2:W-:Y:S04]  /*48920*/  STS.U16 [R4+0x6b80], R60 ;  /* 0x006b803c04007388 */ /* 0x0005e80000000400 */
[----:B0-----:R-:W3:Y:S04]  /*48930*/  LDL.LU.64 R56, [R1+0x480] ;  /* 0x0004800001387983 */ /* 0x001ee80000300a00 */
[----:B-1----:R-:W3:Y:S04]  /*48940*/  LDL.LU.64 R58, [R1+0x488] ;  /* 0x00048800013a7983 */ /* 0x002ee80000300a00 */
[----:B--2---:R-:W3:Y:S04]  /*48950*/  LDL.LU.64 R60, [R1+0x490] ;  /* 0x00049000013c7983 */ /* 0x004ee80000300a00 */
[----:B------:R-:W3:Y:S04]  /*48960*/  LDL.LU.64 R62, [R1+0x498] ;  /* 0x00049800013e7983 */ /* 0x000ee80000300a00 */
        /* <DEDUP_REMOVED lines=44> */
[----:B------:R0:W-:Y:S04]  /*48c30*/  STS.U16 [R4+0x13f80], R153 ;  /* 0x013f809904007388 */ /* 0x0001e80000000400 */
[----:B0-----:R-:W2:Y:S04]  /*48c40*/  LDL.LU R153, [R1+0x24b4] ;  /* 0x0024b40001997983 */ /* 0x001ea80000300800 */
        /* <DEDUP_REMOVED lines=14> */
[----:B------:R-:W-:Y:S01]  /*48d30*/  STS.U16 [R4+0x17b80], R156 ;  /* 0x017b809c04007388 */ /* 0x000fe20000000400 */
[----:B------:R-:W-:-:S03]  /*48d40*/  MOV R17, UR5 ;  /* 0x0000000500117c02 */ /* 0x000fc60008000f00 */
[----:B------:R-:W-:Y:S04]  /*48d50*/  STS.U16 [R4+0x11b80], R23 ;  /* 0x011b801704007388 */ /* 0x000fe80000000400 */
[----:B------:R-:W-:Y:S04]  /*48d60*/  STS.U16 [R4+0x11f80], R3 ;  /* 0x011f800304007388 */ /* 0x000fe80000000400 */
[----:B------:R-:W-:Y:S04]  /*48d70*/  STS.U16 [R4+0x12380], R16 ;  /* 0x0123801004007388 */ /* 0x000fe80000000400 */
[----:B------:R-:W-:Y:S04]  /*48d80*/  STS.U16 [R4+0x12780], R21 ;  /* 0x0127801504007388 */ /* 0x000fe80000000400 */
[----:B------:R-:W-:Y:S04]  /*48d90*/  STS.U16 [R4+0x12b80], R11 ;  /* 0x012b800b04007388 */ /* 0x000fe80000000400 */
[----:B------:R-:W-:Y:S04]  /*48da0*/  STS.U16 [R4+0x12f80], R19 ;  /* 0x012f801304007388 */ /* 0x000fe80000000400 */
[----:B------:R1:W-:Y:S04]  /*48db0*/  STS.U16 [R4+0x13380], R14 ;  /* 0x0133800e04007388 */ /* 0x0003e80000000400 */
[----:B------:R4:W-:Y:S04]  /*48dc0*/  STS.U16 [R4+0x13780], R20 ;  /* 0x0137801404007388 */ /* 0x0009e80000000400 */
[----:B------:R4:W-:Y:S04]  /*48dd0*/  STS.U16 [R4+0x13b80], R15 ;  /* 0x013b800f04007388 */ /* 0x0009e80000000400 */
[----:B--2---:R2:W-:Y:S01]  /*48de0*/  STS.U16 [R4+0x17f80], R153 ;  /* 0x017f809904007388 */ /* 0x0045e20000000400 */
[----:B------:R0:W-:Y:S06]  /*48df0*/  MEMBAR.ALL.CTA ;  /* 0x0000000000007992 */ /* 0x0001ec0000008000 */
[----:B0-----:R-:W0:Y:S01]  /*48e00*/  FENCE.VIEW.ASYNC.S ;  /* 0x00000000000073c6 */ /* 0x001e220000000000 */
[----:B------:R-:W-:Y:S01]  /*48e10*/  MOV R18, UR4 ;  /* 0x0000000400127c02 */ /* 0x000fe20008000f00 */
[----:B------:R-:W-:Y:S01]  /*48e20*/  UMOV UR8, UR32 ;  /* 0x0000002000087c82 */ /* 0x000fe20008000000 */
[----:B------:R-:W-:Y:S01]  /*48e30*/  UMOV UR9, UR33 ;  /* 0x0000002100097c82 */ /* 0x000fe20008000000 */
[----:B------:R-:W-:-:S02]  /*48e40*/  UIADD3.64 UR48, UR36, 0x100, URZ ;  /* 0x0000010024307897 */ /* 0x000fc4000fffe03f */
[----:B------:R-:W-:Y:S01]  /*48e50*/  UIADD3.64 UR50, UR38, 0x4, URZ ;  /* 0x0000000426327897 */ /* 0x000fe2000fffe03f */
[----:B------:R-:W-:Y:S02]  /*48e60*/  MOV R22, UR41 ;  /* 0x0000002900167c02 */ /* 0x000fe40008000f00 */
[----:B------:R-:W-:Y:S01]  /*48e70*/  MOV R13, UR40 ;  /* 0x00000028000d7c02 */ /* 0x000fe20008000f00 */
[----:B------:R-:W3:Y:S01]  /*48e80*/  LDL.LU R2, [R1+0x24b0] ;  /* 0x0024b00001027983 */ /* 0x000ee20000300800 */
[----:B0-----:R-:W-:Y:S06]  /*48e90*/  BAR.SYNC.DEFER_BLOCKING 0x0 ;  /* 0x0000000000007b1d */ /* 0x001fec0000010000 */
[----:B------:R-:W-:Y:S01]  /*48ea0*/  UMOV UR4, UR34 ;  /* 0x0000002200047c82 */ /* 0x000fe20008000000 */
[----:B------:R-:W-:Y:S01]  /*48eb0*/  UMOV UR5, UR35 ;  /* 0x0000002300057c82 */ /* 0x000fe20008000000 */
[----:B------:R-:W-:Y:S01]  /*48ec0*/  UMOV UR16, UR48 ;  /* 0x0000003000107c82 */ /* 0x000fe20008000000 */
[----:B------:R-:W-:Y:S01]  /*48ed0*/  UMOV UR17, UR49 ;  /* 0x0000003100117c82 */ /* 0x000fe20008000000 */
[----:B------:R-:W-:Y:S01]  /*48ee0*/  UMOV UR6, UR50 ;  /* 0x0000003200067c82 */ /* 0x000fe20008000000 */
[----:B------:R-:W-:Y:S01]  /*48ef0*/  UMOV UR7, UR51 ;  /* 0x0000003300077c82 */ /* 0x000fe20008000000 */
[----:B------:R-:W-:Y:S01]  /*48f00*/  UIADD3.64 UR40, UR36, 0x200, URZ ;  /* 0x0000020024287897 */ /* 0x000fe2000fffe03f */
[----:B-1----:R-:W3:Y:S04]  /*48f10*/  LDL.LU R14, [R1+0x1f60] ;  /* 0x001f6000010e7983 */ /* 0x002ee80000300800 */
[----:B----4-:R-:W4:Y:S04]  /*48f20*/  LDL.LU R20, [R1+0x1f5c] ;  /* 0x001f5c0001147983 */ /* 0x010f280000300800 */
[----:B------:R-:W4:Y:S04]  /*48f30*/  LDL.LU R15, [R1+0x1f68] ;  /* 0x001f6800010f7983 */ /* 0x000f280000300800 */
[----:B--2---:R-:W2:Y:S01]  /*48f40*/  LDL.LU R153, [R1+0x1f64] ;  /* 0x001f640001997983 */ /* 0x004ea20000300800 */
[----:B---3--:R-:W-:-:S06]  /*48f50*/  WARPGROUP.ARRIVE ;  /* 0x00000000000079c5 */ /* 0x008fcc0000000000 */
[----:B------:R-:W-:Y:S01]  /*48f60*/  HGMMA.64x256x16.F32 R24, gdesc[UR32].tnspA, R24, gsb0 ;  /* 0x23e00000201879f0 */ /* 0x000fe20008000818 */
[----:B------:R-:W-:Y:S02]  /*48f70*/  UIADD3.64 UR32, UR36, 0x80, URZ ;  /* 0x0000008024207897 */ /* 0x000fe4000fffe03f */
[----:B------:R-:W-:Y:S01]  /*48f80*/  UIADD3.64 UR34, UR38, 0x2, URZ ;  /* 0x0000000226227897 */ /* 0x000fe2000fffe03f */
[----:B------:R-:W-:Y:S02]  /*48f90*/  WARPGROUP.DEPBAR.LE gsb0, 0x0 ;  /* 0x00008000000079c5 */ /* 0x000fe40000010000 */
[----:B------:R-:W-:-:S15]  /*48fa0*/  WARPGROUP.ARRIVE ;  /* 0x00000000000079c5 */ /* 0x000fde0000000000 */
[----:B------:R-:W-:-:S07]  /*48fb0*/  NOP ;  /* 0x0000000000007918 */ /* 0x000fce0000000000 */
[----:B------:R-:W-:Y:S03]  /*48fc0*/  HGMMA.64x256x16.F32 R24, gdesc[UR36].tnspA, R24, gsb0 ;  /* 0x23e00000241879f0 */ /* 0x000fe60008000818 */
[----:B------:R-:W-:Y:S02]  /*48fd0*/  WARPGROUP.DEPBAR.LE gsb0, 0x0 ;  /* 0x00008000000079c5 */ /* 0x000fe40000010000 */
[----:B------:R-:W-:-:S15]  /*48fe0*/  WARPGROUP.ARRIVE ;  /* 0x00000000000079c5 */ /* 0x000fde0000000000 */
[----:B------:R-:W-:-:S08]  /*48ff0*/  NOP ;  /* 0x0000000000007918 */ /* 0x000fd00000000000 */
[----:B------:R-:W-:Y:S03]  /*49000*/  HGMMA.64x256x16.F32 R24, gdesc[UR32].tnspA, R24, gsb0 ;  /* 0x23e00000201879f0 */ /* 0x000fe60008000818 */
[----:B------:R-:W-:Y:S02]  /*49010*/  WARPGROUP.DEPBAR.LE gsb0, 0x0 ;  /* 0x00008000000079c5 */ /* 0x000fe40000010000 */
[----:B------:R-:W-:-:S15]  /*49020*/  WARPGROUP.ARRIVE ;  /* 0x00000000000079c5 */ /* 0x000fde0000000000 */
[----:B------:R-:W-:-:S08]  /*49030*/  NOP ;  /* 0x0000000000007918 */ /* 0x000fd00000000000 */
[----:B------:R-:W-:Y:S01]  /*49040*/  HGMMA.64x256x16.F32 R24, gdesc[UR48].tnspA, R24, gsb0 ;  /* 0x23e00000301879f0 */ /* 0x000fe20008000818 */
[----:B------:R-:W-:Y:S02]  /*49050*/  UIADD3.64 UR48, UR36, 0x180, URZ ;  /* 0x0000018024307897 */ /* 0x000fe4000fffe03f */
[----:B------:R-:W-:-:S07]  /*49060*/  UIADD3.64 UR50, UR38, 0x7fe, URZ ;  /* 0x000007fe26327897 */ /* 0x000fce000fffe03f */
[----:B------:R-:W-:Y:S01]  /*49070*/  UMOV UR42, UR50 ;  /* 0x00000032002a7c82 */ /* 0x000fe20008000000 */
[----:B------:R-:W-:Y:S01]  /*49080*/  UMOV UR43, UR51 ;  /* 0x00000033002b7c82 */ /* 0x000fe20008000000 */
[----:B------:R-:W-:Y:S02]  /*49090*/  MOV R23, UR42 ;  /* 0x0000002a00177c02 */ /* 0x000fe40008000f00 */
[----:B------:R-:W-:Y:S01]  /*490a0*/  MOV R155, UR43 ;  /* 0x0000002b009b7c02 */ /* 0x000fe20008000f00 */
[----:B------:R-:W-:Y:S01]  /*490b0*/  UIADD3.64 UR42, UR38, 0x800, URZ ;  /* 0x00000800262a7897 */ /* 0x000fe2000fffe03f */
[----:B------:R-:W-:Y:S02]  /*490c0*/  WARPGROUP.DEPBAR.LE gsb0, 0x0 ;  /* 0x00008000000079c5 */ /* 0x000fe40000010000 */
[----:B------:R-:W-:-:S10]  /*490d0*/  WARPGROUP.ARRIVE ;  /* 0x00000000000079c5 */ /* 0x000fd40000000000 */
[----:B------:R-:W-:Y:S01]  /*490e0*/  HGMMA.64x256x16.F32 R24, gdesc[UR48].tnspA, R24, gsb0 ;  /* 0x23e00000301879f0 */ /* 0x000fe20008000818 */
[----:B------:R-:W-:Y:S01]  /*490f0*/  UMOV UR20, UR48 ;  /* 0x0000003000147c82 */ /* 0x000fe20008000000 */
[----:B------:R-:W-:Y:S01]  /*49100*/  UMOV UR21, UR49 ;  /* 0x0000003100157c82 */ /* 0x000fe20008000000 */
[----:B------:R-:W-:Y:S02]  /*49110*/  UIADD3.64 UR48, UR36, 0x280, URZ ;  /* 0x0000028024307897 */ /* 0x000fe4000fffe03f */
[----:B------:R-:W-:Y:S01]  /*49120*/  UIADD3.64 UR50, UR38, 0x802, URZ ;  /* 0x0000080226327897 */ /* 0x000fe2000fffe03f */
[----:B------:R-:W-:Y:S02]  /*49130*/  WARPGROUP.DEPBAR.LE gsb0, 0x0 ;  /* 0x00008000000079c5 */ /* 0x000fe40000010000 */
[----:B------:R-:W-:-:S15]  /*49140*/  WARPGROUP.ARRIVE ;  /* 0x00000000000079c5 */ /* 0x000fde0000000000 */
[----:B------:R-:W-:-:S05]  /*49150*/  NOP ;  /* 0x0000000000007918 */ /* 0x000fca0000000000 */
[----:B------:R-:W-:Y:S01]  /*49160*/  HGMMA.64x256x16.F32 R24, gdesc[UR40].tnspA, R24, gsb0 ;  /* 0x23e00000281879f0 */ /* 0x000fe20008000818 */
[----:B------:R-:W-:Y:S01]  /*49170*/  UMOV UR24, UR40 ;  /* 0x0000002800187c82 */ /* 0x000fe20008000000 */
[----:B------:R-:W-:Y:S01]  /*49180*/  UMOV UR25, UR41 ;  /* 0x0000002900197c82 */ /* 0x000fe20008000000 */
[----:B------:R-:W-:Y:S01]  /*49190*/  UMOV UR46, UR42 ;  /* 0x0000002a002e7c82 */ /* 0x000fe20008000000 */
[----:B------:R-:W-:Y:S01]  /*491a0*/  UMOV UR47, UR43 ;  /* 0x0000002b002f7c82 */ /* 0x000fe20008000000 */
[----:B------:R-:W-:Y:S02]  /*491b0*/  UIADD3.64 UR40, UR36, 0x300, URZ ;  /* 0x0000030024287897 */ /* 0x000fe4000fffe03f */
[----:B------:R-:W-:Y:S01]  /*491c0*/  UIADD3.64 UR42, UR38, 0x804, URZ ;  /* 0x00000804262a7897 */ /* 0x000fe2000fffe03f */
[----:B------:R-:W-:Y:S02]  /*491d0*/  WARPGROUP.DEPBAR.LE gsb0, 0x0 ;  /* 0x00008000000079c5 */ /* 0x000fe40000010000 */
[----:B------:R-:W-:-:S15]  /*491e0*/  WARPGROUP.ARRIVE ;  /* 0x00000000000079c5 */ /* 0x000fde0000000000 */
[----:B------:R-:W-:-:S03]  /*491f0*/  NOP ;  /* 0x0000000000007918 */ /* 0x000fc60000000000 */
[----:B------:R-:W-:Y:S01]  /*49200*/  HGMMA.64x256x16.F32 R24, gdesc[UR48].tnspA, R24, gsb0 ;  /* 0x23e00000301879f0 */ /* 0x000fe20008000818 */
[----:B------:R-:W-:Y:S02]  /*49210*/  STL [R1+0x2008], R4 ;  /* 0x0020080401007387 */ /* 0x000fe40000100800 */
[----:B------:R-:W-:Y:S02]  /*49220*/  WARPGROUP.DEPBAR.LE gsb0, 0x0 ;  /* 0x00008000000079c5 */ /* 0x000fe40000010000 */
[----:B------:R-:W-:-:S15]  /*49230*/  WARPGROUP.ARRIVE ;  /* 0x00000000000079c5 */ /* 0x000fde0000000000 */
[----:B------:R-:W-:-:S08]  /*49240*/  NOP ;  /* 0x0000000000007918 */ /* 0x000fd00000000000 */
[----:B------:R-:W-:Y:S03]  /*49250*/  HGMMA.64x256x16.F32 R24, gdesc[UR40].tnspA, R24, gsb0 ;  /* 0x23e00000281879f0 */ /* 0x000fe60008000818 */
[----:B------:R-:W-:Y:S02]  /*49260*/  WARPGROUP.DEPBAR.LE gsb0, 0x0 ;  /* 0x00008000000079c5 */ /* 0x000fe40000010000 */
        /* <DEDUP_REMOVED lines=63> */
[----:B------:R0:W-:Y:S01]  /*49660*/  STL.64 [R1+0x5f8], R150 ;  /* 0x0005f89601007387 */ /* 0x0001e20000100a00 */
[----:B------:R-:W-:-:S02]  /*49670*/  IMAD.MOV.U32 R192, RZ, RZ, R48 ;  /* 0x000000ffffc07224 */ /* 0x000fc400078e0030 */
[----:B------:R-:W-:Y:S02]  /*49680*/  IMAD.MOV.U32 R201, RZ, RZ, R46 ;  /* 0x000000ffffc97224 */ /* 0x000fe400078e002e */
[----:B------:R-:W-:Y:S02]  /*49690*/  IMAD.MOV.U32 R200, RZ, RZ, R44 ;  /* 0x000000ffffc87224 */ /* 0x000fe400078e002c */
[----:B------:R-:W-:Y:S02]  /*496a0*/  IMAD.MOV.U32 R209, RZ, RZ, R42 ;  /* 0x000000ffffd17224 */ /* 0x000fe400078e002a */
[----:B------:R-:W-:Y:S02]  /*496b0*/  IMAD.MOV.U32 R208, RZ, RZ, R40 ;  /* 0x000000ffffd07224 */ /* 0x000fe400078e0028 */
[----:B------:R-:W-:Y:S01]  /*496c0*/  IMAD.MOV.U32 R217, RZ, RZ, R38 ;  /* 0x000000ffffd97224 */ /* 0x000fe200078e0026 */
[----:B0-----:R-:W3:Y:S04]  /*496d0*/  LDL.LU R151, [R1+0x24ac] ;  /* 0x0024ac0001977983 */ /* 0x001ee80000300800 */
[----:B------:R-:W3:Y:S04]  /*496e0*/  LDL.LU R48, [R1+0x24a8] ;  /* 0x0024a80001307983 */ /* 0x000ee80000300800 */
[----:B------:R-:W3:Y:S04]  /*496f0*/  LDL.LU.64 R46, [R1+0x24a0] ;  /* 0x0024a000012e7983 */ /* 0x000ee80000300a00 */
[----:B------:R-:W3:Y:S04]  /*49700*/  LDL.LU.64 R44, [R1+0x2498] ;  /* 0x00249800012c7983 */ /* 0x000ee80000300a00 */
[----:B------:R-:W3:Y:S04]  /*49710*/  LDL.LU.64 R42, [R1+0x2490] ;  /* 0x00249000012a7983 */ /* 0x000ee80000300a00 */
[----:B------:R-:W3:Y:S01]  /*49720*/  LDL.LU.64 R40, [R1+0x2488] ;  /* 0x0024880001287983 */ /* 0x000ee20000300a00 */
[----:B------:R-:W-:-:S03]  /*49730*/  IMAD.MOV.U32 R216, RZ, RZ, R36 ;  /* 0x000000ffffd87224 */ /* 0x000fc600078e0024 */
[----:B------:R-:W3:Y:S01]  /*49740*/  LDL.LU.64 R38, [R1+0x2480] ;  /* 0x0024800001267983 */ /* 0x000ee20000300a00 */
[----:B------:R-:W-:-:S03]  /*49750*/  IMAD.MOV.U32 R225, RZ, RZ, R34 ;  /* 0x000000ffffe17224 */ /* 0x000fc600078e0022 */
[----:B------:R-:W3:Y:S01]  /*49760*/  LDL.LU.64 R36, [R1+0x2478] ;  /* 0x0024780001247983 */ /* 0x000ee20000300a00 */
[----:B------:R-:W-:-:S03]  /*49770*/  IMAD.MOV.U32 R224, RZ, RZ, R32 ;  /* 0x000000ffffe07224 */ /* 0x000fc600078e0020 */
[----:B------:R-:W3:Y:S01]  /*49780*/  LDL.LU.64 R34, [R1+0x2470] ;  /* 0x0024700001227983 */ /* 0x000ee20000300a00 */
[----:B------:R-:W-:-:S03]  /*49790*/  IMAD.MOV.U32 R233, RZ, RZ, R30 ;  /* 0x000000ffffe97224 */ /* 0x000fc600078e001e */
[----:B------:R-:W3:Y:S01]  /*497a0*/  LDL.LU.64 R32, [R1+0x2468] ;  /* 0x0024680001207983 */ /* 0x000ee20000300a00 */
[----:B------:R-:W-:Y:S02]  /*497b0*/  IMAD.MOV.U32 R252, RZ, RZ, R29 ;  /* 0x000000fffffc7224 */ /* 0x000fe400078e001d */
[----:B------:R-:W-:Y:S01]  /*497c0*/  IMAD.MOV.U32 R232, RZ, RZ, R28 ;  /* 0x000000ffffe87224 */ /* 0x000fe200078e001c */
[----:B------:R-:W3:Y:S01]  /*497d0*/  LDL.LU.64 R30, [R1+0x2460] ;  /* 0x00246000011e7983 */ /* 0x000ee20000300a00 */
[----:B------:R-:W-:Y:S02]  /*497e0*/  IMAD.MOV.U32 R249, RZ, RZ, R27 ;  /* 0x000000fffff97224 */ /* 0x000fe400078e001b */
[----:B------:R-:W-:Y:S01]  /*497f0*/  IMAD.MOV.U32 R241, RZ, RZ, R26 ;  /* 0x000000fffff17224 */ /* 0x000fe200078e001a */
[----:B------:R-:W3:Y:S01]  /*49800*/  LDL.LU.64 R28, [R1+0x2458] ;  /* 0x00245800011c7983 */ /* 0x000ee20000300a00 */
[----:B------:R-:W-:Y:S02]  /*49810*/  IMAD.MOV.U32 R248, RZ, RZ, R25 ;  /* 0x000000fffff87224 */ /* 0x000fe400078e0019 */
[----:B------:R-:W-:Y:S01]  /*49820*/  IMAD.MOV.U32 R240, RZ, RZ, R24 ;  /* 0x000000fffff07224 */ /* 0x000fe200078e0018 */
[----:B------:R-:W3:Y:S04]  /*49830*/  LDL.LU.64 R26, [R1+0x2450] ;  /* 0x00245000011a7983 */ /* 0x000ee80000300a00 */
[----:B------:R-:W3:Y:S01]  /*49840*/  LDL.LU.64 R24, [R1+0x2448] ;  /* 0x0024480001187983 */ /* 0x000ee20000300a00 */
[----:B------:R-:W-:Y:S01]  /*49850*/  IMAD.MOV.U32 R250, RZ, RZ, R0 ;  /* 0x000000fffffa7224 */ /* 0x000fe200078e0000 */
[----:B------:R-:W-:Y:S01]  /*49860*/  UMOV UR60, UR34 ;  /* 0x00000022003c7c82 */ /* 0x000fe20008000000 */
[----:B------:R-:W-:Y:S01]  /*49870*/  IMAD.MOV.U32 R219, RZ, RZ, R18 ;  /* 0x000000ffffdb7224 */ /* 0x000fe200078e0012 */
[----:B----4-:R-:W-:Y:S01]  /*49880*/  R2UR UR34, R20 ;  /* 0x00000000142272ca */ /* 0x010fe200000e0000 */
[----:B------:R-:W-:Y:S01]  /*49890*/  UMOV UR28, UR48 ;  /* 0x00000030001c7c82 */ /* 0x000fe20008000000 */
[----:B------:R-:W-:Y:S01]  /*498a0*/  IMAD.MOV.U32 R163, RZ, RZ, R17 ;  /* 0x000000ffffa37224 */ /* 0x000fe200078e0011 */
[----:B------:R-:W-:Y:S01]  /*498b0*/  UMOV UR61, UR35 ;  /* 0x00000023003d7c82 */ /* 0x000fe20008000000 */
[----:B--2---:R-:W-:-:S02]  /*498c0*/  R2UR UR48, R153 ;  /* 0x00000000993072ca */ /* 0x004fc400000e0000 */
[----:B------:R-:W-:Y:S01]  /*498d0*/  R2UR UR35, R14 ;  /* 0x000000000e2372ca */ /* 0x000fe200000e0000 */
[----:B------:R-:W-:Y:S01]  /*498e0*/  IMAD.MOV.U32 R8, RZ, RZ, R12 ;  /* 0x000000ffff087224 */ /* 0x000fe200078e000c */
[----:B------:R-:W-:Y:S01]  /*498f0*/  UMOV UR29, UR49 ;  /* 0x00000031001d7c82 */ /* 0x000fe20008000000 */
[----:B------:R-:W-:Y:S01]  /*49900*/  R2UR UR49, R15 ;  /* 0x000000000f3172ca */ /* 0x000fe200000e0000 */
[----:B------:R-:W-:Y:S02]  /*49910*/  IMAD.MOV.U32 R193, RZ, RZ, R50 ;  /* 0x000000ffffc17224 */ /* 0x000fe400078e0032 */
[----:B------:R-:W-:Y:S02]  /*49920*/  IMAD.MOV.U32 R184, RZ, RZ, R52 ;  /* 0x000000ffffb87224 */ /* 0x000fe400078e0034 */
[----:B------:R-:W-:Y:S02]  /*49930*/  IMAD.MOV.U32 R185, RZ, RZ, R54 ;  /* 0x000000ffffb97224 */ /* 0x000fe400078e0036 */
[----:B------:R-:W-:-:S02]  /*49940*/  IMAD.MOV.U32 R176, RZ, RZ, R56 ;  /* 0x000000ffffb07224 */ /* 0x000fc400078e0038 */
[----:B------:R-:W-:Y:S02]  /*49950*/  IMAD.MOV.U32 R177, RZ, RZ, R58 ;  /* 0x000000ffffb17224 */ /* 0x000fe400078e003a */
[----:B------:R-:W-:Y:S02]  /*49960*/  IMAD.MOV.U32 R168, RZ, RZ, R60 ;  /* 0x000000ffffa87224 */ /* 0x000fe400078e003c */
[----:B------:R-:W-:Y:S02]  /*49970*/  IMAD.MOV.U32 R169, RZ, RZ, R62 ;  /* 0x000000ffffa97224 */ /* 0x000fe400078e003e */
[----:B------:R-:W-:Y:S02]  /*49980*/  IMAD.MOV.U32 R160, RZ, RZ, R64 ;  /* 0x000000ffffa07224 */ /* 0x000fe400078e0040 */
[----:B------:R-:W-:Y:S02]  /*49990*/  IMAD.MOV.U32 R161, RZ, RZ, R66 ;  /* 0x000000ffffa17224 */ /* 0x000fe400078e0042 */
[----:B---3--:R-:W-:-:S02]  /*499a0*/  IMAD.MOV.U32 R15, RZ, RZ, R48 ;  /* 0x000000ffff0f7224 */ /* 0x008fc400078e0030 */
[----:B------:R-:W-:Y:S02]  /*499b0*/  IMAD.MOV.U32 R226, RZ, RZ, R47 ;  /* 0x000000ffffe27224 */ /* 0x000fe400078e002f */
[----:B------:R-:W-:Y:S02]  /*499c0*/  IMAD.MOV.U32 R9, RZ, RZ, R45 ;  /* 0x000000ffff097224 */ /* 0x000fe400078e002d */
        /* <DEDUP_REMOVED lines=18> */
[----:B------:R-:W-:Y:S01]  /*49af0*/  IMAD.MOV.U32 R195, RZ, RZ, R26 ;  /* 0x000000ffffc37224 */ /* 0x000fe200078e001a */
[----:B------:R-:W2:Y:S04]  /*49b00*/  LDL.LU.64 R24, [R1] ;  /* 0x0000000001187983 */ /* 0x000ea80000300a00 */
[----:B------:R-:W3:Y:S04]  /*49b10*/  LDL.LU.64 R26, [R1+0x8] ;  /* 0x00000800011a7983 */ /* 0x000ee80000300a00 */
[----:B------:R-:W4:Y:S04]  /*49b20*/  LDL.LU.64 R28, [R1+0x10] ;  /* 0x00001000011c7983 */ /* 0x000f280000300a00 */
[----:B------:R-:W2:Y:S04]  /*49b30*/  LDL.LU.64 R30, [R1+0x18] ;  /* 0x00001800011e7983 */ /* 0x000ea80000300a00 */
[----:B------:R-:W3:Y:S04]  /*49b40*/  LDL.LU.64 R32, [R1+0x20] ;  /* 0x0000200001207983 */ /* 0x000ee80000300a00 */
[----:B------:R-:W4:Y:S04]  /*49b50*/  LDL.LU.64 R34, [R1+0x28] ;  /* 0x0000280001227983 */ /* 0x000f280000300a00 */
[----:B------:R-:W2:Y:S04]  /*49b60*/  LDL.LU.64 R36, [R1+0x30] ;  /* 0x0000300001247983 */ /* 0x000ea80000300a00 */
[----:B------:R-:W3:Y:S01]  /*49b70*/  LDL.LU.64 R38, [R1+0x38] ;  /* 0x0000380001267983 */ /* 0x000ee20000300a00 */
[----:B------:R-:W-:-:S03]  /*49b80*/  IMAD.MOV.U32 R12, RZ, RZ, R42 ;  /* 0x000000ffff0c7224 */ /* 0x000fc600078e002a */
[----:B------:R-:W4:Y:S01]  /*49b90*/  LDL.LU.64 R40, [R1+0x40] ;  /* 0x0000400001287983 */ /* 0x000f220000300a00 */
[----:B------:R-:W-:-:S03]  /*49ba0*/  IMAD.MOV.U32 R19, RZ, RZ, R44 ;  /* 0x000000ffff137224 */ /* 0x000fc600078e002c */
[----:B------:R-:W2:Y:S01]  /*49bb0*/  LDL.LU.64 R42, [R1+0x48] ;  /* 0x00004800012a7983 */ /* 0x000ea20000300a00 */
[----:B------:R-:W-:-:S03]  /*49bc0*/  IMAD.MOV.U32 R11, RZ, RZ, R46 ;  /* 0x000000ffff0b7224 */ /* 0x000fc600078e002e */
[----:B------:R-:W3:Y:S04]  /*49bd0*/  LDL.LU.64 R44, [R1+0x50] ;  /* 0x00005000012c7983 */ /* 0x000ee80000300a00 */
[----:B------:R-:W4:Y:S04]  /*49be0*/  LDL.LU.64 R46, [R1+0x58] ;  /* 0x00005800012e7983 */ /* 0x000f280000300a00 */
[----:B------:R-:W2:Y:S04]  /*49bf0*/  LDL.LU.64 R48, [R1+0x60] ;  /* 0x0000600001307983 */ /* 0x000ea80000300a00 */
        /* <DEDUP_REMOVED lines=40> */
[----:B------:R-:W4:Y:S01]  /*49e80*/  LDL.LU.64 R130, [R1+0x1a8] ;  /* 0x0001a80001827983 */ /* 0x000f220000300a00 */
[----:B------:R-:W-:-:S03]  /*49e90*/  IMAD.MOV.U32 R10, RZ, RZ, R151 ;  /* 0x000000ffff0a7224 */ /* 0x000fc600078e0097 */
[----:B----4-:R-:W-:Y:S04]  /*49ea0*/  STL.64 [R1+0x2440], R130 ;  /* 0x0024408201007387 */ /* 0x010fe80000100a00 */
[----:B---3--:R-:W-:Y:S04]  /*49eb0*/  STL.64 [R1+0x2438], R128 ;  /* 0x0024388001007387 */ /* 0x008fe80000100a00 */
[----:B--2---:R-:W-:Y:S04]  /*49ec0*/  STL.64 [R1+0x2430], R126 ;  /* 0x0024307e01007387 */ /* 0x004fe80000100a00 */
        /* <DEDUP_REMOVED lines=59> */
[----:B------:R-:W2:Y:S04]  /*4a280*/  LDL.LU.64 R4, [R1+0x200] ;  /* 0x0002000001047983 */ /* 0x000ea80000300a00 */
[----:B------:R-:W2:Y:S04]  /*4a290*/  LDL.LU.64 R6, [R1+0x208] ;  /* 0x0002080001067983 */ /* 0x000ea80000300a00 */
[----:B0-----:R-:W2:Y:S04]  /*4a2a0*/  LDL.LU.64 R8, [R1+0x210] ;  /* 0x0002100001087983 */ /* 0x001ea80000300a00 */
[----:B------:R-:W2:Y:S04]  /*4a2b0*/  LDL.LU.64 R10, [R1+0x218] ;  /* 0x00021800010a7983 */ /* 0x000ea80000300a00 */
        /* <DEDUP_REMOVED lines=59> */
[----:B------:R-:W2:Y:S01]  /*4a670*/  LDL.LU.64 R130, [R1+0x3f8] ;  /* 0x0003f80001827983 */ /* 0x000ea20000300a00 */
[----:B------:R-:W-:Y:S01]  /*4a680*/  UMOV UR56, UR8 ;  /* 0x0000000800387c82 */ /* 0x000fe20008000000 */
[----:B------:R-:W-:Y:S01]  /*4a690*/  UMOV UR57, UR9 ;  /* 0x0000000900397c82 */ /* 0x000fe20008000000 */
[----:B------:R-:W-:Y:S01]  /*4a6a0*/  UMOV UR8, UR36 ;  /* 0x0000002400087c82 */ /* 0x000fe20008000000 */
[----:B------:R-:W-:Y:S01]  /*4a6b0*/  UMOV UR9, UR37 ;  /* 0x0000002500097c82 */ /* 0x000fe20008000000 */
[----:B------:R-:W-:Y:S01]  /*4a6c0*/  UMOV UR12, UR32 ;  /* 0x00000020000c7c82 */ /* 0x000fe20008000000 */
[----:B------:R-:W-:Y:S01]  /*4a6d0*/  UMOV UR13, UR33 ;  /* 0x00000021000d7c82 */ /* 0x000fe20008000000 */
[----:B------:R-:W-:Y:S01]  /*4a6e0*/  MOV R157, UR7 ;  /* 0x00000007009d7c02 */ /* 0x000fe20008000f00 */
[----:B--2---:R-:W-:Y:S01]  /*4a6f0*/  WARPGROUP.ARRIVE ;  /* 0x00000000000079c5 */ /* 0x004fe20000000000 */
[----:B------:R-:W-:Y:S01]  /*4a700*/  MOV R156, UR6 ;  /* 0x00000006009c7c02 */ /* 0x000fe20008000f00 */
[----:B------:R-:W2:Y:S04]  /*4a710*/  LDL.LU.64 R132, [R1+0x1b0] ;  /* 0x0001b00001847983 */ /* 0x000ea80000300a00 */
[----:B------:R-:W-:Y:S01]  /*4a720*/  HGMMA.64x256x16.F32 R4, gdesc[UR56].tnspA, R4, gsb0 ;  /* 0x23e00000380479f0 */ /* 0x000fe20008000804 */
[----:B------:R-:W-:Y:S01]  /*4a730*/  UMOV UR6, UR4 ;  /* 0x0000000400067c82 */ /* 0x000fe20008000000 */
[----:B------:R-:W-:Y:S01]  /*4a740*/  UMOV UR7, UR5 ;  /* 0x0000000500077c82 */ /* 0x000fe20008000000 */
[----:B------:R-:W2:Y:S01]  /*4a750*/  LDL.LU.64 R134, [R1+0x1b8] ;  /* 0x0001b80001867983 */ /* 0x000ea20000300a00 */
[----:B------:R-:W-:-:S02]  /*4a760*/  WARPGROUP.DEPBAR.LE gsb0, 0x0 ;  /* 0x00008000000079c5 */ /* 0x000fc40000010000 */
[----:B------:R-:W-:Y:S01]  /*4a770*/  WARPGROUP.ARRIVE ;  /* 0x00000000000079c5 */ /* 0x000fe20000000000 */
[----:B------:R-:W-:Y:S01]  /*4a780*/  UMOV UR4, UR40 ;  /* 0x0000002800047c82 */ /* 0x000fe20008000000 */
[----:B------:R-:W-:Y:S01]  /*4a790*/  UMOV UR5, UR41 ;  /* 0x0000002900057c82 */ /* 0x000fe20008000000 */
[----:B------:R-:W2:-:S15]  /*4a7a0*/  LDL.LU.64 R136, [R1+0x1c0] ;  /* 0x0001c00001887983 */ /* 0x000e9e0000300a00 */
[----:B------:R-:W-:-:S04]  /*4a7b0*/  NOP ;  /* 0x0000000000007918 */ /* 0x000fc80000000000 */
[----:B------:R-:W-:Y:S01]  /*4a7c0*/  HGMMA.64x256x16.F32 R4, gdesc[UR8].tnspA, R4, gsb0 ;  /* 0x23e00000080479f0 */ /* 0x000fe20008000804 */
[----:B------:R-:W-:Y:S01]  /*4a7d0*/  UMOV UR32, UR4 ;  /* 0x0000000400207c82 */ /* 0x000fe20008000000 */
[----:B------:R-:W-:Y:S01]  /*4a7e0*/  UMOV UR33, UR5 ;  /* 0x0000000500217c82 */ /* 0x000fe20008000000 */
[----:B------:R-:W2:Y:S04]  /*4a7f0*/  LDL.LU.64 R138, [R1+0x1c8] ;  /* 0x0001c800018a7983 */ /* 0x000ea80000300a00 */
[----:B------:R-:W2:Y:S04]  /*4a800*/  LDL.LU.64 R140, [R1+0x1d0] ;  /* 0x0001d000018c7983 */ /* 0x000ea80000300a00 */
[----:B------:R-:W2:Y:S04]  /*4a810*/  LDL.LU.64 R142, [R1+0x1d8] ;  /* 0x0001d800018e7983 */ /* 0x000ea80000300a00 */
[----:B------:R-:W2:Y:S04]  /*4a820*/  LDL.LU.64 R144, [R1+0x1e0] ;  /* 0x0001e00001907983 */ /* 0x000ea80000300a00 */
[----:B------:R-:W2:Y:S04]  /*4a830*/  LDL.LU.64 R146, [R1+0x1e8] ;  /* 0x0001e80001927983 */ /* 0x000ea80000300a00 */
[----:B------:R-:W2:Y:S04]  /*4a840*/  LDL.LU.64 R148, [R1+0x1f0] ;  /* 0x0001f00001947983 */ /* 0x000ea80000300a00 */
[----:B------:R-:W2:Y:S01]  /*4a850*/  LDL.LU.64 R150, [R1+0x1f8] ;  /* 0x0001f80001967983 */ /* 0x000ea20000300a00 */
[----:B------:R-:W-:-:S02]  /*4a860*/  WARPGROUP.DEPBAR.LE gsb0, 0x0 ;  /* 0x00008000000079c5 */ /* 0x000fc40000010000 */
[----:B------:R-:W-:-:S06]  /*4a870*/  WARPGROUP.ARRIVE ;  /* 0x00000000000079c5 */ /* 0x000fcc0000000000 */
        /* <DEDUP_REMOVED lines=17> */
[----:B------:R-:W-:Y:S04]  /*4a990*/  STL [R1+0x203c], R184 ;  /* 0x00203cb801007387 */ /* 0x000fe80000100800 */
[----:B------:R-:W-:Y:S04]  /*4a9a0*/  STL [R1+0x2024], R185 ;  /* 0x002024b901007387 */ /* 0x000fe80000100800 */
[----:B------:R-:W-:Y:S04]  /*4a9b0*/  STL [R1+0x2020], R176 ;  /* 0x002020b001007387 */ /* 0x000fe80000100800 */
[----:B------:R-:W-:Y:S04]  /*4a9c0*/  STL [R1+0x201c], R177 ;  /* 0x00201cb101007387 */ /* 0x000fe80000100800 */
[----:B------:R-:W-:Y:S04]  /*4a9d0*/  STL [R1+0x2018], R168 ;  /* 0x002018a801007387 */ /* 0x000fe80000100800 */
[----:B------:R-:W-:Y:S04]  /*4a9e0*/  STL [R1+0x2014], R169 ;  /* 0x002014a901007387 */ /* 0x000fe80000100800 */
[----:B------:R-:W-:Y:S04]  /*4a9f0*/  STL [R1+0x2010], R160 ;  /* 0x002010a001007387 */ /* 0x000fe80000100800 */
[----:B------:R-:W-:Y:S01]  /*4aa00*/  STL [R1+0x200c], R161 ;  /* 0x00200ca101007387 */ /* 0x000fe20000100800 */
[----:B------:R-:W-:-:S02]  /*4aa10*/  WARPGROUP.DEPBAR.LE gsb0, 0x0 ;  /* 0x00008000000079c5 */ /* 0x000fc40000010000 */
[----:B------:R-:W-:-:S06]  /*4aa20*/  WARPGROUP.ARRIVE ;  /* 0x00000000000079c5 */ /* 0x000fcc0000000000 */
        /* <DEDUP_REMOVED lines=72> */
[----:B0-----:R-:W2:Y:S04]  /*4aeb0*/  LDL.LU.64 R130, [R1+0x2440] ;  /* 0x0024400001827983 */ /* 0x001ea80000300a00 */
[----:B------:R-:W2:Y:S04]  /*4aec0*/  LDL.LU.64 R128, [R1+0x2438] ;  /* 0x0024380001807983 */ /* 0x000ea80000300a00 */
[----:B------:R-:W2:Y:S04]  /*4aed0*/  LDL.LU.64 R126, [R1+0x2430] ;  /* 0x00243000017e7983 */ /* 0x000ea80000300a00 */
[----:B------:R-:W2:Y:S04]  /*4aee0*/  LDL.LU.64 R124, [R1+0x2428] ;  /* 0x00242800017c7983 */ /* 0x000ea80000300a00 */
[----:B------:R-:W2:Y:S04]  /*4aef0*/  LDL.LU.64 R122, [R1+0x2420] ;  /* 0x00242000017a7983 */ /* 0x000ea80000300a00 */
[----:B------:R-:W2:Y:S04]  /*4af00*/  LDL.LU.64 R120, [R1+0x2418] ;  /* 0x0024180001787983 */ /* 0x000ea80000300a00 */
[----:B------:R-:W2:Y:S01]  /*4af10*/  LDL.LU.64 R118, [R1+0x2410] ;  /* 0x0024100001767983 */ /* 0x000ea20000300a00 */
[----:B------:R-:W-:-:S02]  /*4af20*/  IMAD.MOV.U32 R237, RZ, RZ, R115 ;  /* 0x000000ffffed7224 */ /* 0x000fc400078e0073 */
[----:B------:R-:W-:Y:S01]  /*4af30*/  IMAD.MOV.U32 R236, RZ, RZ, R114 ;  /* 0x000000ffffec7224 */ /* 0x000fe200078e0072 */
[----:B------:R-:W2:Y:S01]  /*4af40*/  LDL.LU.64 R116, [R1+0x2408] ;  /* 0x0024080001747983 */ /* 0x000ea20000300a00 */
[----:B------:R-:W-:Y:S02]  /*4af50*/  IMAD.MOV.U32 R231, RZ, RZ, R113 ;  /* 0x000000ffffe77224 */ /* 0x000fe400078e0071 */
[----:B------:R-:W-:Y:S01]  /*4af60*/  IMAD.MOV.U32 R230, RZ, RZ, R112 ;  /* 0x000000ffffe67224 */ /* 0x000fe200078e0070 */
[----:B------:R-:W2:Y:S01]  /*4af70*/  LDL.LU.64 R114, [R1+0x2400] ;  /* 0x0024000001727983 */ /* 0x000ea20000300a00 */
[----:B------:R-:W-:Y:S02]  /*4af80*/  IMAD.MOV.U32 R229, RZ, RZ, R111 ;  /* 0x000000ffffe57224 */ /* 0x000fe400078e006f */
[----:B------:R-:W-:Y:S01]  /*4af90*/  IMAD.MOV.U32 R228, RZ, RZ, R110 ;  /* 0x000000ffffe47224 */ /* 0x000fe200078e006e */
        /* <DEDUP_REMOVED lines=79> */
[----:B------:R-:W-:Y:S01]  /*4b490*/  UIADD3.64 UR40, UR36, 0x380, URZ ;  /* 0x0000038024287897 */ /* 0x000fe2000fffe03f */
[----:B------:R-:W-:Y:S01]  /*4b4a0*/  UMOV UR54, UR42 ;  /* 0x0000002a00367c82 */ /* 0x000fe20008000000 */
[----:B------:R-:W-:Y:S01]  /*4b4b0*/  UMOV UR55, UR43 ;  /* 0x0000002b00377c82 */ /* 0x000fe20008000000 */
[----:B------:R-:W-:Y:S01]  /*4b4c0*/  UMOV UR42, UR6 ;  /* 0x00000006002a7c82 */ /* 0x000fe20008000000 */
[----:B------:R-:W-:Y:S01]  /*4b4d0*/  UMOV UR43, UR7 ;  /* 0x00000007002b7c82 */ /* 0x000fe20008000000 */
[----:B------:R-:W-:Y:S01]  /*4b4e0*/  UIADD3.64 UR4, UR36, 0x400, URZ ;  /* 0x0000040024047897 */ /* 0x000fe2000fffe03f */
[----:B------:R-:W-:Y:S01]  /*4b4f0*/  UMOV UR6, UR38 ;  /* 0x0000002600067c82 */ /* 0x000fe20008000000 */
[----:B------:R-:W-:Y:S01]  /*4b500*/  UMOV UR7, UR39 ;  /* 0x0000002700077c82 */ /* 0x000fe20008000000 */
[----:B--2---:R-:W-:Y:S01]  /*4b510*/  WARPGROUP.ARRIVE ;  /* 0x00000000000079c5 */ /* 0x004fe20000000000 */
[----:B------:R-:W2:Y:S01]  /*4b520*/  LDL.LU.64 R22, [R1+0x2290] ;  /* 0x0022900001167983 */ /* 0x000ea20000300a00 */
[----:B------:R-:W-:Y:S01]  /*4b530*/  UMOV UR16, UR40 ;  /* 0x0000002800107c82 */ /* 0x000fe20008000000 */
[----:B------:R-:W-:-:S02]  /*4b540*/  UMOV UR17, UR41 ;  /* 0x0000002900117c82 */ /* 0x000fc40008000000 */
[----:B------:R-:W3:Y:S04]  /*4b550*/  LDL.LU.64 R20, [R1+0x2288] ;  /* 0x0022880001147983 */ /* 0x000ee80000300a00 */
[----:B------:R-:W4:Y:S01]  /*4b560*/  LDL.LU.64 R18, [R1+0x2280] ;  /* 0x0022800001127983 */ /* 0x000f220000300a00 */
[----:B------:R-:W-:Y:S01]  /*4b570*/  HGMMA.64x256x16.F32 R24, gdesc[UR40].tnspA, R24, gsb0 ;  /* 0x23e00000281879f0 */ /* 0x000fe20008000818 */
[----:B------:R-:W-:Y:S01]  /*4b580*/  UIADD3.64 UR40, UR36, 0x480, URZ ;  /* 0x0000048024287897 */ /* 0x000fe2000fffe03f */
[----:B------:R-:W-:Y:S01]  /*4b590*/  UMOV UR42, UR60 ;  /* 0x0000003c002a7c82 */ /* 0x000fe20008000000 */
[----:B------:R-:W-:Y:S01]  /*4b5a0*/  UMOV UR43, UR61 ;  /* 0x0000003d002b7c82 */ /* 0x000fe20008000000 */
[----:B------:R-:W3:Y:S04]  /*4b5b0*/  LDL.LU.64 R16, [R1+0x2278] ;  /* 0x0022780001107983 */ /* 0x000ee80000300a00 */
[----:B------:R-:W3:Y:S04]  /*4b5c0*/  LDL.LU.64 R14, [R1+0x2270] ;  /* 0x00227000010e7983 */ /* 0x000ee80000300a00 */
[----:B------:R-:W4:Y:S01]  /*4b5d0*/  LDL.LU.64 R12, [R1+0x2268] ;  /* 0x00226800010c7983 */ /* 0x000f220000300a00 */
[----:B------:R-:W-:Y:S01]  /*4b5e0*/  UMOV UR8, UR4 ;  /* 0x0000000400087c82 */ /* 0x000fe20008000000 */
[----:B------:R-:W-:-:S02]  /*4b5f0*/  WARPGROUP.DEPBAR.LE gsb0, 0x0 ;  /* 0x00008000000079c5 */ /* 0x000fc40000010000 */
[----:B------:R-:W-:Y:S01]  /*4b600*/  WARPGROUP.ARRIVE ;  /* 0x00000000000079c5 */ /* 0x000fe20000000000 */
[----:B------:R-:W-:Y:S01]  /*4b610*/  UMOV UR9, UR5 ;  /* 0x0000000500097c82 */ /* 0x000fe20008000000 */
[----:B------:R-:W-:Y:S01]  /*4b620*/  UMOV UR12, UR40 ;  /* 0x00000028000c7c82 */ /* 0x000fe20008000000 */
[----:B------:R-:W-:Y:S01]  /*4b630*/  UMOV UR13, UR41 ;  /* 0x00000029000d7c82 */ /* 0x000fe20008000000 */
[----:B------:R-:W3:Y:S04]  /*4b640*/  LDL.LU.64 R10, [R1+0x2260] ;  /* 0x00226000010a7983 */ /* 0x000ee80000300a00 */
[----:B------:R-:W3:Y:S04]  /*4b650*/  LDL.LU.64 R8, [R1+0x2258] ;  /* 0x0022580001087983 */ /* 0x000ee80000300a00 */
[----:B------:R-:W-:Y:S01]  /*4b660*/  HGMMA.64x256x16.F32 R24, gdesc[UR4].tnspA, R24, gsb0 ;  /* 0x23e00000041879f0 */ /* 0x000fe20008000818 */
[----:B------:R-:W-:-:S02]  /*4b670*/  R2UR UR7, R157 ;  /* 0x000000009d0772ca */ /* 0x000fc400000e0000 */
[----:B------:R-:W-:Y:S01]  /*4b680*/  R2UR UR6, R156 ;  /* 0x000000009c0672ca */ /* 0x000fe200000e0000 */
[----:B------:R-:W-:Y:S01]  /*4b690*/  UIADD3.64 UR4, UR36, 0x500, URZ ;  /* 0x0000050024047897 */ /* 0x000fe2000fffe03f */
[----:B------:R-:W-:Y:S02]  /*4b6a0*/  WARPGROUP.DEPBAR.LE gsb0, 0x0 ;  /* 0x00008000000079c5 */ /* 0x000fe40000010000 */
[----:B------:R-:W-:-:S15]  /*4b6b0*/  WARPGROUP.ARRIVE ;  /* 0x00000000000079c5 */ /* 0x000fde0000000000 */
[----:B------:R-:W-:-:S06]  /*4b6c0*/  NOP ;  /* 0x0000000000007918 */ /* 0x000fcc0000000000 */
[----:B------:R-:W-:Y:S01]  /*4b6d0*/  HGMMA.64x256x16.F32 R24, gdesc[UR40].tnspA, R24, gsb0 ;  /* 0x23e00000281879f0 */ /* 0x000fe20008000818 */
[----:B------:R-:W-:Y:S02]  /*4b6e0*/  R2UR UR43, R155 ;  /* 0x000000009b2b72ca */ /* 0x000fe400000e0000 */
[----:B--2---:R-:W-:Y:S02]  /*4b6f0*/  R2UR UR42, R23 ;  /* 0x00000000172a72ca */ /* 0x004fe400000e0000 */
[----:B------:R-:W-:Y:S02]  /*4b700*/  R2UR UR41, R22 ;  /* 0x00000000162972ca */ /* 0x000fe400000e0000 */
[----:B----4-:R-:W-:Y:S01]  /*4b710*/  R2UR UR40, R13 ;  /* 0x000000000d2872ca */ /* 0x010fe200000e0000 */
[----:B------:R-:W-:Y:S02]  /*4b720*/  WARPGROUP.DEPBAR.LE gsb0, 0x0 ;  /* 0x00008000000079c5 */ /* 0x000fe40000010000 */
[----:B------:R-:W-:-:S15]  /*4b730*/  WARPGROUP.ARRIVE ;  /* 0x00000000000079c5 */ /* 0x000fde0000000000 */
[----:B------:R-:W-:-:S03]  /*4b740*/  NOP ;  /* 0x0000000000007918 */ /* 0x000fc60000000000 */
        /* <DEDUP_REMOVED lines=13> */
[----:B------:R-:W-:Y:S02]  /*4b820*/  IMAD.MOV.U32 R7, RZ, RZ, R163 ;  /* 0x000000ffff077224 */ /* 0x000fe400078e00a3 */
[----:B------:R-:W-:Y:S02]  /*4b830*/  IMAD.MOV.U32 R163, RZ, RZ, R219 ;  /* 0x000000ffffa37224 */ /* 0x000fe400078e00db */
[----:B------:R-:W-:Y:S02]  /*4b840*/  IMAD.MOV.U32 R219, RZ, RZ, R226 ;  /* 0x000000ffffdb7224 */ /* 0x000fe400078e00e2 */
[----:B---3--:R-:W-:Y:S02]  /*4b850*/  IMAD.MOV.U32 R226, RZ, RZ, R10 ;  /* 0x000000ffffe27224 */ /* 0x008fe400078e000a */
[----:B------:R-:W-:Y:S02]  /*4b860*/  IMAD.MOV.U32 R10, RZ, RZ, R154 ;  /* 0x000000ffff0a7224 */ /* 0x000fe400078e009a */
[----:B------:R-:W2:Y:S01]  /*4b870*/  LDL.LU R154, [R1+0x2250] ;  /* 0x00225000019a7983 */ /* 0x000ea20000300800 */
[----:B------:R-:W-:-:S04]  /*4b880*/  IMAD.MOV.U32 R168, RZ, RZ, R226 ;  /* 0x000000ffffa87224 */ /* 0x000fc800078e00e2 */
[----:B------:R-:W-:Y:S02]  /*4b890*/  IMAD.MOV.U32 R156, RZ, RZ, R168 ;  /* 0x000000ffff9c7224 */ /* 0x000fe400078e00a8 */
[----:B------:R-:W-:Y:S02]  /*4b8a0*/  IMAD.MOV.U32 R168, RZ, RZ, R9 ;  /* 0x000000ffffa87224 */ /* 0x000fe400078e0009 */
[----:B------:R-:W-:Y:S02]  /*4b8b0*/  IMAD.MOV.U32 R9, RZ, RZ, R19 ;  /* 0x000000ffff097224 */ /* 0x000fe400078e0013 */
[----:B------:R-:W-:Y:S02]  /*4b8c0*/  IMAD.MOV.U32 R19, RZ, RZ, R14 ;  /* 0x000000ffff137224 */ /* 0x000fe400078e000e */
[----:B------:R-:W-:Y:S02]  /*4b8d0*/  IMAD.MOV.U32 R14, RZ, RZ, R152 ;  /* 0x000000ffff0e7224 */ /* 0x000fe400078e0098 */
[----:B------:R-:W0:Y:S01]  /*4b8e0*/  LDC R152, c[0x0][0x230] ;  /* 0x00008c00ff987b82 */ /* 0x000e220000000800 */
[----:B------:R-:W-:-:S02]  /*4b8f0*/  WARPGROUP.DEPBAR.LE gsb0, 0x0 ;  /* 0x00008000000079c5 */ /* 0x000fc40000010000 */
[----:B------:R-:W-:-:S06]  /*4b900*/  WARPGROUP.ARRIVE ;  /* 0x00000000000079c5 */ /* 0x000fcc0000000000 */
[----:B------:R-:W-:Y:S01]  /*4b910*/  HGMMA.64x256x16.F32 R24, gdesc[UR52].tnspA, R24, gsb0 ;  /* 0x23e00000341879f0 */ /* 0x000fe20008000818 */
[----:B0-----:R-:W-:-:S05]  /*4b920*/  VIADD R152, R152, 0x7f ;  /* 0x0000007f98987836 */ /* 0x001fca0000000000 */
[----:B------:R-:W-:-:S04]  /*4b930*/  SHF.R.S32.HI R13, RZ, 0x1f, R152 ;  /* 0x0000001fff0d7819 */ /* 0x000fc80000011498 */
[----:B------:R-:W-:Y:S02]  /*4b940*/  LEA.HI R13, R13, R152, RZ, 0x7 ;  /* 0x000000980d0d7211 */ /* 0x000fe400078f38ff */
[----:B------:R-:W0:Y:S01]  /*4b950*/  LDC R152, c[0x0][0x238] ;  /* 0x00008e00ff987b82 */ /* 0x000e220000000800 */
[----:B------:R-:W-:Y:S01]  /*4b960*/  UMOV UR6, UR4 ;  /* 0x0000000400067c82 */ /* 0x000fe20008000000 */
[----:B------:R-:W-:Y:S01]  /*4b970*/  R2UR UR4, R163 ;  /* 0x00000000a30472ca */ /* 0x000fe200000e0000 */
[----:B------:R-:W-:Y:S02]  /*4b980*/  IMAD.MOV.U32 R184, RZ, RZ, R178 ;  /* 0x000000ffffb87224 */ /* 0x000fe400078e00b2 */
[----:B------:R-:W-:Y:S01]  /*4b990*/  IMAD.MOV.U32 R169, RZ, RZ, R187 ;  /* 0x000000ffffa97224 */ /* 0x000fe200078e00bb */
[----:B------:R-:W-:Y:S01]  /*4b9a0*/  UMOV UR7, UR5 ;  /* 0x0000000500077c82 */ /* 0x000fe20008000000 */
[----:B------:R-:W-:Y:S01]  /*4b9b0*/  IMAD.MOV.U32 R6, RZ, RZ, R186 ;  /* 0x000000ffff067224 */ /* 0x000fe200078e00ba */
[----:B------:R-:W-:Y:S01]  /*4b9c0*/  R2UR UR5, R7 ;  /* 0x00000000070572ca */ /* 0x000fe200000e0000 */
[----:B------:R-:W-:-:S02]  /*4b9d0*/  IMAD.MOV.U32 R161, RZ, RZ, R195 ;  /* 0x000000ffffa17224 */ /* 0x000fc400078e00c3 */
[----:B------:R-:W-:Y:S02]  /*4b9e0*/  IMAD.MOV.U32 R7, RZ, RZ, R194 ;  /* 0x000000ffff077224 */ /* 0x000fe400078e00c2 */
[----:B------:R-:W-:Y:S02]  /*4b9f0*/  IMAD.MOV.U32 R4, RZ, RZ, R219 ;  /* 0x000000ffff047224 */ /* 0x000fe400078e00db */
[----:B------:R-:W-:Y:S02]  /*4ba00*/  IMAD.MOV.U32 R177, RZ, RZ, R227 ;  /* 0x000000ffffb17224 */ /* 0x000fe400078e00e3 */
[----:B------:R-:W-:Y:S02]  /*4ba10*/  IMAD.MOV.U32 R160, RZ, RZ, R235 ;  /* 0x000000ffffa07224 */ /* 0x000fe400078e00eb */
[----:B------:R-:W-:Y:S01]  /*4ba20*/  IMAD.MOV.U32 R5, RZ, RZ, R234 ;  /* 0x000000ffff057224 */ /* 0x000fe200078e00ea */
[----:B------:R-:W-:Y:S01]  /*4ba30*/  SHF.R.S32.HI R13, RZ, 0x7, R13 ;  /* 0x00000007ff0d7819 */ /* 0x000fe2000001140d */
[----:B------:R-:W-:-:S02]  /*4ba40*/  VIADD R156, R156, 0x1 ;  /* 0x000000019c9c7836 */ /* 0x000fc40000000000 */
[----:B------:R-:W-:Y:S02]  /*4ba50*/  IMAD.MOV.U32 R176, RZ, RZ, R8 ;  /* 0x000000ffffb07224 */ /* 0x000fe400078e0008 */
[----:B------:R-:W-:Y:S02]  /*4ba60*/  IMAD.MOV.U32 R185, RZ, RZ, R243 ;  /* 0x000000ffffb97224 */ /* 0x000fe400078e00f3 */
[----:B0-----:R-:W-:-:S04]  /*4ba70*/  IMAD.SHL.U32 R152, R152, 0x80, RZ ;  /* 0x0000008098987824 */ /* 0x001fc800078e00ff */
[----:B------:R-:W-:Y:S02]  /*4ba80*/  IMAD.SHL.U32 R152, R152, 0x2, RZ ;  /* 0x0000000298987824 */ /* 0x000fe400078e00ff */
[----:B------:R-:W-:Y:S02]  /*4ba90*/  IMAD.MOV.U32 R157, RZ, RZ, R242 ;  /* 0x000000ffff9d7224 */ /* 0x000fe400078e00f2 */
[----:B------:R-:W-:Y:S01]  /*4baa0*/  IMAD.MOV.U32 R8, RZ, RZ, R250 ;  /* 0x000000ffff087224 */ /* 0x000fe200078e00fa */
[----:B------:R-:W-:Y:S02]  /*4bab0*/  ISETP.NE.U32.AND P0, PT, R156, R13, PT ;  /* 0x0000000d9c00720c */ /* 0x000fe40003f05070 */
[----:B------:R-:W-:Y:S01]  /*4bac0*/  IADD3 R153, P3, R153, R152, RZ ;  /* 0x0000009899997210 */ /* 0x000fe20007f7e0ff */
[----:B------:R-:W-:Y:S02]  /*4bad0*/  WARPGROUP.DEPBAR.LE gsb0, 0x0 ;  /* 0x00008000000079c5 */ /* 0x000fe40000010000 */
[----:B------:R-:W-:Y:S04]  /*4bae0*/  STL.64 [R1], R24 ;  /* 0x0000001801007387 */ /* 0x000fe80000100a00 */
        /* <DEDUP_REMOVED lines=64> */
[----:B------:R-:W-:Y:S01]  /*4bef0*/  IMAD.MOV.U32 R22, RZ, RZ, R132 ;  /* 0x000000ffff167224 */ /* 0x000fe200078e0084 */
[----:B0-----:R-:W3:Y:S04]  /*4bf00*/  LDL.LU.64 R150, [R1+0x2248] ;  /* 0x0022480001967983 */ /* 0x001ee80000300a00 */
        /* <DEDUP_REMOVED lines=37> */
[----:B------:R-:W3:Y:S01]  /*4c160*/  LDL.LU.64 R74, [R1+0x2118] ;  /* 0x00211800014a7983 */ /* 0x000ee20000300a00 */
[----:B------:R-:W-:-:S03]  /*4c170*/  IMAD.MOV.U32 R155, RZ, RZ, R70 ;  /* 0x000000ffff9b7224 */ /* 0x000fc600078e0046 */
        /* <DEDUP_REMOVED lines=47> */
[----:B------:R-:W3:Y:S04]  /*4c470*/  LDL.LU.64 R26, [R1+0x2058] ;  /* 0x00205800011a7983 */ /* 0x000ee80000300a00 */
[----:B------:R-:W3:Y:S04]  /*4c480*/  LDL.LU.64 R24, [R1+0x2050] ;  /* 0x0020500001187983 */ /* 0x000ee80000300a00 */
[----:B------:R0:W-:Y:S04]  /*4c490*/  STL [R1+0xae0], R156 ;  /* 0x000ae09c01007387 */ /* 0x0001e80000100800 */
[----:B------:R-:W4:Y:S04]  /*4c4a0*/  LDL.LU R13, [R1+0x1334] ;  /* 0x00133400010d7983 */ /* 0x000f280000300800 */
[----:B0-----:R-:W2:Y:S04]  /*4c4b0*/  LDL.LU R156, [R1+0x132c] ;  /* 0x00132c00019c7983 */ /* 0x001ea80000300800 */
[----:B------:R0:W-:Y:S04]  /*4c4c0*/  STL [R1+0x133c], R153 ;  /* 0x00133c9901007387 */ /* 0x0001e80000100800 */
[----:B0-----:R-:W3:Y:S01]  /*4c4d0*/  LDL.LU R153, [R1+0x2048] ;  /* 0x0020480001997983 */ /* 0x001ee20000300800 */
[----:B------:R-:W-:-:S02]  /*4c4e0*/  IADD3 R2, P1, R2, R152, RZ ;  /* 0x0000009802027210 */ /* 0x000fc40007f3e0ff */
[----:B----4-:R-:W-:-:S05]  /*4c4f0*/  IADD3 R13, P4, R13, R152, RZ ;  /* 0x000000980d0d7210 */ /* 0x010fca0007f9e0ff */
[----:B------:R-:W-:Y:S01]  /*4c500*/  STL [R1+0x1334], R13 ;  /* 0x0013340d01007387 */ /* 0x000fe20000100800 */
[----:B--2---:R-:W-:-:S05]  /*4c510*/  IADD3 R156, P5, R156, R152, RZ ;  /* 0x000000989c9c7210 */ /* 0x004fca0007fbe0ff */
[----:B------:R-:W-:Y:S01]  /*4c520*/  STL [R1+0x132c], R156 ;  /* 0x00132c9c01007387 */ /* 0x000fe20000100800 */
[----:B---3--:R-:W-:-:S05]  /*4c530*/  IADD3 R153, P6, R153, R152, RZ ;  /* 0x0000009899997210 */ /* 0x008fca0007fde0ff */
[----:B------:R0:W-:Y:S04]  /*4c540*/  STL [R1+0x1324], R153 ;  /* 0x0013249901007387 */ /* 0x0001e80000100800 */
[----:B0-----:R-:W2:Y:S04]  /*4c550*/  LDL.LU R153, [R1+0x2044] ;  /* 0x0020440001997983 */ /* 0x001ea80000300800 */
[----:B------:R0:W-:Y:S04]  /*4c560*/  STL [R1+0x131c], R2 ;  /* 0x00131c0201007387 */ /* 0x0001e80000100800 */
[----:B0-----:R-:W2:Y:S04]  /*4c570*/  LDL.LU R2, [R1+0x2040] ;  /* 0x0020400001027983 */ /* 0x001ea80000300800 */
[----:B------:R-:W3:Y:S04]  /*4c580*/  LDL.LU R13, [R1+0x1314] ;  /* 0x00131400010d7983 */ /* 0x000ee80000300800 */
[----:B------:R-:W4:Y:S01]  /*4c590*/  LDL.LU R156, [R1+0x1338] ;  /* 0x00133800019c7983 */ /* 0x000f220000300800 */
[----:B------:R-:W-:-:S05]  /*4c5a0*/  IADD3 R154, P2, R154, R152, RZ ;  /* 0x000000989a9a7210 */ /* 0x000fca0007f5e0ff */
[--C-:B--2---:R-:W-:Y:S01]  /*4c5b0*/  IMAD.X R153, R153, 0x1, R2.reuse, P2 ;  /* 0x0000000199997824 */ /* 0x104fe200010e0602 */
[----:B---3--:R-:W-:Y:S01]  /*4c5c0*/  IADD3 R13, P2, R13, R152, RZ ;  /* 0x000000980d0d7210 */ /* 0x008fe20007f5e0ff */
[----:B----4-:R-:W-:-:S04]  /*4c5d0*/  IMAD.X R156, R156, 0x1, R2, P3 ;  /* 0x000000019c9c7824 */ /* 0x010fc800018e0602 */
[----:B------:R0:W-:Y:S04]  /*4c5e0*/  STL [R1+0x1314], R13 ;  /* 0x0013140d01007387 */ /* 0x0001e80000100800 */
[----:B0-----:R-:W2:Y:S04]  /*4c5f0*/  LDL.LU R13, [R1+0x130c] ;  /* 0x00130c00010d7983 */ /* 0x001ea80000300800 */
[----:B------:R0:W-:Y:S04]  /*4c600*/  STL [R1+0x1338], R156 ;  /* 0x0013389c01007387 */ /* 0x0001e80000100800 */
[----:B0-----:R-:W3:Y:S01]  /*4c610*/  LDL.LU R156, [R1+0x1330] ;  /* 0x00133000019c7983 */ /* 0x001ee20000300800 */
[----:B--2---:R-:W-:-:S05]  /*4c620*/  IADD3 R13, P3, R13, R152, RZ ;  /* 0x000000980d0d7210 */ /* 0x004fca0007f7e0ff */
[----:B------:R0:W-:Y:S01]  /*4c630*/  STL [R1+0x130c], R13 ;  /* 0x00130c0d01007387 */ /* 0x0001e20000100800 */
[----:B---3--:R-:W-:-:S03]  /*4c640*/  IMAD.X R156, R156, 0x1, R2, P4 ;  /* 0x000000019c9c7824 */ /* 0x008fc600020e0602 */
        /* <DEDUP_REMOVED lines=687> */
[----:B------:R-:W-:-:S05]  /*4f140*/  IADD3 R184, P4, R184, R152, RZ ;  /* 0x00000098b8b87210 */ /* 0x000fca0007f9e0ff */
[----:B------:R0:W-:Y:S04]  /*4f150*/  STL [R1+0xf74], R184 ;  /* 0x000f74b801007387 */ /* 0x0001e80000100800 */
[----:B0-----:R0:W5:Y:S01]  /*4f160*/  LDL.LU R184, [R1+0x203c] ;  /* 0x00203c0001b87983 */ /* 0x0011620000300800 */
[----:B--2---:R-:W-:-:S05]  /*4f170*/  IMAD.X R13, R13, 0x1, R2, P5 ;  /* 0x000000010d0d7824 */ /* 0x004fca00028e0602 */
[----:B------:R1:W-:Y:S01]  /*4f180*/  STL [R1+0xf98], R13 ;  /* 0x000f980d01007387 */ /* 0x0003e20000100800 */
[----:B---3--:R-:W-:-:S03]  /*4f190*/  IADD3 R156, P5, R156, R152, RZ ;  /* 0x000000989c9c7210 */ /* 0x008fc60007fbe0ff */
[----:B-1----:R-:W2:Y:S04]  /*4f1a0*/  LDL.LU R13, [R1+0xf88] ;  /* 0x000f8800010d7983 */ /* 0x002ea80000300800 */
[----:B------:R-:W3:Y:S04]  /*4f1b0*/  LDL.LU R152, [R1+0xf90] ;  /* 0x000f900001987983 */ /* 0x000ee80000300800 */
[----:B------:R1:W-:Y:S04]  /*4f1c0*/  STL [R1+0xf6c], R156 ;  /* 0x000f6c9c01007387 */ /* 0x0003e80000100800 */
[----:B-1----:R-:W4:Y:S01]  /*4f1d0*/  LDL.LU R156, [R1+0xf5c] ;  /* 0x000f5c00019c7983 */ /* 0x002f220000300800 */
[----:B---3--:R-:W-:-:S05]  /*4f1e0*/  IMAD.X R152, R152, 0x1, R2, P6 ;  /* 0x0000000198987824 */ /* 0x008fca00030e0602 */
[----:B------:R1:W-:Y:S02]  /*4f1f0*/  STL [R1+0xf90], R152 ;  /* 0x000f909801007387 */ /* 0x0003e40000100800 */
[----:B-1----:R-:W1:Y:S01]  /*4f200*/  LDC R152, c[0x0][0x238] ;  /* 0x00008e00ff987b82 */ /* 0x002e620000000800 */
[----:B--2---:R-:W-:Y:S02]  /*4f210*/  IMAD.X R13, R13, 0x1, R2, P1 ;  /* 0x000000010d0d7824 */ /* 0x004fe400008e0602 */
[----:B-1----:R-:W-:-:S04]  /*4f220*/  IMAD.SHL.U32 R152, R152, 0x80, RZ ;  /* 0x0000008098987824 */ /* 0x002fc800078e00ff */
[----:B------:R-:W-:-:S05]  /*4f230*/  IMAD.SHL.U32 R152, R152, 0x2, RZ ;  /* 0x0000000298987824 */ /* 0x000fca00078e00ff */
[-C--:B------:R-:W-:Y:S02]  /*4f240*/  IADD3 R12, P6, R12, R152.reuse, RZ ;  /* 0x000000980c0c7210 */ /* 0x080fe40007fde0ff */
[----:B----4-:R-:W-:-:S03]  /*4f250*/  IADD3 R156, P1, R156, R152, RZ ;  /* 0x000000989c9c7210 */ /* 0x010fc60007f3e0ff */
[----:B------:R1:W-:Y:S04]  /*4f260*/  STL [R1+0xf64], R12 ;  /* 0x000f640c01007387 */ /* 0x0003e80000100800 */
[----:B-1----:R-:W2:Y:S04]  /*4f270*/  LDL.LU R12, [R1+0x2038] ;  /* 0x00203800010c7983 */ /* 0x002ea80000300800 */
[----:B------:R1:W-:Y:S04]  /*4f280*/  STL [R1+0xf88], R13 ;  /* 0x000f880d01007387 */ /* 0x0003e80000100800 */
[----:B-1----:R-:W3:Y:S04]  /*4f290*/  LDL.LU R13, [R1+0xf78] ;  /* 0x000f7800010d7983 */ /* 0x002ee80000300800 */
[----:B------:R-:W4:Y:S04]  /*4f2a0*/  LDL.LU R152, [R1+0xf80] ;  /* 0x000f800001987983 */ /* 0x000f280000300800 */
[----:B------:R1:W-:Y:S04]  /*4f2b0*/  STL [R1+0xf5c], R156 ;  /* 0x000f5c9c01007387 */ /* 0x0003e80000100800 */
[----:B-1----:R-:W3:Y:S01]  /*4f2c0*/  LDL.LU R156, [R1+0xf4c] ;  /* 0x000f4c00019c7983 */ /* 0x002ee20000300800 */
[----:B----4-:R-:W-:-:S05]  /*4f2d0*/  IMAD.X R152, R152, 0x1, R2, P2 ;  /* 0x0000000198987824 */ /* 0x010fca00010e0602 */
[----:B------:R1:W-:Y:S02]  /*4f2e0*/  STL [R1+0xf80], R152 ;  /* 0x000f809801007387 */ /* 0x0003e40000100800 */
[----:B-1----:R-:W1:Y:S02]  /*4f2f0*/  LDC R152, c[0x0][0x238] ;  /* 0x00008e00ff987b82 */ /* 0x002e640000000800 */
[----:B-1----:R-:W-:-:S04]  /*4f300*/  IMAD.SHL.U32 R152, R152, 0x80, RZ ;  /* 0x0000008098987824 */ /* 0x002fc800078e00ff */
[----:B------:R-:W-:-:S05]  /*4f310*/  IMAD.SHL.U32 R152, R152, 0x2, RZ ;  /* 0x0000000298987824 */ /* 0x000fca00078e00ff */
[----:B--2---:R-:W-:-:S05]  /*4f320*/  IADD3 R12, P2, R12, R152, RZ ;  /* 0x000000980c0c7210 */ /* 0x004fca0007f5e0ff */
[----:B------:R1:W-:Y:S04]  /*4f330*/  STL [R1+0xf54], R12 ;  /* 0x000f540c01007387 */ /* 0x0003e80000100800 */
[----:B-1----:R-:W2:Y:S01]  /*4f340*/  LDL.LU R12, [R1+0x2034] ;  /* 0x00203400010c7983 */ /* 0x002ea20000300800 */
[----:B---3--:R-:W-:Y:S01]  /*4f350*/  IMAD.X R13, R13, 0x1, R2, P3 ;  /* 0x000000010d0d7824 */ /* 0x008fe200018e0602 */
[----:B------:R-:W-:-:S04]  /*4f360*/  IADD3 R156, P3, R156, R152, RZ ;  /* 0x000000989c9c7210 */ /* 0x000fc80007f7e0ff */
[----:B------:R1:W-:Y:S04]  /*4f370*/  STL [R1+0xf78], R13 ;  /* 0x000f780d01007387 */ /* 0x0003e80000100800 */
[----:B-1----:R-:W3:Y:S04]  /*4f380*/  LDL.LU R13, [R1+0xf68] ;  /* 0x000f6800010d7983 */ /* 0x002ee80000300800 */
[----:B------:R-:W4:Y:S01]  /*4f390*/  LDL.LU R152, [R1+0x1f58] ;  /* 0x001f580001987983 */ /* 0x000f220000300800 */
[----:B--2---:R-:W-:-:S05]  /*4f3a0*/  IMAD.X R12, R12, 0x1, R2, P4 ;  /* 0x000000010c0c7824 */ /* 0x004fca00020e0602 */
[----:B------:R1:W-:Y:S04]  /*4f3b0*/  STL [R1+0xf70], R12 ;  /* 0x000f700c01007387 */ /* 0x0003e80000100800 */
[----:B------:R2:W-:Y:S01]  /*4f3c0*/  STL [R1+0xf4c], R156 ;  /* 0x000f4c9c01007387 */ /* 0x0005e20000100800 */
[----:B-1----:R-:W1:Y:S03]  /*4f3d0*/  LDC R12, c[0x0][0x23c] ;  /* 0x00008f00ff0c7b82 */ /* 0x002e660000000800 */
[----:B--2---:R-:W2:Y:S01]  /*4f3e0*/  LDL.LU R156, [R1+0x1350] ;  /* 0x00135000019c7983 */ /* 0x004ea20000300800 */
[----:B---3--:R-:W-:Y:S02]  /*4f3f0*/  IMAD.X R13, R13, 0x1, R2, P5 ;  /* 0x000000010d0d7824 */ /* 0x008fe400028e0602 */
[----:B-1----:R-:W-:-:S04]  /*4f400*/  IMAD.SHL.U32 R12, R12, 0x80, RZ ;  /* 0x000000800c0c7824 */ /* 0x002fc800078e00ff */
[----:B------:R-:W-:-:S05]  /*4f410*/  IMAD.SHL.U32 R12, R12, 0x2, RZ ;  /* 0x000000020c0c7824 */ /* 0x000fca00078e00ff */
[----:B----4-:R-:W-:-:S05]  /*4f420*/  IADD3 R152, P4, R152, R12, RZ ;  /* 0x0000000c98987210 */ /* 0x010fca0007f9e0ff */
[----:B------:R1:W-:Y:S04]  /*4f430*/  STL [R1+0x1f58], R152 ;  /* 0x001f589801007387 */ /* 0x0003e80000100800 */
[----:B------:R3:W-:Y:S04]  /*4f440*/  STL [R1+0xf68], R13 ;  /* 0x000f680d01007387 */ /* 0x0007e80000100800 */
[----:B-1----:R-:W4:Y:S04]  /*4f450*/  LDL.LU R152, [R1+0xf58] ;  /* 0x000f580001987983 */ /* 0x002f280000300800 */
[----:B---3--:R-:W3:Y:S01]  /*4f460*/  LDL.LU R13, [R1+0x1f50] ;  /* 0x001f5000010d7983 */ /* 0x008ee20000300800 */
[----:B--2---:R-:W-:-:S03]  /*4f470*/  IADD3 R156, P5, R156, R12, RZ ;  /* 0x0000000c9c9c7210 */ /* 0x004fc60007fbe0ff */
[----:B------:R-:W2:Y:S04]  /*4f480*/  LDL.LU R12, [R1+0xf60] ;  /* 0x000f6000010c7983 */ /* 0x000ea80000300800 */
[----:B------:R1:W-:Y:S04]  /*4f490*/  STL [R1+0x1350], R156 ;  /* 0x0013509c01007387 */ /* 0x0003e80000100800 */
[----:B-1----:R-:W3:Y:S01]  /*4f4a0*/  LDL.LU R156, [R1+0xf50] ;  /* 0x000f5000019c7983 */ /* 0x002ee20000300800 */
[----:B--2---:R-:W-:-:S05]  /*4f4b0*/  IMAD.X R12, R12, 0x1, R2, P6 ;  /* 0x000000010c0c7824 */ /* 0x004fca00030e0602 */
[----:B------:R1:W-:Y:S02]  /*4f4c0*/  STL [R1+0xf60], R12 ;  /* 0x000f600c01007387 */ /* 0x0003e40000100800 */
[----:B-1----:R-:W1:Y:S02]  /*4f4d0*/  LDC R12, c[0x0][0x23c] ;  /* 0x00008f00ff0c7b82 */ /* 0x002e640000000800 */
[----:B-1----:R-:W-:-:S04]  /*4f4e0*/  IMAD.SHL.U32 R12, R12, 0x80, RZ ;  /* 0x000000800c0c7824 */ /* 0x002fc800078e00ff */
[----:B------:R-:W-:-:S05]  /*4f4f0*/  IMAD.SHL.U32 R12, R12, 0x2, RZ ;  /* 0x000000020c0c7824 */ /* 0x000fca00078e00ff */
[----:B------:R-:W-:-:S05]  /*4f500*/  IADD3 R0, P6, R0, R12, RZ ;  /* 0x0000000c00007210 */ /* 0x000fca0007fde0ff */
[----:B------:R1:W-:Y:S04]  /*4f510*/  STL [R1+0x1f54], R0 ;  /* 0x001f540001007387 */ /* 0x0003e80000100800 */
[----:B-1----:R-:W2:Y:S01]  /*4f520*/  LDL.LU R0, [R1+0x2030] ;  /* 0x0020300001007983 */ /* 0x002ea20000300800 */
[--C-:B----4-:R-:W-:Y:S01]  /*4f530*/  IMAD.X R152, R152, 0x1, R2.reuse, P1 ;  /* 0x0000000198987824 */ /* 0x110fe200008e0602 */
[----:B---3--:R-:W-:Y:S01]  /*4f540*/  IADD3 R13, P1, R13, R12, RZ ;  /* 0x0000000c0d0d7210 */ /* 0x008fe20007f3e0ff */
[----:B------:R-:W-:-:S03]  /*4f550*/  IMAD.X R156, R156, 0x1, R2, P2 ;  /* 0x000000019c9c7824 */ /* 0x000fc600010e0602 */
[----:B------:R1:W-:Y:S04]  /*4f560*/  STL [R1+0xf58], R152 ;  /* 0x000f589801007387 */ /* 0x0003e80000100800 */
[----:B------:R-:W-:Y:S04]  /*4f570*/  STL [R1+0x1f50], R13 ;  /* 0x001f500d01007387 */ /* 0x000fe80000100800 */
[----:B-1----:R-:W3:Y:S04]  /*4f580*/  LDL.LU R152, [R1+0x1f48] ;  /* 0x001f480001987983 */ /* 0x002ee80000300800 */
[----:B------:R-:W-:Y:S01]  /*4f590*/  STL [R1+0xf50], R156 ;  /* 0x000f509c01007387 */ /* 0x000fe20000100800 */
[----:B--2---:R-:W-:-:S05]  /*4f5a0*/  IADD3 R0, P2, R0, R12, RZ ;  /* 0x0000000c00007210 */ /* 0x004fca0007f5e0ff */
[----:B------:R1:W-:Y:S04]  /*4f5b0*/  STL [R1+0x1f4c], R0 ;  /* 0x001f4c0001007387 */ /* 0x0003e80000100800 */
[----:B-1----:R-:W2:Y:S04]  /*4f5c0*/  LDL.LU R0, [R1+0x202c] ;  /* 0x00202c0001007983 */ /* 0x002ea80000300800 */
[----:B------:R-:W4:Y:S01]  /*4f5d0*/  LDL.LU R13, [R1+0x1f44] ;  /* 0x001f4400010d7983 */ /* 0x000f220000300800 */
[----:B--2---:R-:W-:Y:S01]  /*4f5e0*/  IMAD.X R0, R0, 0x1, R2, P3 ;  /* 0x0000000100007824 */ /* 0x004fe200018e0602 */
[----:B---3--:R-:W-:-:S04]  /*4f5f0*/  IADD3 R152, P3, R152, R12, RZ ;  /* 0x0000000c98987210 */ /* 0x008fc80007f7e0ff */
[----:B------:R1:W-:Y:S04]  /*4f600*/  STL [R1+0xf48], R0 ;  /* 0x000f480001007387 */ /* 0x0003e80000100800 */
[----:B-1----:R-:W2:Y:S04]  /*4f610*/  LDL.LU R0, [R1+0x2028] ;  /* 0x0020280001007983 */ /* 0x002ea80000300800 */
[----:B------:R-:W3:Y:S04]  /*4f620*/  LDL.LU R156, [R1+0xf44] ;  /* 0x000f4400019c7983 */ /* 0x000ee80000300800 */
[----:B------:R-:W2:Y:S04]  /*4f630*/  LDL.LU R12, [R1+0x1354] ;  /* 0x00135400010c7983 */ /* 0x000ea80000300800 */
[----:B------:R1:W-:Y:S04]  /*4f640*/  STL [R1+0x1f48], R152 ;  /* 0x001f489801007387 */ /* 0x0003e80000100800 */
[----:B-1----:R-:W4:Y:S01]  /*4f650*/  LDL.LU R152, [R1+0x1f40] ;  /* 0x001f400001987983 */ /* 0x002f220000300800 */
[----:B--2---:R-:W-:-:S05]  /*4f660*/  IMAD.X R12, R12, 0x1, R0, P4 ;  /* 0x000000010c0c7824 */ /* 0x004fca00020e0600 */
[----:B------:R1:W-:Y:S02]  /*4f670*/  STL [R1+0x1354], R12 ;  /* 0x0013540c01007387 */ /* 0x0003e40000100800 */
[----:B-1----:R-:W1:Y:S01]  /*4f680*/  LDC R12, c[0x0][0x23c] ;  /* 0x00008f00ff0c7b82 */ /* 0x002e620000000800 */
[----:B---3--:R-:W-:Y:S02]  /*4f690*/  IMAD.X R156, R156, 0x1, R0, P5 ;  /* 0x000000019c9c7824 */ /* 0x008fe400028e0600 */
[----:B-1----:R-:W-:-:S04]  /*4f6a0*/  IMAD.SHL.U32 R12, R12, 0x80, RZ ;  /* 0x000000800c0c7824 */ /* 0x002fc800078e00ff */
[----:B------:R-:W-:-:S05]  /*4f6b0*/  IMAD.SHL.U32 R12, R12, 0x2, RZ ;  /* 0x000000020c0c7824 */ /* 0x000fca00078e00ff */
[-C--:B----4-:R-:W-:Y:S02]  /*4f6c0*/  IADD3 R13, P4, R13, R12.reuse, RZ ;  /* 0x0000000c0d0d7210 */ /* 0x090fe40007f9e0ff */
[----:B------:R-:W-:-:S03]  /*4f6d0*/  IADD3 R152, P5, R152, R12, RZ ;  /* 0x0000000c98987210 */ /* 0x000fc60007fbe0ff */
[----:B------:R1:W-:Y:S04]  /*4f6e0*/  STL [R1+0x1f44], R13 ;  /* 0x001f440d01007387 */ /* 0x0003e80000100800 */
[----:B-1----:R-:W2:Y:S04]  /*4f6f0*/  LDL.LU R13, [R1+0x1f38] ;  /* 0x001f3800010d7983 */ /* 0x002ea80000300800 */
[----:B------:R1:W-:Y:S04]  /*4f700*/  STL [R1+0xf44], R156 ;  /* 0x000f449c01007387 */ /* 0x0003e80000100800 */
[----:B-1----:R-:W3:Y:S04]  /*4f710*/  LDL.LU R156, [R1+0x1348] ;  /* 0x00134800019c7983 */ /* 0x002ee80000300800 */
[----:B------:R-:W4:Y:S04]  /*4f720*/  LDL.LU R12, [R1+0x134c] ;  /* 0x00134c00010c7983 */ /* 0x000f280000300800 */
[----:B------:R1:W-:Y:S04]  /*4f730*/  STL [R1+0x1f40], R152 ;  /* 0x001f409801007387 */ /* 0x0003e80000100800 */
[----:B-1----:R-:W2:Y:S01]  /*4f740*/  LDL.LU R152, [R1+0x1f30] ;  /* 0x001f300001987983 */ /* 0x002ea20000300800 */
[----:B----4-:R-:W-:-:S05]  /*4f750*/  IMAD.X R12, R12, 0x1, R0, P6 ;  /* 0x000000010c0c7824 */ /* 0x010fca00030e0600 */
[----:B------:R1:W-:Y:S02]  /*4f760*/  STL [R1+0x134c], R12 ;  /* 0x00134c0c01007387 */ /* 0x0003e40000100800 */
[----:B-1----:R-:W1:Y:S01]  /*4f770*/  LDC R12, c[0x0][0x23c] ;  /* 0x00008f00ff0c7b82 */ /* 0x002e620000000800 */
[----:B---3--:R-:W-:Y:S02]  /*4f780*/  IMAD.X R156, R156, 0x1, R0, P1 ;  /* 0x000000019c9c7824 */ /* 0x008fe400008e0600 */
[----:B-1----:R-:W-:-:S04]  /*4f790*/  IMAD.SHL.U32 R12, R12, 0x80, RZ ;  /* 0x000000800c0c7824 */ /* 0x002fc800078e00ff */
[----:B------:R-:W-:-:S05]  /*4f7a0*/  IMAD.SHL.U32 R12, R12, 0x2, RZ ;  /* 0x000000020c0c7824 */ /* 0x000fca00078e00ff */
[-C--:B--2---:R-:W-:Y:S02]  /*4f7b0*/  IADD3 R13, P6, R13, R12.reuse, RZ ;  /* 0x0000000c0d0d7210 */ /* 0x084fe40007fde0ff */
        /* <DEDUP_REMOVED lines=3393> */
[----:B------:R1:W-:Y:S02]  /*5cbd0*/  STL [R1+0xd24], R156 ;  /* 0x000d249c01007387 */ /* 0x0003e40000100800 */
[----:B-1----:R-:W-:-:S02]  /*5cbe0*/  IMAD.MOV.U32 R156, RZ, RZ, R157 ;  /* 0x000000ffff9c7224 */ /* 0x002fc400078e009d */
[----:B------:R-:W3:Y:S04]  /*5cbf0*/  LDL.LU R157, [R1+0xd14] ;  /* 0x000d1400019d7983 */ /* 0x000ee80000300800 */
        /* <DEDUP_REMOVED lines=24> */
[----:B--2---:R-:W-:-:S05]  /*5cd80*/  IADD3 R13, P6, R13, R12, RZ ;  /* 0x0000000c0d0d7210 */ /* 0x004fca0007fde0ff */
[----:B------:R1:W-:Y:S01]  /*5cd90*/  STL [R1+0xce0], R13 ;  /* 0x000ce00d01007387 */ /* 0x0003e20000100800 */
[----:B------:R-:W-:Y:S01]  /*5cda0*/  IADD3 R152, P1, R152, R12, RZ ;  /* 0x0000000c98987210 */ /* 0x000fe20007f3e0ff */
[----:B-1----:R-:W-:Y:S02]  /*5cdb0*/  IMAD.MOV.U32 R13, RZ, RZ, R156 ;  /* 0x000000ffff0d7224 */ /* 0x002fe400078e009c */
[----:B------:R-:W-:Y:S02]  /*5cdc0*/  IMAD.MOV.U32 R156, RZ, RZ, R161 ;  /* 0x000000ffff9c7224 */ /* 0x000fe400078e00a1 */
[----:B------:R-:W-:Y:S02]  /*5cdd0*/  IMAD.MOV.U32 R161, RZ, RZ, R185 ;  /* 0x000000ffffa17224 */ /* 0x000fe400078e00b9 */
[----:B------:R-:W2:Y:S04]  /*5cde0*/  LDL.LU R185, [R1+0xcd0] ;  /* 0x000cd00001b97983 */ /* 0x000ea80000300800 */
        /* <DEDUP_REMOVED lines=13> */
[--C-:B---3--:R-:W-:Y:S01]  /*5cec0*/  IMAD.X R157, R157, 0x1, R0.reuse, P3 ;  /* 0x000000019d9d7824 */ /* 0x108fe200018e0600 */
[----:B------:R-:W-:Y:S01]  /*5ced0*/  IADD3 R152, P3, R152, R12, RZ ;  /* 0x0000000c98987210 */ /* 0x000fe20007f7e0ff */
[----:B------:R-:W-:-:S03]  /*5cee0*/  IMAD.X R13, R13, 0x1, R0, P4 ;  /* 0x000000010d0d7824 */ /* 0x000fc600020e0600 */
[----:B------:R1:W-:Y:S02]  /*5cef0*/  STL [R1+0xcf4], R157 ;  /* 0x000cf49d01007387 */ /* 0x0003e40000100800 */
[----:B-1----:R-:W-:Y:S02]  /*5cf00*/  IMAD.MOV.U32 R157, RZ, RZ, R168 ;  /* 0x000000ffff9d7224 */ /* 0x002fe400078e00a8 */
[----:B------:R-:W3:Y:S04]  /*5cf10*/  LDL.LU R168, [R1+0xcb8] ;  /* 0x000cb80001a87983 */ /* 0x000ee80000300800 */
[----:B------:R1:W-:Y:S04]  /*5cf20*/  STL [R1+0xcc8], R152 ;  /* 0x000cc89801007387 */ /* 0x0003e80000100800 */
[----:B-1----:R-:W4:Y:S04]  /*5cf30*/  LDL.LU R152, [R1+0xcdc] ;  /* 0x000cdc0001987983 */ /* 0x002f280000300800 */
[----:B------:R1:W-:Y:S02]  /*5cf40*/  STL [R1+0xcec], R13 ;  /* 0x000cec0d01007387 */ /* 0x0003e40000100800 */
[----:B-1----:R-:W-:-:S02]  /*5cf50*/  IMAD.MOV.U32 R13, RZ, RZ, R156 ;  /* 0x000000ffff0d7224 */ /* 0x002fc400078e009c */
[----:B------:R-:W3:Y:S01]  /*5cf60*/  LDL.LU R156, [R1+0xcb0] ;  /* 0x000cb000019c7983 */ /* 0x000ee20000300800 */
[----:B--2---:R-:W-:-:S05]  /*5cf70*/  IADD3 R185, P4, R185, R12, RZ ;  /* 0x0000000cb9b97210 */ /* 0x004fca0007f9e0ff */
[----:B------:R1:W-:Y:S04]  /*5cf80*/  STL [R1+0xcc0], R185 ;  /* 0x000cc0b901007387 */ /* 0x0003e80000100800 */
[----:B-1----:R0:W5:Y:S04]  /*5cf90*/  LDL.LU R185, [R1+0x2024] ;  /* 0x0020240001b97983 */ /* 0x0021680000300800 */
[----:B------:R-:W2:Y:S01]  /*5cfa0*/  LDL.LU R12, [R1+0xce4] ;  /* 0x000ce400010c7983 */ /* 0x000ea20000300800 */
[--C-:B------:R-:W-:Y:S02]  /*5cfb0*/  IMAD.X R10, R10, 0x1, R0.reuse, P1 ;  /* 0x000000010a0a7824 */ /* 0x100fe400008e0600 */
[----:B----4-:R-:W-:-:S02]  /*5cfc0*/  IMAD.X R152, R152, 0x1, R0, P6 ;  /* 0x0000000198987824 */ /* 0x010fc400030e0600 */
[----:B--2---:R-:W-:-:S05]  /*5cfd0*/  IMAD.X R12, R12, 0x1, R0, P5 ;  /* 0x000000010c0c7824 */ /* 0x004fca00028e0600 */
[----:B------:R1:W-:Y:S02]  /*5cfe0*/  STL [R1+0xce4], R12 ;  /* 0x000ce40c01007387 */ /* 0x0003e40000100800 */
[----:B-1----:R-:W1:Y:S02]  /*5cff0*/  LDC R12, c[0x0][0x23c] ;  /* 0x00008f00ff0c7b82 */ /* 0x002e640000000800 */
[----:B-1----:R-:W-:-:S04]  /*5d000*/  IMAD.SHL.U32 R12, R12, 0x80, RZ ;  /* 0x000000800c0c7824 */ /* 0x002fc800078e00ff */
[----:B------:R-:W-:-:S05]  /*5d010*/  IMAD.SHL.U32 R12, R12, 0x2, RZ ;  /* 0x000000020c0c7824 */ /* 0x000fca00078e00ff */
[-C--:B---3--:R-:W-:Y:S02]  /*5d020*/  IADD3 R168, P5, R168, R12.reuse, RZ ;  /* 0x0000000ca8a87210 */ /* 0x088fe40007fbe0ff */
[----:B------:R-:W-:-:S03]  /*5d030*/  IADD3 R156, P6, R156, R12, RZ ;  /* 0x0000000c9c9c7210 */ /* 0x000fc60007fde0ff */
[----:B------:R1:W-:Y:S01]  /*5d040*/  STL [R1+0xcb8], R168 ;  /* 0x000cb8a801007387 */ /* 0x0003e20000100800 */
[----:B------:R-:W-:Y:S01]  /*5d050*/  IADD3 R176, P1, R176, R12, RZ ;  /* 0x0000000cb0b07210 */ /* 0x000fe20007f3e0ff */
[----:B-1----:R-:W-:Y:S02]  /*5d060*/  IMAD.MOV.U32 R168, RZ, RZ, R177 ;  /* 0x000000ffffa87224 */ /* 0x002fe400078e00b1 */
[----:B------:R-:W2:Y:S04]  /*5d070*/  LDL.LU R177, [R1+0xca0] ;  /* 0x000ca00001b17983 */ /* 0x000ea80000300800 */
[----:B------:R1:W-:Y:S04]  /*5d080*/  STL [R1+0xcdc], R152 ;  /* 0x000cdc9801007387 */ /* 0x0003e80000100800 */
[----:B-1----:R-:W3:Y:S04]  /*5d090*/  LDL.LU R152, [R1+0xc98] ;  /* 0x000c980001987983 */ /* 0x002ee80000300800 */
[----:B------:R1:W-:Y:S04]  /*5d0a0*/  STL [R1+0xcb0], R156 ;  /* 0x000cb09c01007387 */ /* 0x0003e80000100800 */
[----:B-1----:R-:W4:Y:S04]  /*5d0b0*/  LDL.LU R156, [R1+0xcbc] ;  /* 0x000cbc00019c7983 */ /* 0x002f280000300800 */
[----:B------:R1:W-:Y:S04]  /*5d0c0*/  STL [R1+0xcd4], R10 ;  /* 0x000cd40a01007387 */ /* 0x0003e80000100800 */
[----:B-1----:R-:W3:Y:S04]  /*5d0d0*/  LDL.LU R10, [R1+0xc90] ;  /* 0x000c9000010a7983 */ /* 0x002ee80000300800 */
[----:B------:R1:W-:Y:S04]  /*5d0e0*/  STL [R1+0xca8], R176 ;  /* 0x000ca8b001007387 */ /* 0x0003e80000100800 */
[----:B-1----:R0:W5:Y:S04]  /*5d0f0*/  LDL.LU R176, [R1+0x2020] ;  /* 0x0020200001b07983 */ /* 0x0021680000300800 */
[----:B------:R-:W2:Y:S02]  /*5d100*/  LDL.LU R12, [R1+0xccc] ;  /* 0x000ccc00010c7983 */ /* 0x000ea40000300800 */
[----:B--2---:R-:W-:-:S05]  /*5d110*/  IMAD.X R12, R12, 0x1, R0, P2 ;  /* 0x000000010c0c7824 */ /* 0x004fca00010e0600 */
[----:B------:R1:W-:Y:S02]  /*5d120*/  STL [R1+0xccc], R12 ;  /* 0x000ccc0c01007387 */ /* 0x0003e40000100800 */
[----:B-1----:R-:W1:Y:S02]  /*5d130*/  LDC R12, c[0x0][0x23c] ;  /* 0x00008f00ff0c7b82 */ /* 0x002e640000000800 */
[----:B-1----:R-:W-:-:S04]  /*5d140*/  IMAD.SHL.U32 R12, R12, 0x80, RZ ;  /* 0x000000800c0c7824 */ /* 0x002fc800078e00ff */
[----:B------:R-:W-:-:S05]  /*5d150*/  IMAD.SHL.U32 R12, R12, 0x2, RZ ;  /* 0x000000020c0c7824 */ /* 0x000fca00078e00ff */
[----:B------:R-:W-:-:S05]  /*5d160*/  IADD3 R177, P2, R177, R12, RZ ;  /* 0x0000000cb1b17210 */ /* 0x000fca0007f5e0ff */
[----:B------:R1:W-:Y:S04]  /*5d170*/  STL [R1+0xca0], R177 ;  /* 0x000ca0b101007387 */ /* 0x0003e80000100800 */
[----:B-1----:R0:W5:Y:S04]  /*5d180*/  LDL.LU R177, [R1+0x201c] ;  /* 0x00201c0001b17983 */ /* 0x0021680000300800 */
[----:B------:R-:W2:Y:S01]  /*5d190*/  LDL.LU R12, [R1+0xcc4] ;  /* 0x000cc400010c7983 */ /* 0x000ea20000300800 */
[--C-:B----4-:R-:W-:Y:S02]  /*5d1a0*/  IMAD.X R156, R156, 0x1, R0.reuse, P4 ;  /* 0x000000019c9c7824 */ /* 0x110fe400020e0600 */
[----:B--2---:R-:W-:-:S05]  /*5d1b0*/  IMAD.X R12, R12, 0x1, R0, P3 ;  /* 0x000000010c0c7824 */ /* 0x004fca00018e0600 */
[----:B------:R1:W-:Y:S02]  /*5d1c0*/  STL [R1+0xcc4], R12 ;  /* 0x000cc40c01007387 */ /* 0x0003e40000100800 */
[----:B-1----:R-:W1:Y:S02]  /*5d1d0*/  LDC R12, c[0x0][0x23c] ;  /* 0x00008f00ff0c7b82 */ /* 0x002e640000000800 */
[----:B-1----:R-:W-:-:S04]  /*5d1e0*/  IMAD.SHL.U32 R12, R12, 0x80, RZ ;  /* 0x000000800c0c7824 */ /* 0x002fc800078e00ff */
[----:B------:R-:W-:-:S05]  /*5d1f0*/  IMAD.SHL.U32 R12, R12, 0x2, RZ ;  /* 0x000000020c0c7824 */ /* 0x000fca00078e00ff */
[----:B---3--:R-:W-:-:S05]  /*5d200*/  IADD3 R152, P3, R152, R12, RZ ;  /* 0x0000000c98987210 */ /* 0x008fca0007f7e0ff */
[----:B------:R1:W-:Y:S01]  /*5d210*/  STL [R1+0xc98], R152 ;  /* 0x000c989801007387 */ /* 0x0003e20000100800 */
[----:B------:R-:W-:Y:S01]  /*5d220*/  IADD3 R10, P4, R10, R12, RZ ;  /* 0x0000000c0a0a7210 */ /* 0x000fe20007f9e0ff */
[----:B-1----:R-:W-:Y:S02]  /*5d230*/  IMAD.MOV.U32 R152, RZ, RZ, R13 ;  /* 0x000000ffff987224 */ /* 0x002fe400078e000d */
[----:B------:R-:W-:Y:S02]  /*5d240*/  IMAD.MOV.U32 R13, RZ, RZ, R161 ;  /* 0x000000ffff0d7224 */ /* 0x000fe400078e00a1 */
[----:B------:R-:W2:Y:S04]  /*5d250*/  LDL.LU R161, [R1+0xc70] ;  /* 0x000c700001a17983 */ /* 0x000ea80000300800 */
[----:B------:R1:W-:Y:S02]  /*5d260*/  STL [R1+0xcbc], R156 ;  /* 0x000cbc9c01007387 */ /* 0x0003e40000100800 */
[----:B-1----:R-:W-:-:S02]  /*5d270*/  IMAD.MOV.U32 R156, RZ, RZ, R157 ;  /* 0x000000ffff9c7224 */ /* 0x002fc400078e009d */
[----:B------:R-:W-:Y:S02]  /*5d280*/  IMAD.MOV.U32 R157, RZ, RZ, R4 ;  /* 0x000000ffff9d7224 */ /* 0x000fe400078e0004 */
[----:B------:R-:W3:Y:S04]  /*5d290*/  LDL.LU R4, [R1+0xc68] ;  /* 0x000c680001047983 */ /* 0x000ee80000300800 */
[----:B------:R-:W4:Y:S04]  /*5d2a0*/  LDL.LU R12, [R1+0xcb4] ;  /* 0x000cb400010c7983 */ /* 0x000f280000300800 */
[----:B------:R1:W-:Y:S02]  /*5d2b0*/  STL [R1+0xc90], R10 ;  /* 0x000c900a01007387 */ /* 0x0003e40000100800 */
[----:B-1----:R-:W-:-:S02]  /*5d2c0*/  IMAD.MOV.U32 R10, RZ, RZ, R17 ;  /* 0x000000ffff0a7224 */ /* 0x002fc400078e0011 */
[----:B------:R-:W3:Y:S01]  /*5d2d0*/  LDL.LU R17, [R1+0xc60] ;  /* 0x000c600001117983 */ /* 0x000ee20000300800 */
[--C-:B------:R-:W-:Y:S02]  /*5d2e0*/  IMAD.X R6, R6, 0x1, R0.reuse, P6 ;  /* 0x0000000106067824 */ /* 0x100fe400030e0600 */
[----:B----4-:R-:W-:-:S05]  /*5d2f0*/  IMAD.X R12, R12, 0x1, R0, P5 ;  /* 0x000000010c0c7824 */ /* 0x010fca00028e0600 */
[----:B------:R1:W-:Y:S02]  /*5d300*/  STL [R1+0xcb4], R12 ;  /* 0x000cb40c01007387 */ /* 0x0003e40000100800 */
[----:B-1----:R-:W1:Y:S02]  /*5d310*/  LDC R12, c[0x0][0x23c] ;  /* 0x00008f00ff0c7b82 */ /* 0x002e640000000800 */
[----:B-1----:R-:W-:-:S04]  /*5d320*/  IMAD.SHL.U32 R12, R12, 0x80, RZ ;  /* 0x000000800c0c7824 */ /* 0x002fc800078e00ff */
[----:B------:R-:W-:-:S05]  /*5d330*/  IMAD.SHL.U32 R12, R12, 0x2, RZ ;  /* 0x000000020c0c7824 */ /* 0x000fca00078e00ff */
[-C--:B------:R-:W-:Y:S02]  /*5d340*/  IADD3 R168, P5, R168, R12.reuse, RZ ;  /* 0x0000000ca8a87210 */ /* 0x080fe40007fbe0ff */
[----:B------:R-:W-:Y:S01]  /*5d350*/  IADD3 R169, P6, R169, R12, RZ ;  /* 0x0000000ca9a97210 */ /* 0x000fe20007fde0ff */
[----:B------:R-:W-:Y:S02]  /*5d360*/  IMAD.MOV.U32 R12, RZ, RZ, R7 ;  /* 0x000000ffff0c7224 */ /* 0x000fe400078e0007 */
[----:B------:R1:W-:Y:S02]  /*5d370*/  STL [R1+0xc88], R168 ;  /* 0x000c88a801007387 */ /* 0x0003e40000100800 */
[----:B------:R-:W-:Y:S02]  /*5d380*/  IMAD.X R12, R12, 0x1, R0, P1 ;  /* 0x000000010c0c7824 */ /* 0x000fe400008e0600 */
[----:B------:R-:W-:Y:S01]  /*5d390*/  IMAD.MOV.U32 R7, RZ, RZ, R3 ;  /* 0x000000ffff077224 */ /* 0x000fe200078e0003 */
[----:B-1----:R0:W5:Y:S04]  /*5d3a0*/  LDL.LU R168, [R1+0x2018] ;  /* 0x0020180001a87983 */ /* 0x0021680000300800 */
[----:B------:R1:W-:Y:S04]  /*5d3b0*/  STL [R1+0xcac], R6 ;  /* 0x000cac0601007387 */ /* 0x0003e80000100800 */
[----:B-1----:R-:W4:Y:S04]  /*5d3c0*/  LDL.LU R6, [R1+0xc50] ;  /* 0x000c500001067983 */ /* 0x002f280000300800 */
[----:B------:R1:W-:Y:S04]  /*5d3d0*/  STL [R1+0xc80], R169 ;  /* 0x000c80a901007387 */ /* 0x0003e80000100800 */
[----:B-1----:R0:W5:Y:S04]  /*5d3e0*/  LDL.LU R169, [R1+0x2014] ;  /* 0x0020140001a97983 */ /* 0x0021680000300800 */
[----:B------:R-:W4:Y:S04]  /*5d3f0*/  LDL.LU R3, [R1+0xc6c] ;  /* 0x000c6c0001037983 */ /* 0x000f280000300800 */
[----:B------:R1:W-:Y:S02]  /*5d400*/  STL [R1+0xca4], R12 ;  /* 0x000ca40c01007387 */ /* 0x0003e40000100800 */
[----:B-1----:R-:W1:Y:S02]  /*5d410*/  LDC R12, c[0x0][0x23c] ;  /* 0x00008f00ff0c7b82 */ /* 0x002e640000000800 */
[----:B-1----:R-:W-:-:S04]  /*5d420*/  IMAD.SHL.U32 R12, R12, 0x80, RZ ;  /* 0x000000800c0c7824 */ /* 0x002fc800078e00ff */
[----:B------:R-:W-:-:S05]  /*5d430*/  IMAD.SHL.U32 R12, R12, 0x2, RZ ;  /* 0x000000020c0c7824 */ /* 0x000fca00078e00ff */
[----:B------:R-:W-:-:S05]  /*5d440*/  IADD3 R160, P1, R160, R12, RZ ;  /* 0x0000000ca0a07210 */ /* 0x000fca0007f3e0ff */
        /* <DEDUP_REMOVED lines=17> */
[----:B---3--:R-:W-:-:S05]  /*5d560*/  IADD3 R4, P3, R4, R12, RZ ;  /* 0x0000000c04047210 */ /* 0x008fca0007f7e0ff */
[----:B------:R1:W-:Y:S04]  /*5d570*/  STL [R1+0xc68], R4 ;  /* 0x000c680401007387 */ /* 0x0003e80000100800 */
[----:B-1----:R0:W5:Y:S04]  /*5d580*/  LDL.LU R4, [R1+0x2008] ;  /* 0x0020080001047983 */ /* 0x0021680000300800 */
[----:B------:R-:W2:Y:S01]  /*5d590*/  LDL.LU R12, [R1+0xc8c] ;  /* 0x000c8c00010c7983 */ /* 0x000ea20000300800 */
[--C-:B------:R-:W-:Y:S02]  /*5d5a0*/  IMAD.X R18, R18, 0x1, R0.reuse, P5 ;  /* 0x0000000112127824 */ /* 0x100fe400028e0600 */
[----:B--2---:R-:W-:-:S05]  /*5d5b0*/  IMAD.X R12, R12, 0x1, R0, P4 ;  /* 0x000000010c0c7824 */ /* 0x004fca00020e0600 */
[----:B------:R1:W-:Y:S02]  /*5d5c0*/  STL [R1+0xc8c], R12 ;  /* 0x000c8c0c01007387 */ /* 0x0003e40000100800 */
[----:B-1----:R-:W1:Y:S02]  /*5d5d0*/  LDC R12, c[0x0][0x23c] ;  /* 0x00008f00ff0c7b82 */ /* 0x002e640000000800 */
[----:B-1----:R-:W-:-:S04]  /*5d5e0*/  IMAD.SHL.U32 R12, R12, 0x80, RZ ;  /* 0x000000800c0c7824 */ /* 0x002fc800078e00ff */
[----:B------:R-:W-:-:S05]  /*5d5f0*/  IMAD.SHL.U32 R12, R12, 0x2, RZ ;  /* 0x000000020c0c7824 */ /* 0x000fca00078e00ff */
[-C--:B------:R-:W-:Y:S02]  /*5d600*/  IADD3 R17, P4, R17, R12.reuse, RZ ;  /* 0x0000000c11117210 */ /* 0x080fe40007f9e0ff */
[----:B------:R-:W-:-:S03]  /*5d610*/  IADD3 R5, P5, R5, R12, RZ ;  /* 0x0000000c05057210 */ /* 0x000fc60007fbe0ff */
[----:B------:R1:W-:Y:S04]  /*5d620*/  STL [R1+0xc60], R17 ;  /* 0x000c601101007387 */ /* 0x0003e80000100800 */
[----:B-1----:R-:W2:Y:S04]  /*5d630*/  LDL.LU R17, [R1+0xc18] ;  /* 0x000c180001117983 */ /* 0x002ea80000300800 */
[----:B------:R1:W-:Y:S04]  /*5d640*/  STL [R1+0xc84], R18 ;  /* 0x000c841201007387 */ /* 0x0003e80000100800 */
[----:B-1----:R-:W3:Y:S04]  /*5d650*/  LDL.LU R18, [R1+0xc10] ;  /* 0x000c100001127983 */ /* 0x002ee80000300800 */
[----:B------:R1:W-:Y:S04]  /*5d660*/  STL [R1+0xc58], R5 ;  /* 0x000c580501007387 */ /* 0x0003e80000100800 */
[----:B-1----:R0:W5:Y:S04]  /*5d670*/  LDL.LU R5, [R1+0x2004] ;  /* 0x0020040001057983 */ /* 0x0021680000300800 */
[----:B------:R-:W4:Y:S02]  /*5d680*/  LDL.LU R12, [R1+0xc7c] ;  /* 0x000c7c00010c7983 */ /* 0x000f240000300800 */
[----:B----4-:R-:W-:-:S05]  /*5d690*/  IMAD.X R12, R12, 0x1, R0, P6 ;  /* 0x000000010c0c7824 */ /* 0x010fca00030e0600 */
[----:B------:R1:W-:Y:S02]  /*5d6a0*/  STL [R1+0xc7c], R12 ;  /* 0x000c7c0c01007387 */ /* 0x0003e40000100800 */
[----:B-1----:R-:W1:Y:S02]  /*5d6b0*/  LDC R12, c[0x0][0x23c] ;  /* 0x00008f00ff0c7b82 */ /* 0x002e640000000800 */
[----:B-1----:R-:W-:-:S04]  /*5d6c0*/  IMAD.SHL.U32 R12, R12, 0x80, RZ ;  /* 0x000000800c0c7824 */ /* 0x002fc800078e00ff */
[----:B------:R-:W-:-:S05]  /*5d6d0*/  IMAD.SHL.U32 R12, R12, 0x2, RZ ;  /* 0x000000020c0c7824 */ /* 0x000fca00078e00ff */
[----:B------:R-:W-:-:S05]  /*5d6e0*/  IADD3 R6, P6, R6, R12, RZ ;  /* 0x0000000c06067210 */ /* 0x000fca0007fde0ff */
[----:B------:R1:W-:Y:S04]  /*5d6f0*/  STL [R1+0xc50], R6 ;  /* 0x000c500601007387 */ /* 0x0003e80000100800 */
[----:B-1----:R0:W5:Y:S04]  /*5d700*/  LDL.LU R6, [R1+0x2000] ;  /* 0x0020000001067983 */ /* 0x0021680000300800 */
[----:B------:R-:W4:Y:S01]  /*5d710*/  LDL.LU R12, [R1+0xc74] ;  /* 0x000c7400010c7983 */ /* 0x000f220000300800 */
[--C-:B------:R-:W-:Y:S02]  /*5d720*/  IMAD.X R3, R3, 0x1, R0.reuse, P2 ;  /* 0x0000000103037824 */ /* 0x100fe400010e0600 */
[----:B------:R-:W-:-:S02]  /*5d730*/  IMAD.X R152, R152, 0x1, R0, P3 ;  /* 0x0000000198987824 */ /* 0x000fc400018e0600 */
[----:B----4-:R-:W-:-:S05]  /*5d740*/  IMAD.X R12, R12, 0x1, R0, P1 ;  /* 0x000000010c0c7824 */ /* 0x010fca00008e0600 */
[----:B------:R1:W-:Y:S02]  /*5d750*/  STL [R1+0xc74], R12 ;  /* 0x000c740c01007387 */ /* 0x0003e40000100800 */
[----:B-1----:R-:W1:Y:S02]  /*5d760*/  LDC R12, c[0x0][0x23c] ;  /* 0x00008f00ff0c7b82 */ /* 0x002e640000000800 */
[----:B-1----:R-:W-:-:S04]  /*5d770*/  IMAD.SHL.U32 R12, R12, 0x80, RZ ;  /* 0x000000800c0c7824 */ /* 0x002fc800078e00ff */
[----:B------:R-:W-:-:S05]  /*5d780*/  IMAD.SHL.U32 R12, R12, 0x2, RZ ;  /* 0x000000020c0c7824 */ /* 0x000fca00078e00ff */
[-C--:B------:R-:W-:Y:S02]  /*5d790*/  IADD3 R7, P1, R7, R12.reuse, RZ ;  /* 0x0000000c07077210 */ /* 0x080fe40007f3e0ff */
[-C--:B------:R-:W-:Y:S02]  /*5d7a0*/  IADD3 R21, P2, R21, R12.reuse, RZ ;  /* 0x0000000c15157210 */ /* 0x080fe40007f5e0ff */
[----:B------:R-:W-:Y:S01]  /*5d7b0*/  IADD3 R8, P3, R8, R12, RZ ;  /* 0x0000000c08087210 */ /* 0x000fe20007f7e0ff */
[----:B------:R1:W-:Y:S04]  /*5d7c0*/  STL [R1+0xc48], R7 ;  /* 0x000c480701007387 */ /* 0x0003e80000100800 */
[----:B-1----:R0:W5:Y:S04]  /*5d7d0*/  LDL.LU R7, [R1+0x1ffc] ;  /* 0x001ffc0001077983 */ /* 0x0021680000300800 */
[----:B------:R1:W-:Y:S04]  /*5d7e0*/  STL [R1+0xc6c], R3 ;  /* 0x000c6c0301007387 */ /* 0x0003e80000100800 */
[----:B-1----:R-:W4:Y:S04]  /*5d7f0*/  LDL.LU R3, [R1+0xbf8] ;  /* 0x000bf80001037983 */ /* 0x002f280000300800 */
[----:B------:R1:W-:Y:S04]  /*5d800*/  STL [R1+0xc40], R21 ;  /* 0x000c401501007387 */ /* 0x0003e80000100800 */
[----:B-1----:R-:W4:Y:S04]  /*5d810*/  LDL.LU R21, [R1+0xbf0] ;  /* 0x000bf00001157983 */ /* 0x002f280000300800 */
[----:B------:R1:W-:Y:S04]  /*5d820*/  STL [R1+0xc64], R152 ;  /* 0x000c649801007387 */ /* 0x0003e80000100800 */
[----:B-1----:R-:W4:Y:S04]  /*5d830*/  LDL.LU R152, [R1+0xbe8] ;  /* 0x000be80001987983 */ /* 0x002f280000300800 */
[----:B------:R1:W-:Y:S04]  /*5d840*/  STL [R1+0xc38], R8 ;  /* 0x000c380801007387 */ /* 0x0003e80000100800 */
[----:B-1----:R0:W5:Y:S04]  /*5d850*/  LDL.LU R8, [R1+0x1ff8] ;  /* 0x001ff80001087983 */ /* 0x0021680000300800 */
[----:B------:R-:W2:Y:S01]  /*5d860*/  LDL.LU R12, [R1+0xc5c] ;  /* 0x000c5c00010c7983 */ /* 0x000ea20000300800 */
[----:B------:R-:W-:-:S02]  /*5d870*/  IMAD.X R14, R14, 0x1, R0, P5 ;  /* 0x000000010e0e7824 */ /* 0x000fc400028e0600 */
        /* <DEDUP_REMOVED lines=8> */
[----:B------:R1:W-:Y:S01]  /*5d900*/  STL [R1+0xc30], R9 ;  /* 0x000c300901007387 */ /* 0x0003e20000100800 */
[----:B------:R-:W-:-:S03]  /*5d910*/  IADD3 R10, P6, R10, R12, RZ ;  /* 0x0000000c0a0a7210 */ /* 0x000fc60007fde0ff */
[----:B-1----:R0:W5:Y:S04]  /*5d920*/  LDL.LU R9, [R1+0x1ff4] ;  /* 0x001ff40001097983 */ /* 0x0021680000300800 */
[----:B------:R1:W-:Y:S04]  /*5d930*/  STL [R1+0xc54], R14 ;  /* 0x000c540e01007387 */ /* 0x0003e80000100800 */
[----:B-1----:R-:W2:Y:S04]  /*5d940*/  LDL.LU R14, [R1+0xbd0] ;  /* 0x000bd000010e7983 */ /* 0x002ea80000300800 */
[----:B------:R1:W-:Y:S02]  /*5d950*/  STL [R1+0xc28], R157 ;  /* 0x000c289d01007387 */ /* 0x0003e40000100800 */
[----:B-1----:R-:W-:-:S02]  /*5d960*/  IMAD.MOV.U32 R157, RZ, RZ, R15 ;  /* 0x000000ffff9d7224 */ /* 0x002fc400078e000f */
[----:B------:R-:W2:Y:S04]  /*5d970*/  LDL.LU R15, [R1+0xbc8] ;  /* 0x000bc800010f7983 */ /* 0x000ea80000300800 */
[----:B------:R1:W-:Y:S04]  /*5d980*/  STL [R1+0xc4c], R20 ;  /* 0x000c4c1401007387 */ /* 0x0003e80000100800 */
[----:B-1----:R-:W2:Y:S04]  /*5d990*/  LDL.LU R20, [R1+0xbc0] ;  /* 0x000bc00001147983 */ /* 0x002ea80000300800 */
[----:B------:R1:W-:Y:S04]  /*5d9a0*/  STL [R1+0xc20], R10 ;  /* 0x000c200a01007387 */ /* 0x0003e80000100800 */
[----:B-1----:R0:W5:Y:S04]  /*5d9b0*/  LDL.LU R10, [R1+0x1ff0] ;  /* 0x001ff000010a7983 */ /* 0x0021680000300800 */
[----:B------:R-:W3:Y:S02]  /*5d9c0*/  LDL.LU R12, [R1+0xc44] ;  /* 0x000c4400010c7983 */ /* 0x000ee40000300800 */
[----:B---3--:R-:W-:-:S05]  /*5d9d0*/  IMAD.X R12, R12, 0x1, R0, P1 ;  /* 0x000000010c0c7824 */ /* 0x008fca00008e0600 */
[----:B------:R1:W-:Y:S02]  /*5d9e0*/  STL [R1+0xc44], R12 ;  /* 0x000c440c01007387 */ /* 0x0003e40000100800 */
[----:B-1----:R-:W1:Y:S02]  /*5d9f0*/  LDC R12, c[0x0][0x23c] ;  /* 0x00008f00ff0c7b82 */ /* 0x002e640000000800 */
[----:B-1----:R-:W-:-:S04]  /*5da00*/  IMAD.SHL.U32 R12, R12, 0x80, RZ ;  /* 0x000000800c0c7824 */ /* 0x002fc800078e00ff */
[----:B------:R-:W-:-:S05]  /*5da10*/  IMAD.SHL.U32 R12, R12, 0x2, RZ ;  /* 0x000000020c0c7824 */ /* 0x000fca00078e00ff */
[----:B------:R-:W-:-:S05]  /*5da20*/  IADD3 R17, P1, R17, R12, RZ ;  /* 0x0000000c11117210 */ /* 0x000fca0007f3e0ff */
[----:B------:R1:W-:Y:S04]  /*5da30*/  STL [R1+0xc18], R17 ;  /* 0x000c181101007387 */ /* 0x0003e80000100800 */
[----:B-1----:R-:W3:Y:S04]  /*5da40*/  LDL.LU R17, [R1+0x1fec] ;  /* 0x001fec0001117983 */ /* 0x002ee80000300800 */
        /* <DEDUP_REMOVED lines=8> */
[----:B-1----:R-:W4:Y:S04]  /*5dad0*/  LDL.LU R18, [R1+0x1fe8] ;  /* 0x001fe80001127983 */ /* 0x002f280000300800 */
[----:B------:R-:W2:Y:S01]  /*5dae0*/  LDL.LU R12, [R1+0xc34] ;  /* 0x000c3400010c7983 */ /* 0x000ea20000300800 */
[--C-:B---3--:R-:W-:Y:S02]  /*5daf0*/  IMAD.X R17, R17, 0x1, R0.reuse, P4 ;  /* 0x0000000111117824 */ /* 0x108fe400020e0600 */
[----:B--2---:R-:W-:-:S05]  /*5db00*/  IMAD.X R12, R12, 0x1, R0, P3 ;  /* 0x000000010c0c7824 */ /* 0x004fca00018e0600 */
[----:B------:R1:W-:Y:S02]  /*5db10*/  STL [R1+0xc34], R12 ;  /* 0x000c340c01007387 */ /* 0x0003e40000100800 */
[----:B-1----:R-:W1:Y:S02]  /*5db20*/  LDC R12, c[0x0][0x23c] ;  /* 0x00008f00ff0c7b82 */ /* 0x002e640000000800 */
        /* <DEDUP_REMOVED lines=8> */
[----:B------:R1:W-:Y:S04]  /*5dbb0*/  STL [R1+0xc00], R16 ;  /* 0x000c001001007387 */ /* 0x0003e80000100800 */
[----:B-1----:R-:W4:Y:S04]  /*5dbc0*/  LDL.LU R16, [R1+0x1fe4] ;  /* 0x001fe40001107983 */ /* 0x002f280000300800 */
        /* <DEDUP_REMOVED lines=8> */
[----:B-1----:R-:W2:Y:S04]  /*5dc50*/  LDL.LU R3, [R1+0x1fe0] ;  /* 0x001fe00001037983 */ /* 0x002ea80000300800 */
        /* <DEDUP_REMOVED lines=15> */
[----:B------:R-:W-:Y:S01]  /*5dd50*/  IADD3 R152, P1, R152, R12, RZ ;  /* 0x0000000c98987210 */ /* 0x000fe20007f3e0ff */
[----:B------:R-:W-:-:S04]  /*5dd60*/  IMAD.MOV.U32 R12, RZ, RZ, R13 ;  /* 0x000000ffff0c7224 */ /* 0x000fc800078e000d */
[----:B------:R-:W-:Y:S01]  /*5dd70*/  IMAD.X R12, R12, 0x1, R0, P2 ;  /* 0x000000010c0c7824 */ /* 0x000fe200010e0600 */
[----:B------:R1:W-:Y:S04]  /*5dd80*/  STL [R1+0xbe8], R152 ;  /* 0x000be89801007387 */ /* 0x0003e80000100800 */
[----:B-1----:R-:W4:Y:S04]  /*5dd90*/  LDL.LU R152, [R1+0xb78] ;  /* 0x000b780001987983 */ /* 0x002f280000300800 */
[----:B------:R-:W2:Y:S04]  /*5dda0*/  LDL.LU R13, [R1+0xb9c] ;  /* 0x000b9c00010d7983 */ /* 0x000ea80000300800 */
        /* <DEDUP_REMOVED lines=8> */
[----:B-1----:R-:W3:Y:S04]  /*5de30*/  LDL.LU R11, [R1+0x1fd8] ;  /* 0x001fd800010b7983 */ /* 0x002ee80000300800 */
[----:B------:R-:W4:Y:S04]  /*5de40*/  LDL.LU R156, [R1+0xb68] ;  /* 0x000b6800019c7983 */ /* 0x000f280000300800 */
        /* <DEDUP_REMOVED lines=70> */
[----:B------:R-:W4:Y:S01]  /*5e2b0*/  LDL.LU R12, [R1+0xbc4] ;  /* 0x000bc400010c7983 */ /* 0x000f220000300800 */
[----:B------:R-:W-:Y:S01]  /*5e2c0*/  WARPGROUP.ARRIVE ;  /* 0x00000000000079c5 */ /* 0x000fe20000000000 */
[----:B------:R-:W-:Y:S01]  /*5e2d0*/  UMOV UR56, UR16 ;  /* 0x0000001000387c82 */ /* 0x000fe20008000000 */
[----:B------:R-:W-:-:S04]  /*5e2e0*/  UMOV UR57, UR17 ;  /* 0x0000001100397c82 */ /* 0x000fc80008000000 */
[----:B------:R-:W-:Y:S01]  /*5e2f0*/  HGMMA.64x256x16.F32 R24, gdesc[UR56].tnspA, R24, gsb0 ;  /* 0x23e00000381879f0 */ /* 0x000fe20008000818 */
        /* <DEDUP_REMOVED lines=9> */
[----:B------:R-:W-:Y:S02]  /*5e390*/  WARPGROUP.DEPBAR.LE gsb0, 0x0 ;  /* 0x00008000000079c5 */ /* 0x000fe40000010000 */
[----:B------:R-:W-:-:S06]  /*5e3a0*/  WARPGROUP.ARRIVE ;  /* 0x00000000000079c5 */ /* 0x000fcc0000000000 */
[----:B------:R-:W-:Y:S01]  /*5e3b0*/  HGMMA.64x256x16.F32 R24, gdesc[UR8].tnspA, R24, gsb0 ;  /* 0x23e00000081879f0 */ /* 0x000fe20008000818 */
[----:B------:R-:W-:Y:S01]  /*5e3c0*/  UMOV UR16, UR6 ;  /* 0x0000000600107c82 */ /* 0x000fe20008000000 */
[----:B------:R-:W-:Y:S01]  /*5e3d0*/  UMOV UR17, UR7 ;  /* 0x0000000700117c82 */ /* 0x000fe20008000000 */
[----:B--2---:R-:W-:-:S05]  /*5e3e0*/  IMAD.X R12, R12, 0x1, R0, P6 ;  /* 0x000000010c0c7824 */ /* 0x004fca00030e0600 */
[----:B------:R1:W-:Y:S02]  /*5e3f0*/  STL [R1+0xbbc], R12 ;  /* 0x000bbc0c01007387 */ /* 0x0003e40000100800 */
[----:B-1----:R-:W1:Y:S01]  /*5e400*/  LDC R12, c[0x0][0x23c] ;  /* 0x00008f00ff0c7b82 */ /* 0x002e620000000800 */
[----:B------:R-:W-:Y:S02]  /*5e410*/  WARPGROUP.DEPBAR.LE gsb0, 0x0 ;  /* 0x00008000000079c5 */ /* 0x000fe40000010000 */
[----:B------:R-:W-:-:S15]  /*5e420*/  WARPGROUP.ARRIVE ;  /* 0x00000000000079c5 */ /* 0x000fde0000000000 */
[----:B------:R-:W-:Y:S01]  /*5e430*/  HGMMA.64x256x16.F32 R24, gdesc[UR12].tnspA, R24, gsb0 ;  /* 0x23e000000c1879f0 */ /* 0x000fe20008000818 */
[----:B-1----:R-:W-:-:S04]  /*5e440*/  IMAD.SHL.U32 R12, R12, 0x80, RZ ;  /* 0x000000800c0c7824 */ /* 0x002fc800078e00ff */
[----:B------:R-:W-:-:S05]  /*5e450*/  IMAD.SHL.U32 R12, R12, 0x2, RZ ;  /* 0x000000020c0c7824 */ /* 0x000fca00078e00ff */
[----:B------:R-:W-:-:S05]  /*5e460*/  IADD3 R11, P6, R11, R12, RZ ;  /* 0x0000000c0b0b7210 */ /* 0x000fca0007fde0ff */
[----:B------:R1:W-:Y:S04]  /*5e470*/  STL [R1+0xb90], R11 ;  /* 0x000b900b01007387 */ /* 0x0003e80000100800 */
[----:B-1----:R0:W5:Y:S04]  /*5e480*/  LDL.LU R11, [R1+0x1fb0] ;  /* 0x001fb000010b7983 */ /* 0x0021680000300800 */
[----:B------:R-:W2:Y:S01]  /*5e490*/  LDL.LU R12, [R1+0xbb4] ;  /* 0x000bb400010c7983 */ /* 0x000ea20000300800 */
[----:B------:R-:W-:Y:S01]  /*5e4a0*/  UMOV UR20, UR40 ;  /* 0x0000002800147c82 */ /* 0x000fe20008000000 */
[----:B------:R-:W-:Y:S01]  /*5e4b0*/  UMOV UR21, UR41 ;  /* 0x0000002900157c82 */ /* 0x000fe20008000000 */
[----:B------:R-:W-:-:S02]  /*5e4c0*/  WARPGROUP.DEPBAR.LE gsb0, 0x0 ;  /* 0x00008000000079c5 */ /* 0x000fc40000010000 */
[----:B------:R-:W-:-:S06]  /*5e4d0*/  WARPGROUP.ARRIVE ;  /* 0x00000000000079c5 */ /* 0x000fcc0000000000 */
[----:B------:R-:W-:Y:S01]  /*5e4e0*/  HGMMA.64x256x16.F32 R24, gdesc[UR16].tnspA, R24, gsb0 ;  /* 0x23e00000101879f0 */ /* 0x000fe20008000818 */
        /* <DEDUP_REMOVED lines=9> */
[----:B------:R-:W-:Y:S02]  /*5e580*/  WARPGROUP.DEPBAR.LE gsb0, 0x0 ;  /* 0x00008000000079c5 */ /* 0x000fe40000010000 */
[----:B------:R-:W-:-:S06]  /*5e590*/  WARPGROUP.ARRIVE ;  /* 0x00000000000079c5 */ /* 0x000fcc0000000000 */
[----:B------:R-:W-:Y:S01]  /*5e5a0*/  HGMMA.64x256x16.F32 R24, gdesc[UR20].tnspA, R24, gsb0 ;  /* 0x23e00000141879f0 */ /* 0x000fe20008000818 */
[----:B------:R-:W-:Y:S01]  /*5e5b0*/  UMOV UR24, UR44 ;  /* 0x0000002c00187c82 */ /* 0x000fe20008000000 */
[----:B------:R-:W-:Y:S01]  /*5e5c0*/  UMOV UR25, UR45 ;  /* 0x0000002d00197c82 */ /* 0x000fe20008000000 */
[----:B------:R-:W-:Y:S01]  /*5e5d0*/  UMOV UR28, UR48 ;  /* 0x00000030001c7c82 */ /* 0x000fe20008000000 */
[----:B------:R-:W-:Y:S01]  /*5e5e0*/  UMOV UR29, UR49 ;  /* 0x00000031001d7c82 */ /* 0x000fe20008000000 */
[----:B------:R-:W-:Y:S02]  /*5e5f0*/  WARPGROUP.DEPBAR.LE gsb0, 0x0 ;  /* 0x00008000000079c5 */ /* 0x000fe40000010000 */
[----:B------:R-:W-:-:S15]  /*5e600*/  WARPGROUP.ARRIVE ;  /* 0x00000000000079c5 */ /* 0x000fde0000000000 */
[----:B------:R-:W-:-:S06]  /*5e610*/  NOP ;  /* 0x0000000000007918 */ /* 0x000fcc0000000000 */
        /* <DEDUP_REMOVED lines=15> */
[--C-:B------:R-:W-:Y:S02]  /*5e710*/  IMAD.X R13, R13, 0x1, R0.reuse, P4 ;  /* 0x000000010d0d7824 */ /* 0x100fe400020e0600 */
[--C-:B----4-:R-:W-:Y:S02]  /*5e720*/  IMAD.X R17, R17, 0x1, R0.reuse, P5 ;  /* 0x0000000111117824 */ /* 0x110fe400028e0600 */
[--C-:B---3--:R-:W-:Y:S02]  /*5e730*/  IMAD.X R18, R18, 0x1, R0.reuse, P6 ;  /* 0x0000000112127824 */ /* 0x108fe400030e0600 */
[--C-:B------:R-:W-:Y:S02]  /*5e740*/  IMAD.X R19, R19, 0x1, R0.reuse, P1 ;  /* 0x0000000113137824 */ /* 0x100fe400008e0600 */
[--C-:B------:R-:W-:Y:S02]  /*5e750*/  IMAD.X R20, R20, 0x1, R0.reuse, P2 ;  /* 0x0000000114147824 */ /* 0x100fe400010e0600 */
[----:B--2---:R-:W-:-:S05]  /*5e760*/  IMAD.X R12, R12, 0x1, R0, P3 ;  /* 0x000000010c0c7824 */ /* 0x004fca00018e0600 */
[----:B------:R1:W-:Y:S02]  /*5e770*/  STL [R1+0xba4], R12 ;  /* 0x000ba40c01007387 */ /* 0x0003e40000100800 */
[----:B-1----:R-:W1:Y:S01]  /*5e780*/  LDC R12, c[0x0][0x23c] ;  /* 0x00008f00ff0c7b82 */ /* 0x002e620000000800 */
[----:B------:R-:W-:Y:S02]  /*5e790*/  WARPGROUP.DEPBAR.LE gsb0, 0x0 ;  /* 0x00008000000079c5 */ /* 0x000fe40000010000 */
[----:B------:R-:W-:-:S07]  /*5e7a0*/  WARPGROUP.ARRIVE ;  /* 0x00000000000079c5 */ /* 0x000fce0000000000 */
[----:B------:R-:W-:Y:S01]  /*5e7b0*/  HGMMA.64x256x16.F32 R24, gdesc[UR32].tnspA, R24, gsb0 ;  /* 0x23e00000201879f0 */ /* 0x000fe20008000818 */
[----:B-1----:R-:W-:-:S04]  /*5e7c0*/  IMAD.SHL.U32 R12, R12, 0x80, RZ ;  /* 0x000000800c0c7824 */ /* 0x002fc800078e00ff */
[----:B------:R-:W-:-:S05]  /*5e7d0*/  IMAD.SHL.U32 R12, R12, 0x2, RZ ;  /* 0x000000020c0c7824 */ /* 0x000fca00078e00ff */
[-C--:B------:R-:W-:Y:S02]  /*5e7e0*/  IADD3 R152, P3, R152, R12.reuse, RZ ;  /* 0x0000000c98987210 */ /* 0x080fe40007f7e0ff */
[-C--:B------:R-:W-:Y:S02]  /*5e7f0*/  IADD3 R16, P4, R16, R12.reuse, RZ ;  /* 0x0000000c10107210 */ /* 0x080fe40007f9e0ff */
[----:B------:R-:W-:Y:S01]  /*5e800*/  IADD3 R156, P5, R156, R12, RZ ;  /* 0x0000000c9c9c7210 */ /* 0x000fe20007fbe0ff */
[----:B------:R1:W-:Y:S04]  /*5e810*/  STL [R1+0xb78], R152 ;  /* 0x000b789801007387 */ /* 0x0003e80000100800 */
[----:B------:R2:W-:Y:S01]  /*5e820*/  STL [R1+0xb70], R16 ;  /* 0x000b701001007387 */ /* 0x0005e20000100800 */
[----:B------:R-:W-:-:S02]  /*5e830*/  IMAD.X R21, R21, 0x1, R0, P3 ;  /* 0x0000000115157824 */ /* 0x000fc400018e0600 */
[--C-:B------:R-:W-:Y:S02]  /*5e840*/  IMAD.X R3, R3, 0x1, R0.reuse, P4 ;  /* 0x0000000103037824 */ /* 0x100fe400020e0600 */
[----:B------:R-:W-:Y:S01]  /*5e850*/  IMAD.X R157, R157, 0x1, R0, P5 ;  /* 0x000000019d9d7824 */ /* 0x000fe200028e0600 */
[----:B-1----:R-:W1:Y:S01]  /*5e860*/  LDC R152, c[0x0][0x238] ;  /* 0x00008e00ff987b82 */ /* 0x002e620000000800 */
[----:B--2---:R0:W5:Y:S04]  /*5e870*/  LDL.LU R16, [R1+0x1fa4] ;  /* 0x001fa40001107983 */ /* 0x0041680000300800 */
[----:B------:R-:W-:Y:S04]  /*5e880*/  STL [R1+0xb9c], R13 ;  /* 0x000b9c0d01007387 */ /* 0x000fe80000100800 */
[----:B------:R2:W-:Y:S04]  /*5e890*/  STL [R1+0xb94], R17 ;  /* 0x000b941101007387 */ /* 0x0005e80000100800 */
[----:B--2---:R0:W5:Y:S04]  /*5e8a0*/  LDL.LU R17, [R1+0x1fa0] ;  /* 0x001fa00001117983 */ /* 0x0041680000300800 */
[----:B------:R2:W-:Y:S04]  /*5e8b0*/  STL [R1+0xb8c], R18 ;  /* 0x000b8c1201007387 */ /* 0x0005e80000100800 */
[----:B--2---:R0:W5:Y:S04]  /*5e8c0*/  LDL.LU R18, [R1+0x1f9c] ;  /* 0x001f9c0001127983 */ /* 0x0041680000300800 */
[----:B------:R-:W-:Y:S04]  /*5e8d0*/  STL [R1+0xb68], R156 ;  /* 0x000b689c01007387 */ /* 0x000fe80000100800 */
[----:B------:R2:W-:Y:S04]  /*5e8e0*/  STL [R1+0xb84], R19 ;  /* 0x000b841301007387 */ /* 0x0005e80000100800 */
[----:B--2---:R0:W5:Y:S04]  /*5e8f0*/  LDL.LU R19, [R1+0x1f98] ;  /* 0x001f980001137983 */ /* 0x0041680000300800 */
[----:B------:R2:W-:Y:S04]  /*5e900*/  STL [R1+0xb7c], R20 ;  /* 0x000b7c1401007387 */ /* 0x0005e80000100800 */
[----:B--2---:R0:W5:Y:S04]  /*5e910*/  LDL.LU R20, [R1+0x1f94] ;  /* 0x001f940001147983 */ /* 0x0041680000300800 */
[----:B------:R2:W-:Y:S04]  /*5e920*/  STL [R1+0xb74], R21 ;  /* 0x000b741501007387 */ /* 0x0005e80000100800 */
[----:B--2---:R0:W5:Y:S04]  /*5e930*/  LDL.LU R21, [R1+0x1f90] ;  /* 0x001f900001157983 */ /* 0x0041680000300800 */
[----:B------:R2:W-:Y:S04]  /*5e940*/  STL [R1+0xb6c], R3 ;  /* 0x000b6c0301007387 */ /* 0x0005e80000100800 */
[----:B--2---:R0:W5:Y:S04]  /*5e950*/  LDL.LU R3, [R1+0x1f8c] ;  /* 0x001f8c0001037983 */ /* 0x0041680000300800 */
[----:B------:R0:W-:Y:S01]  /*5e960*/  STL [R1+0xb64], R157 ;  /* 0x000b649d01007387 */ /* 0x0001e20000100800 */
[----:B-1----:R-:W-:-:S04]  /*5e970*/  IMAD.SHL.U32 R152, R152, 0x80, RZ ;  /* 0x0000008098987824 */ /* 0x002fc800078e00ff */
[----:B------:R-:W-:Y:S01]  /*5e980*/  IMAD.SHL.U32 R152, R152, 0x2, RZ ;  /* 0x0000000298987824 */ /* 0x000fe200078e00ff */
[----:B------:R-:W-:Y:S02]  /*5e990*/  WARPGROUP.DEPBAR.LE gsb0, 0x0 ;  /* 0x00008000000079c5 */ /* 0x000fe40000010000 */
[----:B------:R-:W-:Y:S05]  /*5e9a0*/  @P0 BRA `(.L_x_1) ;  /* 0xfffffd3400400947 */ /* 0x000fea000383ffff */
[----:B-----5:R-:W2:Y:S04]  /*5e9b0*/  LDL.LU R8, [R1+0x3f4] ;  /* 0x0003f40001087983 */ /* 0x020ea80000300800 */
[----:B------:R-:W2:Y:S04]  /*5e9c0*/  LDL.LU R7, [R1+0x3f0] ;  /* 0x0003f00001077983 */ /* 0x000ea80000300800 */
[----:B------:R-:W3:Y:S04]  /*5e9d0*/  LDL.LU R6, [R1+0x3ec] ;  /* 0x0003ec0001067983 */ /* 0x000ee80000300800 */
[----:B------:R-:W3:Y:S04]  /*5e9e0*/  LDL.LU R5, [R1+0x3e8] ;  /* 0x0003e80001057983 */ /* 0x000ee80000300800 */
[----:B------:R-:W4:Y:S04]  /*5e9f0*/  LDL.LU R4, [R1+0x3e4] ;  /* 0x0003e40001047983 */ /* 0x000f280000300800 */
[----:B------:R-:W4:Y:S04]  /*5ea00*/  LDL.LU R13, [R1+0x3e0] ;  /* 0x0003e000010d7983 */ /* 0x000f280000300800 */
[----:B------:R-:W4:Y:S04]  /*5ea10*/  LDL.LU R156, [R1+0x3dc] ;  /* 0x0003dc00019c7983 */ /* 0x000f280000300800 */
[----:B0-----:R-:W4:Y:S04]  /*5ea20*/  LDL.LU R157, [R1+0x3d8] ;  /* 0x0003d800019d7983 */ /* 0x001f280000300800 */
[----:B------:R-:W3:Y:S04]  /*5ea30*/  LDL.LU R9, [R1+0x3f8] ;  /* 0x0003f80001097983 */ /* 0x000ee80000300800 */
[----:B------:R-:W3:Y:S01]  /*5ea40*/  LDL.LU R10, [R1+0x3fc] ;  /* 0x0003fc00010a7983 */ /* 0x000ee20000300800 */
[----:B------:R-:W-:-:S03]  /*5ea50*/  F2FP.F16.F32.PACK_AB R2, R149, R148 ;  /* 0x000000949502723e */ /* 0x000fc600000000ff */
        /* <DEDUP_REMOVED lines=52> */
[----:B------:R0:W-:Y:S02]  /*5eda0*/  STL [R1+0x1f8c], R3 ;  /* 0x001f8c0301007387 */ /* 0x0001e40000100800 */
[----:B0-----:R-:W-:-:S05]  /*5edb0*/  F2FP.F16.F32.PACK_AB R3, R151, R150 ;  /* 0x000000969703723e */ /* 0x001fca00000000ff */
[----:B------:R-:W-:Y:S04]  /*5edc0*/  STL [R1+0x60c], R3 ;  /* 0x00060c0301007387 */ /* 0x000fe80000100800 */
[----:B------:R0:W-:Y:S02]  /*5edd0*/  STL [R1+0x608], R2 ;  /* 0x0006080201007387 */ /* 0x0001e40000100800 */
[----:B0-----:R-:W-:Y:S02]  /*5ede0*/  F2FP.F16.F32.PACK_AB R2, R147, R146 ;  /* 0x000000929302723e */ /* 0x001fe400000000ff */
[----:B--2---:R-:W-:Y:S02]  /*5edf0*/  F2FP.F16.F32.PACK_AB R3, R8, R7 ;  /* 0x000000070803723e */ /* 0x004fe400000000ff */
[----:B---3--:R-:W-:-:S05]  /*5ee00*/  F2FP.F16.F32.PACK_AB R0, R10, R9 ;  /* 0x000000090a00723e */ /* 0x008fca00000000ff */
[----:B------:R0:W-:Y:S04]  /*5ee10*/  STL [R1+0x604], R0 ;  /* 0x0006040001007387 */ /* 0x0001e80000100800 */
[----:B------:R1:W-:Y:S04]  /*5ee20*/  STL [R1+0x600], R3 ;  /* 0x0006000301007387 */ /* 0x0003e80000100800 */
[----:B------:R4:W-:Y:S01]  /*5ee30*/  STL [R1+0x3fc], R2 ;  /* 0x0003fc0201007387 */ /* 0x0009e20000100800 */
[----:B0-----:R-:W-:Y:S02]  /*5ee40*/  F2FP.F16.F32.PACK_AB R0, R145, R144 ;  /* 0x000000909100723e */ /* 0x001fe400000000ff */
[----:B-1----:R-:W-:-:S03]  /*5ee50*/  F2FP.F16.F32.PACK_AB R3, R6, R5 ;  /* 0x000000050603723e */ /* 0x002fc600000000ff */
[----:B------:R0:W-:Y:S01]  /*5ee60*/  STL [R1+0x3f8], R0 ;  /* 0x0003f80001007387 */ /* 0x0001e20000100800 */
[----:B----4-:R-:W-:-:S03]  /*5ee70*/  F2FP.F16.F32.PACK_AB R2, R4, R13 ;  /* 0x0000000d0402723e */ /* 0x010fc600000000ff */
[----:B------:R1:W-:Y:S04]  /*5ee80*/  STL [R1+0x3f4], R3 ;  /* 0x0003f40301007387 */ /* 0x0003e80000100800 */
[----:B------:R2:W-:Y:S01]  /*5ee90*/  STL [R1+0x3f0], R2 ;  /* 0x0003f00201007387 */ /* 0x0005e20000100800 */
[----:B0-----:R-:W-:Y:S02]  /*5eea0*/  F2FP.F16.F32.PACK_AB R0, R143, R142 ;  /* 0x0000008e8f00723e */ /* 0x001fe400000000ff */
[----:B-1----:R-:W-:-:S03]  /*5eeb0*/  F2FP.F16.F32.PACK_AB R3, R141, R140 ;  /* 0x0000008c8d03723e */ /* 0x002fc600000000ff */
[----:B------:R0:W-:Y:S01]  /*5eec0*/  STL [R1+0x3ec], R0 ;  /* 0x0003ec0001007387 */ /* 0x0001e20000100800 */
[----:B--2---:R-:W-:-:S03]  /*5eed0*/  F2FP.F16.F32.PACK_AB R2, R156, R157 ;  /* 0x0000009d9c02723e */ /* 0x004fc600000000ff */
[----:B------:R-:W-:Y:S04]  /*5eee0*/  STL [R1+0x3e8], R3 ;  /* 0x0003e80301007387 */ /* 0x000fe80000100800 */
[----:B------:R-:W2:Y:S01]  /*5eef0*/  LDL.LU R242, [R1+0x31c] ;  /* 0x00031c0001f27983 */ /* 0x000ea20000300800 */
[----:B0-----:R-:W-:-:S03]  /*5ef00*/  F2FP.F16.F32.PACK_AB R0, R247, R246 ;  /* 0x000000f6f700723e */ /* 0x001fc600000000ff */
[----:B------:R-:W-:Y:S04]  /*5ef10*/  STL [R1+0x3e4], R2 ;  /* 0x0003e40201007387 */ /* 0x000fe80000100800 */
[----:B------:R-:W2:Y:S04]  /*5ef20*/  LDL.LU R157, [R1+0x318] ;  /* 0x00031800019d7983 */ /* 0x000ea80000300800 */
[----:B------:R0:W-:Y:S04]  /*5ef30*/  STL [R1+0x3e0], R0 ;  /* 0x0003e00001007387 */ /* 0x0001e80000100800 */
[----:B------:R-:W3:Y:S04]  /*5ef40*/  LDL.LU R251, [R1+0x314] ;  /* 0x0003140001fb7983 */ /* 0x000ee80000300800 */
        /* <DEDUP_REMOVED lines=69> */
[----:B------:R-:W-:-:S02]  /*5f3a0*/  F2FP.F16.F32.PACK_AB R247, R139, R138 ;  /* 0x0000008a8bf7723e */ /* 0x000fc400000000ff */
[----:B------:R-:W-:Y:S02]  /*5f3b0*/  F2FP.F16.F32.PACK_AB R246, R137, R136 ;  /* 0x0000008889f6723e */ /* 0x000fe400000000ff */
[----:B------:R-:W-:Y:S02]  /*5f3c0*/  F2FP.F16.F32.PACK_AB R245, R245, R244 ;  /* 0x000000f4f5f5723e */ /* 0x000fe400000000ff */
[----:B------:R-:W-:Y:S01]  /*5f3d0*/  F2FP.F16.F32.PACK_AB R244, R239, R238 ;  /* 0x000000eeeff4723e */ /* 0x000fe200000000ff */
[----:B------:R-:W-:Y:S01]  /*5f3e0*/  STL [R1+0x2058], R247 ;  /* 0x002058f701007387 */ /* 0x000fe20000100800 */
[----:B------:R-:W-:Y:S02]  /*5f3f0*/  F2FP.F16.F32.PACK_AB R239, R135, R134 ;  /* 0x0000008687ef723e */ /* 0x000fe400000000ff */
[----:B------:R-:W-:Y:S01]  /*5f400*/  F2FP.F16.F32.PACK_AB R238, R133, R132 ;  /* 0x0000008485ee723e */ /* 0x000fe200000000ff */
[----:B------:R-:W-:Y:S01]  /*5f410*/  STL [R1+0x205c], R246 ;  /* 0x00205cf601007387 */ /* 0x000fe20000100800 */
[----:B------:R-:W-:-:S02]  /*5f420*/  F2FP.F16.F32.PACK_AB R237, R237, R236 ;  /* 0x000000eceded723e */ /* 0x000fc400000000ff */
[----:B------:R-:W-:Y:S01]  /*5f430*/  F2FP.F16.F32.PACK_AB R236, R231, R230 ;  /* 0x000000e6e7ec723e */ /* 0x000fe200000000ff */
[----:B------:R-:W-:Y:S01]  /*5f440*/  STL [R1+0x2060], R245 ;  /* 0x002060f501007387 */ /* 0x000fe20000100800 */
[----:B------:R-:W-:Y:S02]  /*5f450*/  F2FP.F16.F32.PACK_AB R231, R131, R130 ;  /* 0x0000008283e7723e */ /* 0x000fe400000000ff */
[----:B------:R-:W-:Y:S01]  /*5f460*/  F2FP.F16.F32.PACK_AB R230, R129, R128 ;  /* 0x0000008081e6723e */ /* 0x000fe200000000ff */
[----:B------:R-:W-:Y:S01]  /*5f470*/  STL [R1+0x2064], R244 ;  /* 0x002064f401007387 */ /* 0x000fe20000100800 */
[----:B------:R-:W-:-:S03]  /*5f480*/  F2FP.F16.F32.PACK_AB R229, R229, R228 ;  /* 0x000000e4e5e5723e */ /* 0x000fc600000000ff */
        /* <DEDUP_REMOVED lines=71> */
[----:B--2---:R-:W-:-:S03]  /*5f900*/  F2FP.F16.F32.PACK_AB R157, R242, R157 ;  /* 0x0000009df29d723e */ /* 0x004fc600000000ff */
[----:B------:R-:W-:Y:S01]  /*5f910*/  STL [R1+0x20f8], R167 ;  /* 0x0020f8a701007387 */ /* 0x000fe20000100800 */
[----:B---3--:R-:W-:-:S03]  /*5f920*/  F2FP.F16.F32.PACK_AB R156, R251, R156 ;  /* 0x0000009cfb9c723e */ /* 0x008fc600000000ff */
[----:B------:R-:W-:Y:S01]  /*5f930*/  STL [R1+0x20fc], R166 ;  /* 0x0020fca601007387 */ /* 0x000fe20000100800 */
[----:B------:R-:W-:-:S03]  /*5f940*/  F2FP.F16.F32.PACK_AB R151, R91, R90 ;  /* 0x0000005a5b97723e */ /* 0x000fc600000000ff */
[----:B------:R-:W-:Y:S01]  /*5f950*/  STL [R1+0x2100], R165 ;  /* 0x002100a501007387 */ /* 0x000fe20000100800 */
[----:B------:R-:W-:-:S03]  /*5f960*/  F2FP.F16.F32.PACK_AB R150, R89, R88 ;  /* 0x000000585996723e */ /* 0x000fc600000000ff */
[----:B------:R-:W-:Y:S01]  /*5f970*/  STL [R1+0x2104], R164 ;  /* 0x002104a401007387 */ /* 0x000fe20000100800 */
[----:B----4-:R-:W-:-:S03]  /*5f980*/  F2FP.F16.F32.PACK_AB R149, R243, R252 ;  /* 0x000000fcf395723e */ /* 0x010fc600000000ff */
        /* <DEDUP_REMOVED lines=40> */
[----:B------:R-:W-:Y:S04]  /*5fc10*/  STL [R1+0x2160], R119 ;  /* 0x0021607701007387 */ /* 0x000fe80000100800 */
[----:B------:R-:W-:Y:S01]  /*5fc20*/  STL [R1+0x2164], R118 ;  /* 0x0021647601007387 */ /* 0x000fe20000100800 */
[----:B------:R-:W-:-:S03]  /*5fc30*/  F2FP.F16.F32.PACK_AB R36, R15, R14 ;  /* 0x0000000e0f24723e */ /* 0x000fc600000000ff */
[----:B------:R-:W-:Y:S01]  /*5fc40*/  STL [R1+0x2168], R117 ;  /* 0x0021687501007387 */ /* 0x000fe20000100800 */
[----:B------:R-:W-:-:S03]  /*5fc50*/  F2FP.F16.F32.PACK_AB R27, R27, R26 ;  /* 0x0000001a1b1b723e */ /* 0x000fc600000000ff */
[----:B------:R0:W-:Y:S01]  /*5fc60*/  STL [R1+0x216c], R116 ;  /* 0x00216c7401007387 */ /* 0x0001e20000100800 */
[----:B------:R-:W-:Y:S02]  /*5fc70*/  F2FP.F16.F32.PACK_AB R26, R25, R24 ;  /* 0x00000018191a723e */ /* 0x000fe400000000ff */
[----:B------:R-:W-:Y:S01]  /*5fc80*/  F2FP.F16.F32.PACK_AB R78, R53, R52 ;  /* 0x00000034354e723e */ /* 0x000fe200000000ff */
[----:B0-----:R-:W2:Y:S04]  /*5fc90*/  LDL.LU R116, [R1+0x1fc] ;  /* 0x0001fc0001747983 */ /* 0x001ea80000300800 */
[----:B------:R-:W2:Y:S04]  /*5fca0*/  LDL.LU R15, [R1+0x1f8] ;  /* 0x0001f800010f7983 */ /* 0x000ea80000300800 */
[----:B------:R-:W3:Y:S01]  /*5fcb0*/  LDL.LU R117, [R1+0x1f4] ;  /* 0x0001f40001757983 */ /* 0x000ee20000300800 */
[----:B------:R-:W-:-:S03]  /*5fcc0*/  F2FP.F16.F32.PACK_AB R53, R12, R2 ;  /* 0x000000020c35723e */ /* 0x000fc600000000ff */
[----:B------:R-:W3:Y:S01]  /*5fcd0*/  LDL.LU R14, [R1+0x1f0] ;  /* 0x0001f000010e7983 */ /* 0x000ee20000300800 */
[----:B------:R-:W-:-:S03]  /*5fce0*/  F2FP.F16.F32.PACK_AB R24, R4, R13 ;  /* 0x0000000d0418723e */ /* 0x000fc600000000ff */
[----:B------:R-:W4:Y:S01]  /*5fcf0*/  LDL.LU R118, [R1+0x5fc] ;  /* 0x0005fc0001767983 */ /* 0x000f220000300800 */
[----:B------:R-:W-:-:S03]  /*5fd00*/  F2FP.F16.F32.PACK_AB R31, R31, R30 ;  /* 0x0000001e1f1f723e */ /* 0x000fc600000000ff */
[----:B------:R-:W4:Y:S01]  /*5fd10*/  LDL.LU R13, [R1+0x5f8] ;  /* 0x0005f800010d7983 */ /* 0x000f220000300800 */
[----:B------:R-:W-:-:S03]  /*5fd20*/  F2FP.F16.F32.PACK_AB R30, R29, R28 ;  /* 0x0000001c1d1e723e */ /* 0x000fc600000000ff */
[----:B------:R-:W4:Y:S01]  /*5fd30*/  LDL.LU R119, [R1+0x5f4] ;  /* 0x0005f40001777983 */ /* 0x000f220000300800 */
[----:B------:R-:W-:-:S03]  /*5fd40*/  F2FP.F16.F32.PACK_AB R28, R8, R7 ;  /* 0x00000007081c723e */ /* 0x000fc600000000ff */
[----:B------:R-:W4:Y:S01]  /*5fd50*/  LDL.LU R12, [R1+0x5f0] ;  /* 0x0005f000010c7983 */ /* 0x000f220000300800 */
[----:B------:R-:W-:-:S03]  /*5fd60*/  F2FP.F16.F32.PACK_AB R25, R6, R5 ;  /* 0x000000050619723e */ /* 0x000fc600000000ff */
[----:B------:R-:W4:Y:S04]  /*5fd70*/  LDL.LU R124, [R1+0x1ec] ;  /* 0x0001ec00017c7983 */ /* 0x000f280000300800 */
[----:B------:R-:W4:Y:S04]  /*5fd80*/  LDL.LU R7, [R1+0x1e8] ;  /* 0x0001e80001077983 */ /* 0x000f280000300800 */
[----:B------:R-:W4:Y:S04]  /*5fd90*/  LDL.LU R125, [R1+0x1e4] ;  /* 0x0001e400017d7983 */ /* 0x000f280000300800 */
[----:B------:R-:W4:Y:S01]  /*5fda0*/  LDL.LU R6, [R1+0x1e0] ;  /* 0x0001e00001067983 */ /* 0x000f220000300800 */
[----:B------:R-:W-:-:S03]  /*5fdb0*/  F2FP.F16.F32.PACK_AB R62, R45, R44 ;  /* 0x0000002c2d3e723e */ /* 0x000fc600000000ff */
[----:B------:R-:W4:Y:S01]  /*5fdc0*/  LDL.LU R126, [R1+0x5ec] ;  /* 0x0005ec00017e7983 */ /* 0x000f220000300800 */
[----:B------:R-:W-:-:S03]  /*5fdd0*/  F2FP.F16.F32.PACK_AB R45, R11, R20 ;  /* 0x000000140b2d723e */ /* 0x000fc600000000ff */
[----:B------:R-:W4:Y:S04]  /*5fde0*/  LDL.LU R5, [R1+0x5e8] ;  /* 0x0005e80001057983 */ /* 0x000f280000300800 */
[----:B------:R-:W4:Y:S01]  /*5fdf0*/  LDL.LU R127, [R1+0x5e4] ;  /* 0x0005e400017f7983 */ /* 0x000f220000300800 */
[----:B------:R-:W-:-:S03]  /*5fe00*/  F2FP.F16.F32.PACK_AB R29, R10, R9 ;  /* 0x000000090a1d723e */ /* 0x000fc600000000ff */
[----:B------:R-:W4:Y:S04]  /*5fe10*/  LDL.LU R4, [R1+0x5e0] ;  /* 0x0005e00001047983 */ /* 0x000f280000300800 */
[----:B------:R-:W4:Y:S04]  /*5fe20*/  LDL.LU R132, [R1+0x1dc] ;  /* 0x0001dc0001847983 */ /* 0x000f280000300800 */
[----:B------:R-:W4:Y:S04]  /*5fe30*/  LDL.LU R11, [R1+0x1d8] ;  /* 0x0001d800010b7983 */ /* 0x000f280000300800 */
[----:B------:R-:W4:Y:S04]  /*5fe40*/  LDL.LU R133, [R1+0x1d4] ;  /* 0x0001d40001857983 */ /* 0x000f280000300800 */
[----:B------:R-:W4:Y:S04]  /*5fe50*/  LDL.LU R10, [R1+0x1d0] ;  /* 0x0001d000010a7983 */ /* 0x000f280000300800 */
        /* <DEDUP_REMOVED lines=14> */
[----:B------:R-:W4:Y:S04]  /*5ff40*/  LDL.LU R23, [R1+0x5c4] ;  /* 0x0005c40001177983 */ /* 0x000f280000300800 */
[----:B------:R-:W4:Y:S01]  /*5ff50*/  LDL.LU R16, [R1+0x5c0] ;  /* 0x0005c00001107983 */ /* 0x000f220000300800 */
[----:B------:R-:W-:-:S02]  /*5ff60*/  F2FP.F16.F32.PACK_AB R110, R69, R68 ;  /* 0x00000044456e723e */ /* 0x000fc400000000ff */
[----:B------:R-:W-:Y:S02]  /*5ff70*/  F2FP.F16.F32.PACK_AB R68, R155, R22 ;  /* 0x000000169b44723e */ /* 0x000fe400000000ff */
        /* <DEDUP_REMOVED lines=11> */
[----:B------:R-:W4:Y:S04]  /*60030*/  LDL.LU R35, [R1+0x1a8] ;  /* 0x0001a80001237983 */ /* 0x000f280000300800 */
[----:B------:R-:W4:Y:S04]  /*60040*/  LDL.LU R151, [R1+0x1a4] ;  /* 0x0001a40001977983 */ /* 0x000f280000300800 */
        /* <DEDUP_REMOVED lines=138> */
[----:B------:R-:W4:Y:S01]  /*608f0*/  LDL.LU R176, [R1+0x4bc] ;  /* 0x0004bc0001b07983 */ /* 0x000f220000300800 */
[----:B------:R-:W-:-:S03]  /*60900*/  F2FP.F16.F32.PACK_AB R100, R184, R185 ;  /* 0x000000b9b864723e */ /* 0x000fc600000000ff */
        /* <DEDUP_REMOVED lines=41> */
[----:B--2---:R-:W-:-:S03]  /*60ba0*/  F2FP.F16.F32.PACK_AB R15, R116, R15 ;  /* 0x0000000f740f723e */ /* 0x004fc600000000ff */
[----:B------:R-:W2:Y:S01]  /*60bb0*/  LDL.LU R248, [R1+0x424] ;  /* 0x0004240001f87983 */ /* 0x000ea20000300800 */
[----:B---3--:R-:W-:-:S03]  /*60bc0*/  F2FP.F16.F32.PACK_AB R14, R117, R14 ;  /* 0x0000000e750e723e */ /* 0x008fc600000000ff */
[----:B------:R-:W3:Y:S01]  /*60bd0*/  LDL.LU R3, [R1+0x1c] ;  /* 0x00001c0001037983 */ /* 0x000ee20000300800 */
[----:B----4-:R-:W-:-:S03]  /*60be0*/  F2FP.F16.F32.PACK_AB R13, R118, R13 ;  /* 0x0000000d760d723e */ /* 0x010fc600000000ff */
[----:B------:R-:W4:Y:S01]  /*60bf0*/  LDL.LU R0, [R1+0x14] ;  /* 0x0000140001007983 */ /* 0x000f220000300800 */
[----:B------:R-:W-:-:S03]  /*60c00*/  F2FP.F16.F32.PACK_AB R12, R119, R12 ;  /* 0x0000000c770c723e */ /* 0x000fc600000000ff */
[----:B------:R-:W4:Y:S01]  /*60c10*/  LDL.LU R2, [R1+0x41c] ;  /* 0x00041c0001027983 */ /* 0x000f220000300800 */
[----:B------:R-:W-:-:S03]  /*60c20*/  F2FP.F16.F32.PACK_AB R7, R124, R7 ;  /* 0x000000077c07723e */ /* 0x000fc600000000ff */
[----:B------:R0:W5:Y:S01]  /*60c30*/  LDL.LU R116, [R1+0x216c] ;  /* 0x00216c0001747983 */ /* 0x0001620000300800 */
        /* <DEDUP_REMOVED lines=21> */
[----:B------:R0:W5:Y:S04]  /*60d90*/  LDL.LU R135, [R1+0x2140] ;  /* 0x0021400001877983 */ /* 0x0001680000300800 */
[----:B------:R0:W5:Y:S04]  /*60da0*/  LDL.LU R140, [R1+0x213c] ;  /* 0x00213c00018c7983 */ /* 0x0001680000300800 */
[----:B------:R0:W5:Y:S04]  /*60db0*/  LDL.LU R141, [R1+0x2138] ;  /* 0x00213800018d7983 */ /* 0x0001680000300800 */
[----:B------:R0:W5:Y:S04]  /*60dc0*/  LDL.LU R142, [R1+0x2134] ;  /* 0x00213400018e7983 */ /* 0x0001680000300800 */
[----:B------:R-:W2:Y:S02]  /*60dd0*/  LDL.LU R23, [R1+0x2130] ;  /* 0x0021300001177983 */ /* 0x000ea40000300800 */
[----:B--2---:R-:W-:-:S02]  /*60de0*/  F2FP.F16.F32.PACK_AB R23, R22, R23 ;  /* 0x000000171617723e */ /* 0x004fc400000000ff */
[----:B------:R-:W2:Y:S01]  /*60df0*/  LDL.LU R22, [R1+0x212c] ;  /* 0x00212c0001167983 */ /* 0x000ea20000300800 */
[----:B------:R-:W-:Y:S02]  /*60e00*/  F2FP.F16.F32.PACK_AB R21, R148, R21 ;  /* 0x000000159415723e */ /* 0x000fe400000000ff */
[----:B------:R-:W-:Y:S02]  /*60e10*/  F2FP.F16.F32.PACK_AB R20, R149, R20 ;  /* 0x000000149514723e */ /* 0x000fe400000000ff */
[----:B------:R-:W-:Y:S02]  /*60e20*/  F2FP.F16.F32.PACK_AB R35, R150, R35 ;  /* 0x000000239623723e */ /* 0x000fe400000000ff */
[----:B------:R-:W-:Y:S02]  /*60e30*/  F2FP.F16.F32.PACK_AB R34, R151, R34 ;  /* 0x000000229722723e */ /* 0x000fe400000000ff */
[----:B------:R-:W-:Y:S02]  /*60e40*/  F2FP.F16.F32.PACK_AB R33, R156, R33 ;  /* 0x000000219c21723e */ /* 0x000fe400000000ff */
[----:B------:R-:W-:-:S02]  /*60e50*/  F2FP.F16.F32.PACK_AB R32, R157, R32 ;  /* 0x000000209d20723e */ /* 0x000fc400000000ff */
        /* <DEDUP_REMOVED lines=47> */
[----:B--2---:R-:W-:-:S02]  /*61150*/  F2FP.F16.F32.PACK_AB R22, R143, R22 ;  /* 0x000000168f16723e */ /* 0x004fc400000000ff */
[----:B------:R0:W5:Y:S04]  /*61160*/  LDL.LU R143, [R1+0x2128] ;  /* 0x00212800018f7983 */ /* 0x0001680000300800 */
        /* <DEDUP_REMOVED lines=52> */
[----:B------:R-:W2:Y:S01]  /*614b0*/  LDL.LU R155, [R1+0x2054] ;  /* 0x00205400019b7983 */ /* 0x000ea20000300800 */
[----:B------:R-:W-:-:S02]  /*614c0*/  F2FP.F16.F32.PACK_AB R128, R163, R128 ;  /* 0x00000080a380723e */ /* 0x000fc400000000ff */
[----:B------:R-:W-:Y:S01]  /*614d0*/  F2FP.F16.F32.PACK_AB R139, R162, R139 ;  /* 0x0000008ba28b723e */ /* 0x000fe200000000ff */
[----:B------:R-:W3:Y:S01]  /*614e0*/  LDL.LU R163, [R1+0x2050] ;  /* 0x0020500001a37983 */ /* 0x000ee20000300800 */
[----:B------:R-:W-:Y:S02]  /*614f0*/  F2FP.F16.F32.PACK_AB R138, R161, R138 ;  /* 0x0000008aa18a723e */ /* 0x000fe400000000ff */
[----:B------:R-:W-:Y:S01]  /*61500*/  F2FP.F16.F32.PACK_AB R137, R160, R137 ;  /* 0x00000089a089723e */ /* 0x000fe200000000ff */
        /* <DEDUP_REMOVED lines=12> */
[----:B------:R-:W4:Y:S01]  /*615d0*/  LDL.LU R179, [R1+0x2030] ;  /* 0x0020300001b37983 */ /* 0x000f220000300800 */
[----:B------:R-:W-:Y:S02]  /*615e0*/  F2FP.F16.F32.PACK_AB R154, R177, R154 ;  /* 0x0000009ab19a723e */ /* 0x000fe400000000ff */
[----:B--2---:R-:W-:-:S02]  /*615f0*/  F2FP.F16.F32.PACK_AB R155, R178, R155 ;  /* 0x0000009bb29b723e */ /* 0x004fc400000000ff */
[----:B------:R-:W2:Y:S04]  /*61600*/  LDL.LU R178, [R1+0x202c] ;  /* 0x00202c0001b27983 */ /* 0x000ea80000300800 */
[----:B------:R-:W2:Y:S01]  /*61610*/  LDL.LU R177, [R1+0x2028] ;  /* 0x0020280001b17983 */ /* 0x000ea20000300800 */
[----:B------:R-:W-:Y:S02]  /*61620*/  F2FP.F16.F32.PACK_AB R153, R176, R153 ;  /* 0x00000099b099723e */ /* 0x000fe400000000ff */
[----:B------:R-:W-:Y:S01]  /*61630*/  F2FP.F16.F32.PACK_AB R152, R187, R152 ;  /* 0x00000098bb98723e */ /* 0x000fe200000000ff */
[----:B------:R-:W2:Y:S01]  /*61640*/  LDL.LU R176, [R1+0x2024] ;  /* 0x0020240001b07983 */ /* 0x000ea20000300800 */
[----:B---3--:R-:W-:Y:S02]  /*61650*/  F2FP.F16.F32.PACK_AB R163, R186, R163 ;  /* 0x000000a3baa3723e */ /* 0x008fe400000000ff */
[----:B----4-:R-:W-:Y:S01]  /*61660*/  F2FP.F16.F32.PACK_AB R162, R185, R162 ;  /* 0x000000a2b9a2723e */ /* 0x010fe200000000ff */
        /* <DEDUP_REMOVED lines=17> */
[----:B--2---:R-:W-:-:S03]  /*61780*/  F2FP.F16.F32.PACK_AB R178, R201, R178 ;  /* 0x000000b2c9b2723e */ /* 0x004fc600000000ff */
[----:B------:R-:W2:Y:S01]  /*61790*/  LDL.LU R201, [R1+0x1ff8] ;  /* 0x001ff80001c97983 */ /* 0x000ea20000300800 */
[----:B------:R-:W-:-:S03]  /*617a0*/  F2FP.F16.F32.PACK_AB R177, R200, R177 ;  /* 0x000000b1c8b1723e */ /* 0x000fc600000000ff */
[----:B------:R-:W2:Y:S01]  /*617b0*/  LDL.LU R200, [R1+0x1ff4] ;  /* 0x001ff40001c87983 */ /* 0x000ea20000300800 */
[----:B------:R-:W-:-:S03]  /*617c0*/  F2FP.F16.F32.PACK_AB R176, R211, R176 ;  /* 0x000000b0d3b0723e */ /* 0x000fc600000000ff */
        /* <DEDUP_REMOVED lines=50> */
[----:B------:R0:W5:Y:S01]  /*61af0*/  LDL.LU R3, [R1+0x1f8c] ;  /* 0x001f8c0001037983 */ /* 0x0001620000300800 */
[----:B------:R-:W-:Y:S02]  /*61b00*/  F2FP.F16.F32.PACK_AB R234, R0, R234 ;  /* 0x000000ea00ea723e */ /* 0x000fe400000000ff */
[----:B---3--:R-:W-:Y:S02]  /*61b10*/  F2FP.F16.F32.PACK_AB R233, R2, R233 ;  /* 0x000000e902e9723e */ /* 0x008fe400000000ff */
[----:B----4-:R-:W-:Y:S02]  /*61b20*/  F2FP.F16.F32.PACK_AB R232, R252, R232 ;  /* 0x000000e8fce8723e */ /* 0x010fe400000000ff */
[----:B------:R-:W-:Y:S02]  /*61b30*/  F2FP.F16.F32.PACK_AB R243, R251, R243 ;  /* 0x000000f3fbf3723e */ /* 0x000fe400000000ff */
[----:B------:R-:W-:Y:S02]  /*61b40*/  F2FP.F16.F32.PACK_AB R242, R250, R242 ;  /* 0x000000f2faf2723e */ /* 0x000fe400000000ff */
[----:B------:R-:W-:-:S02]  /*61b50*/  F2FP.F16.F32.PACK_AB R241, R249, R241 ;  /* 0x000000f1f9f1723e */ /* 0x000fc400000000ff */
[----:B0-2---:R-:W-:-:S07]  /*61b60*/  F2FP.F16.F32.PACK_AB R240, R248, R240 ;  /* 0x000000f0f8f0723e */ /* 0x005fce00000000ff */
.L_x_0:
[----:B------:R-:W0:Y:S01]  /*61b70*/  S2R R0, SR_TID.X ;  /* 0x0000000000007919 */ /* 0x000e220000002100 */
[----:B------:R-:W-:Y:S01]  /*61b80*/  MOV R251, 0x400 ;  /* 0x0000040000fb7802 */ /* 0x000fe20000000f00 */
[----:B------:R-:W1:Y:S01]  /*61b90*/  S2R R252, SR_CgaCtaId ;  /* 0x0000000000fc7919 */ /* 0x000e620000008800 */
[----:B------:R-:W-:Y:S06]  /*61ba0*/  BAR.SYNC.DEFER_BLOCKING 0x0 ;  /* 0x0000000000007b1d */ /* 0x000fec0000010000 */
[----:B------:R-:W2:Y:S01]  /*61bb0*/  S2R R250, SR_TID.X ;  /* 0x0000000000fa7919 */ /* 0x000ea20000002100 */
[----:B0-----:R-:W-:-:S02]  /*61bc0*/  IMAD.SHL.U32 R2, R0, 0x10, RZ ;  /* 0x0000001000027824 */ /* 0x001fc400078e00ff */
[C---:B------:R-:W-:Y:S02]  /*61bd0*/  IMAD.SHL.U32 R249, R0.reuse, 0x40, RZ ;  /* 0x0000004000f97824 */ /* 0x040fe400078e00ff */
[----:B------:R-:W-:Y:S01]  /*61be0*/  IMAD.SHL.U32 R248, R0, 0x8, RZ ;  /* 0x0000000800f87824 */ /* 0x000fe200078e00ff */
[----:B------:R-:W-:Y:S02]  /*61bf0*/  LOP3.LUT R2, R2, 0xf0, RZ, 0xc0, !PT ;  /* 0x000000f002027812 */ /* 0x000fe400078ec0ff */
[----:B-1----:R-:W-:Y:S02]  /*61c00*/  LEA R251, R252, R251, 0x18 ;  /* 0x000000fbfcfb7211 */ /* 0x002fe400078ec0ff */
[----:B------:R-:W-:Y:S01]  /*61c10*/  LOP3.LUT R0, R249, 0x400, RZ, 0xc0, !PT ;  /* 0x00000400f9007812 */ /* 0x000fe200078ec0ff */
[----:B------:R-:W0:Y:S01]  /*61c20*/  LDC R252, c[0x0][0x248] ;  /* 0x00009200fffc7b82 */ /* 0x000e220000000800 */
[----:B------:R-:W-:Y:S02]  /*61c30*/  LOP3.LUT R248, R248, 0x300, RZ, 0xc0, !PT ;  /* 0x00000300f8f87812 */ /* 0x000fe400078ec0ff */
[----:B------:R-:W-:-:S02]  /*61c40*/  IADD3 R0, R0, R251, R2 ;  /* 0x000000fb00007210 */ /* 0x000fc40007ffe002 */
[----:B--2---:R-:W-:-:S03]  /*61c50*/  LOP3.LUT R250, R250, 0x7f, RZ, 0xc0, !PT ;  /* 0x0000007ffafa7812 */ /* 0x004fc600078ec0ff */
[----:B------:R-:W-:Y:S01]  /*61c60*/  IMAD.IADD R0, R0, 0x1, R248 ;  /* 0x0000000100007824 */ /* 0x000fe200078e02f8 */
[----:B------:R-:W1:Y:S01]  /*61c70*/  LDC R2, c[0x0][0x244] ;  /* 0x00009100ff027b82 */ /* 0x000e620000000800 */
[----:B------:R-:W-:-:S03]  /*61c80*/  IMAD R250, R250, 0x10, R251 ;  /* 0x00000010fafa7824 */ /* 0x000fc600078e02fb */
[----:B------:R-:W-:Y:S04]  /*61c90*/  STSM.16.M88.4 [R0], R240 ;  /* 0x000000f000007844 */ /* 0x000fe80000000200 */
[----:B------:R-:W-:Y:S08]  /*61ca0*/  BAR.SYNC.DEFER_BLOCKING 0x0 ;  /* 0x0000000000007b1d */ /* 0x000ff00000010000 */
[----:B------:R-:W2:Y:S01]  /*61cb0*/  LDC.64 R248, c[0x0][0x220] ;  /* 0x00008800fff87b82 */ /* 0x000ea20000000a00 */
[----:B------:R-:W-:Y:S07]  /*61cc0*/  STL [R1+0xb20], R250 ;  /* 0x000b20fa01007387 */ /* 0x000fee0000100800 */
[----:B------:R-:W3:Y:S01]  /*61cd0*/  LDC R251, c[0x0][0x248] ;  /* 0x00009200fffb7b82 */ /* 0x000ee20000000800 */
[----:B------:R-:W-:Y:S07]  /*61ce0*/  LDS.128 R240, [R250] ;  /* 0x00000000faf07984 */ /* 0x000fee0000000c00 */
[----:B------:R-:W-:Y:S06]  /*61cf0*/  BAR.SYNC.DEFER_BLOCKING 0x0 ;  /* 0x0000000000007b1d */ /* 0x000fec0000010000 */
[----:B------:R-:W-:Y:S02]  /*61d00*/  STSM.16.M88.4 [R0], R232 ;  /* 0x000000e800007844 */ /* 0x000fe40000000200 */
[----:B------:R-:W-:Y:S06]  /*61d10*/  BAR.SYNC.DEFER_BLOCKING 0x0 ;  /* 0x0000000000007b1d */ /* 0x000fec0000010000 */
[----:B------:R-:W-:Y:S02]  /*61d20*/  LDS.128 R232, [R250] ;  /* 0x00000000fae87984 */ /* 0x000fe40000000c00 */
        /* <DEDUP_REMOVED lines=59> */
[----:B------:R-:W4:Y:S02]  /*620e0*/  LDS.128 R112, [R250] ;  /* 0x00000000fa707984 */ /* 0x000f240000000c00 */
[----:B------:R-:W-:Y:S06]  /*620f0*/  BAR.SYNC.DEFER_BLOCKING 0x0 ;  /* 0x0000000000007b1d */ /* 0x000fec0000010000 */
[----:B------:R-:W-:Y:S02]  /*62100*/  STSM.16.M88.4 [R0], R104 ;  /* 0x0000006800007844 */ /* 0x000fe40000000200 */
[----:B------:R-:W-:Y:S06]  /*62110*/  BAR.SYNC.DEFER_BLOCKING 0x0 ;  /* 0x0000000000007b1d */ /* 0x000fec0000010000 */
[----:B----4-:R-:W-:Y:S04]  /*62120*/  STL.64 [R1+0x2b0], R112 ;  /* 0x0002b07001007387 */ /* 0x010fe80000100a00 */
[----:B------:R-:W-:Y:S04]  /*62130*/  STL.64 [R1+0x2b8], R114 ;  /* 0x0002b87201007387 */ /* 0x000fe80000100a00 */
[----:B------:R-:W4:Y:S01]  /*62140*/  LDS.128 R104, [R250] ;  /* 0x00000000fa687984 */ /* 0x000f220000000c00 */
        /* <DEDUP_REMOVED lines=57> */
[----:B----4-:R4:W-:Y:S04]  /*624e0*/  STL.64 [R1+0x2200], R32 ;  /* 0x0022002001007387 */ /* 0x0109e80000100a00 */
[----:B------:R0:W-:Y:S04]  /*624f0*/  STL.64 [R1+0x21f0], R34 ;  /* 0x0021f02201007387 */ /* 0x0001e80000100a00 */
[----:B----4-:R-:W4:Y:S04]  /*62500*/  LDL.LU R32, [R1+0x3f0] ;  /* 0x0003f00001207983 */ /* 0x010f280000300800 */
[----:B------:R-:W1:Y:S01]  /*62510*/  LDS.128 R20, [R250] ;  /* 0x00000000fa147984 */ /* 0x000e620000000c00 */
[----:B------:R-:W-:Y:S06]  /*62520*/  BAR.SYNC.DEFER_BLOCKING 0x0 ;  /* 0x0000000000007b1d */ /* 0x000fec0000010000 */
[----:B------:R-:W4:Y:S04]  /*62530*/  LDL.LU R33, [R1+0x3f4] ;  /* 0x0003f40001217983 */ /* 0x000f280000300800 */
[----:B0-----:R-:W4:Y:S04]  /*62540*/  LDL.LU R34, [R1+0x3f8] ;  /* 0x0003f80001227983 */ /* 0x001f280000300800 */
[----:B------:R-:W4:Y:S04]  /*62550*/  LDL.LU R35, [R1+0x3fc] ;  /* 0x0003fc0001237983 */ /* 0x000f280000300800 */
[----:B------:R-:W-:Y:S01]  /*62560*/  STSM.16.M88.4 [R0], R16 ;  /* 0x0000001000007844 */ /* 0x000fe20000000200 */
[----:B------:R-:W-:Y:S06]  /*62570*/  BAR.SYNC.DEFER_BLOCKING 0x0 ;  /* 0x0000000000007b1d */ /* 0x000fec0000010000 */
[----:B-1----:R0:W-:Y:S04]  /*62580*/  STL.64 [R1+0x21e0], R20 ;  /* 0x0021e01401007387 */ /* 0x0021e80000100a00 */
[----:B------:R1:W-:Y:S04]  /*62590*/  STL.64 [R1+0x21d0], R22 ;  /* 0x0021d01601007387 */ /* 0x0003e80000100a00 */
[----:B0-----:R-:W3:Y:S04]  /*625a0*/  LDL.LU R20, [R1+0x3e0] ;  /* 0x0003e00001147983 */ /* 0x001ee80000300800 */
[----:B------:R-:W0:Y:S01]  /*625b0*/  LDS.128 R16, [R250] ;  /* 0x00000000fa107984 */ /* 0x000e220000000c00 */
[----:B------:R-:W-:Y:S06]  /*625c0*/  BAR.SYNC.DEFER_BLOCKING 0x0 ;  /* 0x0000000000007b1d */ /* 0x000fec0000010000 */
[----:B------:R-:W3:Y:S04]  /*625d0*/  LDL.LU R21, [R1+0x3e4] ;  /* 0x0003e40001157983 */ /* 0x000ee80000300800 */
[----:B-1----:R-:W3:Y:S04]  /*625e0*/  LDL.LU R22, [R1+0x3e8] ;  /* 0x0003e80001167983 */ /* 0x002ee80000300800 */
[----:B------:R-:W3:Y:S04]  /*625f0*/  LDL.LU R23, [R1+0x3ec] ;  /* 0x0003ec0001177983 */ /* 0x000ee80000300800 */
[----:B------:R-:W2:Y:S04]  /*62600*/  LDL.LU R40, [R1+0x1f88] ;  /* 0x001f880001287983 */ /* 0x000ea80000300800 */
[----:B------:R-:W-:Y:S01]  /*62610*/  STSM.16.M88.4 [R0], R8 ;  /* 0x0000000800007844 */ /* 0x000fe20000000200 */
[----:B------:R-:W-:Y:S06]  /*62620*/  BAR.SYNC.DEFER_BLOCKING 0x0 ;  /* 0x0000000000007b1d */ /* 0x000fec0000010000 */
[----:B0-----:R0:W-:Y:S04]  /*62630*/  STL.64 [R1+0x21b8], R16 ;  /* 0x0021b81001007387 */ /* 0x0011e80000100a00 */
[----:B------:R1:W-:Y:S01]  /*62640*/  STL.64 [R1+0x21b0], R18 ;  /* 0x0021b01201007387 */ /* 0x0003e20000100a00 */
[----:B0-----:R-:W0:Y:S03]  /*62650*/  LDC R17, c[0x0][0x248] ;  /* 0x00009200ff117b82 */ /* 0x001e260000000800 */
[----:B------:R-:W0:Y:S05]  /*62660*/  LDS.128 R8, [R250] ;  /* 0x00000000fa087984 */ /* 0x000e2a0000000c00 */
[----:B------:R-:W-:Y:S08]  /*62670*/  BAR.SYNC.DEFER_BLOCKING 0x0 ;  /* 0x0000000000007b1d */ /* 0x000ff00000010000 */
[----:B------:R-:W4:Y:S08]  /*62680*/  LDC R16, c[0x0][0x248] ;  /* 0x00009200ff107b82 */ /* 0x000f300000000800 */
[----:B-1----:R-:W1:Y:S01]  /*62690*/  LDC R18, c[0x0][0x248] ;  /* 0x00009200ff127b82 */ /* 0x002e620000000800 */
[----:B------:R0:W-:Y:S07]  /*626a0*/  STSM.16.M88.4 [R0], R4 ;  /* 0x0000000400007844 */ /* 0x0001ee0000000200 */
[----:B------:R-:W-:Y:S06]  /*626b0*/  BAR.SYNC.DEFER_BLOCKING 0x0 ;  /* 0x0000000000007b1d */ /* 0x000fec0000010000 */
[----:B0-----:R0:W-:Y:S04]  /*626c0*/  STL.64 [R1+0x21a8], R8 ;  /* 0x0021a80801007387 */ /* 0x0011e80000100a00 */
[----:B------:R0:W-:Y:S01]  /*626d0*/  STL.64 [R1+0x21a0], R10 ;  /* 0x0021a00a01007387 */ /* 0x0001e20000100a00 */
[----:B------:R-:W1:Y:S08]  /*626e0*/  LDC.64 R4, c[0x0][0x228] ;  /* 0x00008a00ff047b82 */ /* 0x000e700000000a00 */
[----:B------:R-:W4:Y:S01]  /*626f0*/  LDC R7, c[0x0][0x22c] ;  /* 0x00008b00ff077b82 */ /* 0x000f220000000800 */
[----:B------:R-:W1:Y:S07]  /*62700*/  LDS.128 R48, [R250] ;  /* 0x00000000fa307984 */ /* 0x000e6e0000000c00 */
[----:B------:R-:W-:Y:S08]  /*62710*/  BAR.SYNC.DEFER_BLOCKING 0x0 ;  /* 0x0000000000007b1d */ /* 0x000ff00000010000 */
[----:B0-----:R-:W0:Y:S08]  /*62720*/  LDC R9, c[0x0][0x248] ;  /* 0x00009200ff097b82 */ /* 0x001e300000000800 */
[----:B------:R-:W0:Y:S08]  /*62730*/  LDC R11, c[0x0][0x248] ;  /* 0x00009200ff0b7b82 */ /* 0x000e300000000800 */
[----:B------:R-:W0:Y:S01]  /*62740*/  LDC R10, c[0x0][0x248] ;  /* 0x00009200ff0a7b82 */ /* 0x000e220000000800 */
[----:B------:R-:W-:Y:S07]  /*62750*/  STSM.16.M88.4 [R0], R12 ;  /* 0x0000000c00007844 */ /* 0x000fee0000000200 */
[----:B------:R-:W-:Y:S06]  /*62760*/  BAR.SYNC.DEFER_BLOCKING 0x0 ;  /* 0x0000000000007b1d */ /* 0x000fec0000010000 */
[----:B-1----:R1:W-:Y:S04]  /*62770*/  STL.64 [R1+0x2198], R48 ;  /* 0x0021983001007387 */ /* 0x0023e80000100a00 */
[----:B------:R0:W-:Y:S01]  /*62780*/  STL.64 [R1+0x2190], R50 ;  /* 0x0021903201007387 */ /* 0x0001e20000100a00 */
[----:B-1----:R-:W1:Y:S03]  /*62790*/  LDC R49, c[0x0][0x248] ;  /* 0x00009200ff317b82 */ /* 0x002e660000000800 */
[----:B------:R-:W1:Y:S05]  /*627a0*/  LDS.128 R12, [R250] ;  /* 0x00000000fa0c7984 */ /* 0x000e6a0000000c00 */
[----:B------:R-:W-:Y:S08]  /*627b0*/  BAR.SYNC.DEFER_BLOCKING 0x0 ;  /* 0x0000000000007b1d */ /* 0x000ff00000010000 */
[----:B------:R-:W3:Y:S08]  /*627c0*/  LDC R48, c[0x0][0x248] ;  /* 0x00009200ff307b82 */ /* 0x000ef00000000800 */
[----:B0-----:R-:W0:Y:S08]  /*627d0*/  LDC R51, c[0x0][0x248] ;  /* 0x00009200ff337b82 */ /* 0x001e300000000800 */
[----:B------:R-:W0:Y:S01]  /*627e0*/  LDC R50, c[0x0][0x248] ;  /* 0x00009200ff327b82 */ /* 0x000e220000000800 */
[----:B------:R-:W-:Y:S07]  /*627f0*/  STSM.16.M88.4 [R0], R24 ;  /* 0x0000001800007844 */ /* 0x000fee0000000200 */
[----:B------:R-:W-:Y:S06]  /*62800*/  BAR.SYNC.DEFER_BLOCKING 0x0 ;  /* 0x0000000000007b1d */ /* 0x000fec0000010000 */
[----:B-1----:R1:W-:Y:S04]  /*62810*/  STL.64 [R1+0x2188], R12 ;  /* 0x0021880c01007387 */ /* 0x0023e80000100a00 */
[----:B------:R0:W-:Y:S01]  /*62820*/  STL.64 [R1+0x2180], R14 ;  /* 0x0021800e01007387 */ /* 0x0001e20000100a00 */
[----:B-1----:R-:W1:Y:S03]  /*62830*/  LDC R13, c[0x0][0x248] ;  /* 0x00009200ff0d7b82 */ /* 0x002e660000000800 */
[----:B------:R-:W4:Y:S05]  /*62840*/  LDS.128 R24, [R250] ;  /* 0x00000000fa187984 */ /* 0x000f2a0000000c00 */
[----:B------:R-:W-:Y:S08]  /*62850*/  BAR.SYNC.DEFER_BLOCKING 0x0 ;  /* 0x0000000000007b1d */ /* 0x000ff00000010000 */
[----:B------:R-:W1:Y:S08]  /*62860*/  LDC R12, c[0x0][0x248] ;  /* 0x00009200ff0c7b82 */ /* 0x000e700000000800 */
[----:B0-----:R-:W0:Y:S08]  /*62870*/  LDC R15, c[0x0][0x248] ;  /* 0x00009200ff0f7b82 */ /* 0x001e300000000800 */
[----:B------:R-:W0:Y:S01]  /*62880*/  LDC R14, c[0x0][0x248] ;  /* 0x00009200ff0e7b82 */ /* 0x000e220000000800 */
[----:B------:R-:W-:Y:S07]  /*62890*/  STSM.16.M88.4 [R0], R28 ;  /* 0x0000001c00007844 */ /* 0x000fee0000000200 */
[----:B------:R-:W-:Y:S06]  /*628a0*/  BAR.SYNC.DEFER_BLOCKING 0x0 ;  /* 0x0000000000007b1d */ /* 0x000fec0000010000 */
[----:B----4-:R4:W-:Y:S04]  /*628b0*/  STL.64 [R1+0x2178], R24 ;  /* 0x0021781801007387 */ /* 0x0109e80000100a00 */
[----:B------:R1:W-:Y:S01]  /*628c0*/  STL.64 [R1+0x2170], R26 ;  /* 0x0021701a01007387 */ /* 0x0003e20000100a00 */
[----:B----4-:R-:W4:Y:S03]  /*628d0*/  LDC R25, c[0x0][0x248] ;  /* 0x00009200ff197b82 */ /* 0x010f260000000800 */
[----:B------:R-:W0:Y:S05]  /*628e0*/  LDS.128 R28, [R250] ;  /* 0x00000000fa1c7984 */ /* 0x000e2a0000000c00 */
[----:B------:R-:W-:Y:S08]  /*628f0*/  BAR.SYNC.DEFER_BLOCKING 0x0 ;  /* 0x0000000000007b1d */ /* 0x000ff00000010000 */
[----:B------:R-:W4:Y:S08]  /*62900*/  LDC R24, c[0x0][0x248] ;  /* 0x00009200ff187b82 */ /* 0x000f300000000800 */
[----:B-1----:R-:W1:Y:S08]  /*62910*/  LDC R27, c[0x0][0x248] ;  /* 0x00009200ff1b7b82 */ /* 0x002e700000000800 */
[----:B------:R-:W1:Y:S01]  /*62920*/  LDC R26, c[0x0][0x248] ;  /* 0x00009200ff1a7b82 */ /* 0x000e620000000800 */
[----:B------:R-:W-:Y:S07]  /*62930*/  STSM.16.M88.4 [R0], R36 ;  /* 0x0000002400007844 */ /* 0x000fee0000000200 */
[----:B------:R-:W-:Y:S06]  /*62940*/  BAR.SYNC.DEFER_BLOCKING 0x0 ;  /* 0x0000000000007b1d */ /* 0x000fec0000010000 */
[----:B0-----:R0:W-:Y:S04]  /*62950*/  STL.64 [R1+0x2168], R28 ;  /* 0x0021681c01007387 */ /* 0x0011e80000100a00 */
[----:B------:R3:W-:Y:S01]  /*62960*/  STL.64 [R1+0x2160], R30 ;  /* 0x0021601e01007387 */ /* 0x0007e20000100a00 */
[C---:B--2---:R-:W-:Y:S01]  /*62970*/  IMAD R6, R40.reuse, R2, RZ ;  /* 0x0000000228067224 */ /* 0x044fe200078e02ff */
[----:B------:R-:W-:-:S02]  /*62980*/  ISETP.GE.AND P0, PT, R40, R4, PT ;  /* 0x000000042800720c */ /* 0x000fc40003f06270 */
[----:B------:R-:W2:Y:S01]  /*62990*/  LDS.128 R36, [R250] ;  /* 0x00000000fa247984 */ /* 0x000ea20000000c00 */
[----:B0-----:R-:W0:Y:S08]  /*629a0*/  LDC R29, c[0x0][0x248] ;  /* 0x00009200ff1d7b82 */ /* 0x001e300000000800 */
[----:B------:R-:W-:Y:S08]  /*629b0*/  BAR.SYNC.DEFER_BLOCKING 0x0 ;  /* 0x0000000000007b1d */ /* 0x000ff00000010000 */
[----:B------:R-:W0:Y:S08]  /*629c0*/  LDC R28, c[0x0][0x248] ;  /* 0x00009200ff1c7b82 */ /* 0x000e300000000800 */
[----:B---3--:R-:W3:Y:S08]  /*629d0*/  LDC R31, c[0x0][0x248] ;  /* 0x00009200ff1f7b82 */ /* 0x008ef00000000800 */
[----:B------:R-:W3:Y:S01]  /*629e0*/  LDC R30, c[0x0][0x248] ;  /* 0x00009200ff1e7b82 */ /* 0x000ee20000000800 */
[----:B------:R-:W-:Y:S07]  /*629f0*/  STSM.16.M88.4 [R0], R44 ;  /* 0x0000002c00007844 */ /* 0x000fee0000000200 */
[----:B------:R-:W-:Y:S06]  /*62a00*/  BAR.SYNC.DEFER_BLOCKING 0x0 ;  /* 0x0000000000007b1d */ /* 0x000fec0000010000 */
[----:B--2---:R2:W-:Y:S04]  /*62a10*/  STL.64 [R1+0x2158], R36 ;  /* 0x0021582401007387 */ /* 0x0045e80000100a00 */
[----:B------:R4:W-:Y:S01]  /*62a20*/  STL.64 [R1+0x2150], R38 ;  /* 0x0021502601007387 */ /* 0x0009e20000100a00 */
[----:B------:R-:W-:-:S02]  /*62a30*/  LEA R2, P1, R6, R248, 0x1 ;  /* 0x000000f806027211 */ /* 0x000fc400078208ff */
[----:B------:R-:W1:Y:S01]  /*62a40*/  LDC R248, c[0x0][0x248] ;  /* 0x00009200fff87b82 */ /* 0x000e620000000800 */
[----:B------:R-:W0:Y:S07]  /*62a50*/  LDS.128 R44, [R250] ;  /* 0x00000000fa2c7984 */ /* 0x000e2e0000000c00 */
[----:B--2---:R-:W2:Y:S08]  /*62a60*/  LDC R37, c[0x0][0x248] ;  /* 0x00009200ff257b82 */ /* 0x004eb00000000800 */
[----:B------:R-:W-:Y:S08]  /*62a70*/  BAR.SYNC.DEFER_BLOCKING 0x0 ;  /* 0x0000000000007b1d */ /* 0x000ff00000010000 */
[----:B------:R-:W2:Y:S08]  /*62a80*/  LDC R36, c[0x0][0x248] ;  /* 0x00009200ff247b82 */ /* 0x000eb00000000800 */
[----:B----4-:R-:W4:Y:S08]  /*62a90*/  LDC R39, c[0x0][0x248] ;  /* 0x00009200ff277b82 */ /* 0x010f300000000800 */
[----:B------:R-:W4:Y:S01]  /*62aa0*/  LDC R38, c[0x0][0x248] ;  /* 0x00009200ff267b82 */ /* 0x000f220000000800 */
[----:B------:R-:W-:Y:S07]  /*62ab0*/  STSM.16.M88.4 [R0], R52 ;  /* 0x0000003400007844 */ /* 0x000fee0000000200 */
[----:B------:R-:W-:Y:S06]  /*62ac0*/  BAR.SYNC.DEFER_BLOCKING 0x0 ;  /* 0x0000000000007b1d */ /* 0x000fec0000010000 */
[----:B0-----:R0:W-:Y:S04]  /*62ad0*/  STL.64 [R1+0x2148], R44 ;  /* 0x0021482c01007387 */ /* 0x0011e80000100a00 */
[----:B------:R3:W-:Y:S01]  /*62ae0*/  STL.64 [R1+0x2140], R46 ;  /* 0x0021402e01007387 */ /* 0x0007e20000100a00 */
[----:B------:R-:W-:-:S03]  /*62af0*/  LEA.HI.X.SX32 R4, R6, R249, 0x1, P1 ;  /* 0x000000f906047211 */ /* 0x000fc600008f0eff */
[----:B------:R-:W1:Y:S01]  /*62b00*/  LDS.128 R52, [R250] ;  /* 0x00000000fa347984 */ /* 0x000e620000000c00 */
[----:B------:R-:W2:Y:S08]  /*62b10*/  LDC R249, c[0x0][0x248] ;  /* 0x00009200fff97b82 */ /* 0x000eb00000000800 */
[----:B------:R-:W-:Y:S08]  /*62b20*/  BAR.SYNC.DEFER_BLOCKING 0x0 ;  /* 0x0000000000007b1d */ /* 0x000ff00000010000 */
[----:B0-----:R-:W0:Y:S08]  /*62b30*/  LDC R45, c[0x0][0x248] ;  /* 0x00009200ff2d7b82 */ /* 0x001e300000000800 */
[----:B------:R-:W0:Y:S08]  /*62b40*/  LDC R44, c[0x0][0x248] ;  /* 0x00009200ff2c7b82 */ /* 0x000e300000000800 */
[----:B---3--:R-:W3:Y:S01]  /*62b50*/  LDC R47, c[0x0][0x248] ;  /* 0x00009200ff2f7b82 */ /* 0x008ee20000000800 */
[----:B------:R-:W-:Y:S07]  /*62b60*/  STSM.16.M88.4 [R0], R60 ;  /* 0x0000003c00007844 */ /* 0x000fee0000000200 */
[----:B------:R-:W-:Y:S08]  /*62b70*/  BAR.SYNC.DEFER_BLOCKING 0x0 ;  /* 0x0000000000007b1d */ /* 0x000ff00000010000 */
[----:B------:R-:W3:Y:S01]  /*62b80*/  LDC R46, c[0x0][0x248] ;  /* 0x00009200ff2e7b82 */ /* 0x000ee20000000800 */
[----:B-1----:R1:W-:Y:S04]  /*62b90*/  STL.64 [R1+0x2138], R52 ;  /* 0x0021383401007387 */ /* 0x0023e80000100a00 */
[----:B------:R4:W-:Y:S01]  /*62ba0*/  STL.64 [R1+0x2130], R54 ;  /* 0x0021303601007387 */ /* 0x0009e20000100a00 */
[----:B-----5:R-:W-:-:S02]  /*62bb0*/  ISETP.LT.AND P1, PT, R3, R7, !P0 ;  /* 0x000000070300720c */ /* 0x020fc40004721270 */
[----:B-1----:R-:W1:Y:S01]  /*62bc0*/  LDC R53, c[0x0][0x248] ;  /* 0x00009200ff357b82 */ /* 0x002e620000000800 */
[----:B------:R-:W2:Y:S07]  /*62bd0*/  LDS.128 R56, [R250] ;  /* 0x00000000fa387984 */ /* 0x000eae0000000c00 */
[----:B------:R-:W-:Y:S08]  /*62be0*/  BAR.SYNC.DEFER_BLOCKING 0x0 ;  /* 0x0000000000007b1d */ /* 0x000ff00000010000 */
[----:B------:R-:W1:Y:S08]  /*62bf0*/  LDC R52, c[0x0][0x248] ;  /* 0x00009200ff347b82 */ /* 0x000e700000000800 */
[----:B----4-:R-:W4:Y:S08]  /*62c00*/  LDC R55, c[0x0][0x248] ;  /* 0x00009200ff377b82 */ /* 0x010f300000000800 */
[----:B------:R-:W4:Y:S01]  /*62c10*/  LDC R54, c[0x0][0x248] ;  /* 0x00009200ff367b82 */ /* 0x000f220000000800 */
[----:B------:R-:W-:Y:S07]  /*62c20*/  STSM.16.M88.4 [R0], R68 ;  /* 0x0000004400007844 */ /* 0x000fee0000000200 */
[----:B------:R-:W-:Y:S06]  /*62c30*/  BAR.SYNC.DEFER_BLOCKING 0x0 ;  /* 0x0000000000007b1d */ /* 0x000fec0000010000 */
[----:B--2---:R2:W-:Y:S04]  /*62c40*/  STL.64 [R1+0x2128], R56 ;  /* 0x0021283801007387 */ /* 0x0045e80000100a00 */
[----:B------:R0:W-:Y:S01]  /*62c50*/  STL.64 [R1+0x2120], R58 ;  /* 0x0021203a01007387 */ /* 0x0001e20000100a00 */
[----:B--2---:R-:W2:Y:S03]  /*62c60*/  LDC R57, c[0x0][0x248] ;  /* 0x00009200ff397b82 */ /* 0x004ea60000000800 */
[----:B------:R-:W3:Y:S05]  /*62c70*/  LDS.128 R60, [R250] ;  /* 0x00000000fa3c7984 */ /* 0x000eea0000000c00 */
[----:B------:R-:W-:Y:S08]  /*62c80*/  BAR.SYNC.DEFER_BLOCKING 0x0 ;  /* 0x0000000000007b1d */ /* 0x000ff00000010000 */
[----:B------:R-:W2:Y:S08]  /*62c90*/  LDC R56, c[0x0][0x248] ;  /* 0x00009200ff387b82 */ /* 0x000eb00000000800 */
[----:B0-----:R-:W0:Y:S08]  /*62ca0*/  LDC R59, c[0x0][0x248] ;  /* 0x00009200ff3b7b82 */ /* 0x001e300000000800 */
[----:B------:R-:W0:Y:S01]  /*62cb0*/  LDC R58, c[0x0][0x248] ;  /* 0x00009200ff3a7b82 */ /* 0x000e220000000800 */
[----:B------:R-:W-:Y:S07]  /*62cc0*/  STSM.16.M88.4 [R0], R76 ;  /* 0x0000004c00007844 */ /* 0x000fee0000000200 */
[----:B------:R-:W-:Y:S06]  /*62cd0*/  BAR.SYNC.DEFER_BLOCKING 0x0 ;  /* 0x0000000000007b1d */ /* 0x000fec0000010000 */
[----:B---3--:R3:W-:Y:S04]  /*62ce0*/  STL.64 [R1+0x2118], R60 ;  /* 0x0021183c01007387 */ /* 0x0087e80000100a00 */
[----:B------:R1:W-:Y:S01]  /*62cf0*/  STL.64 [R1+0x2110], R62 ;  /* 0x0021103e01007387 */ /* 0x0003e20000100a00 */
[----:B---3--:R-:W3:Y:S03]  /*62d00*/  LDC R61, c[0x0][0x248] ;  /* 0x00009200ff3d7b82 */ /* 0x008ee60000000800 */
[----:B------:R-:W4:Y:S05]  /*62d10*/  LDS.128 R64, [R250] ;  /* 0x00000000fa407984 */ /* 0x000f2a0000000c00 */
[----:B------:R-:W-:Y:S08]  /*62d20*/  BAR.SYNC.DEFER_BLOCKING 0x0 ;  /* 0x0000000000007b1d */ /* 0x000ff00000010000 */
[----:B------:R-:W3:Y:S08]  /*62d30*/  LDC R60, c[0x0][0x248] ;  /* 0x00009200ff3c7b82 */ /* 0x000ef00000000800 */
[----:B-1----:R-:W1:Y:S08]  /*62d40*/  LDC R63, c[0x0][0x248] ;  /* 0x00009200ff3f7b82 */ /* 0x002e700000000800 */
[----:B------:R-:W1:Y:S01]  /*62d50*/  LDC R62, c[0x0][0x248] ;  /* 0x00009200ff3e7b82 */ /* 0x000e620000000800 */
        /* <DEDUP_REMOVED lines=8> */
[----:B--2---:R-:W2:Y:S08]  /*62de0*/  LDC R67, c[0x0][0x248] ;  /* 0x00009200ff437b82 */ /* 0x004eb00000000800 */
[----:B------:R-:W2:Y:S01]  /*62df0*/  LDC R66, c[0x0][0x248] ;  /* 0x00009200ff427b82 */ /* 0x000ea20000000800 */
[----:B------:R-:W-:Y:S07]  /*62e00*/  STSM.16.M88.4 [R0], R92 ;  /* 0x0000005c00007844 */ /* 0x000fee0000000200 */
[----:B------:R-:W-:Y:S06]  /*62e10*/  BAR.SYNC.DEFER_BLOCKING 0x0 ;  /* 0x0000000000007b1d */ /* 0x000fec0000010000 */
[----:B0-----:R0:W-:Y:S04]  /*62e20*/  STL.64 [R1+0x20f8], R68 ;  /* 0x0020f84401007387 */ /* 0x0011e80000100a00 */
[----:B------:R3:W-:Y:S01]  /*62e30*/  STL.64 [R1+0x20f0], R70 ;  /* 0x0020f04601007387 */ /* 0x0007e20000100a00 */
[----:B0-----:R-:W0:Y:S03]  /*62e40*/  LDC R69, c[0x0][0x248] ;  /* 0x00009200ff457b82 */ /* 0x001e260000000800 */
[----:B------:R-:W1:Y:S05]  /*62e50*/  LDS.128 R72, [R250] ;  /* 0x00000000fa487984 */ /* 0x000e6a0000000c00 */
[----:B------:R-:W-:Y:S08]  /*62e60*/  BAR.SYNC.DEFER_BLOCKING 0x0 ;  /* 0x0000000000007b1d */ /* 0x000ff00000010000 */
[----:B------:R-:W0:Y:S08]  /*62e70*/  LDC R68, c[0x0][0x248] ;  /* 0x00009200ff447b82 */ /* 0x000e300000000800 */
[----:B---3--:R-:W3:Y:S08]  /*62e80*/  LDC R71, c[0x0][0x248] ;  /* 0x00009200ff477b82 */ /* 0x008ef00000000800 */
[----:B------:R-:W3:Y:S01]  /*62e90*/  LDC R70, c[0x0][0x248] ;  /* 0x00009200ff467b82 */ /* 0x000ee20000000800 */
[----:B------:R-:W-:Y:S07]  /*62ea0*/  STSM.16.M88.4 [R0], R100 ;  /* 0x0000006400007844 */ /* 0x000fee0000000200 */
[----:B------:R-:W-:Y:S06]  /*62eb0*/  BAR.SYNC.DEFER_BLOCKING 0x0 ;  /* 0x0000000000007b1d */ /* 0x000fec0000010000 */
[----:B-1----:R1:W-:Y:S04]  /*62ec0*/  STL.64 [R1+0x20e8], R72 ;  /* 0x0020e84801007387 */ /* 0x0023e80000100a00 */
[----:B------:R4:W-:Y:S01]  /*62ed0*/  STL.64 [R1+0x20e0], R74 ;  /* 0x0020e04a01007387 */ /* 0x0009e20000100a00 */
[----:B-1----:R-:W1:Y:S03]  /*62ee0*/  LDC R73, c[0x0][0x248] ;  /* 0x00009200ff497b82 */ /* 0x002e660000000800 */
[----:B------:R-:W2:Y:S05]  /*62ef0*/  LDS.128 R76, [R250] ;  /* 0x00000000fa4c7984 */ /* 0x000eaa0000000c00 */
        /* <DEDUP_REMOVED lines=111> */
[----:B0-----:R-:W0:Y:S08]  /*635f0*/  LDC R118, c[0x0][0x248] ;  /* 0x00009200ff767b82 */ /* 0x001e300000000800 */
[----:B------:R-:W2:Y:S08]  /*63600*/  LDC R116, c[0x0][0x248] ;  /* 0x00009200ff747b82 */ /* 0x000eb00000000800 */
[----:B------:R-:W2:Y:S01]  /*63610*/  LDC R119, c[0x0][0x248] ;  /* 0x00009200ff777b82 */ /* 0x000ea20000000800 */
[----:B------:R1:W-:Y:S07]  /*63620*/  STSM.16.M88.4 [R0], R196 ;  /* 0x000000c400007844 */ /* 0x0003ee0000000200 */
[----:B------:R-:W-:Y:S06]  /*63630*/  BAR.SYNC.DEFER_BLOCKING 0x0 ;  /* 0x0000000000007b1d */ /* 0x000fec0000010000 */
[----:B---3--:R3:W-:Y:S04]  /*63640*/  STL.64 [R1+0x2028], R124 ;  /* 0x0020287c01007387 */ /* 0x0087e80000100a00 */
[----:B------:R4:W-:Y:S01]  /*63650*/  STL.64 [R1+0x2020], R126 ;  /* 0x0020207e01007387 */ /* 0x0009e20000100a00 */
[----:B-1----:R-:W1:Y:S01]  /*63660*/  LDC R197, c[0x0][0x22c] ;  /* 0x00008b00ffc57b82 */ /* 0x002e620000000800 */
[----:B------:R-:W-:-:S07]  /*63670*/  VIADD R196, R3, 0x1 ;  /* 0x0000000103c47836 */ /* 0x000fce0000000000 */
[----:B---3--:R-:W3:Y:S01]  /*63680*/  LDC R125, c[0x0][0x248] ;  /* 0x00009200ff7d7b82 */ /* 0x008ee20000000800 */
[----:B------:R-:W0:Y:S07]  /*63690*/  LDS.128 R132, [R250] ;  /* 0x00000000fa847984 */ /* 0x000e2e0000000c00 */
[----:B------:R-:W-:Y:S08]  /*636a0*/  BAR.SYNC.DEFER_BLOCKING 0x0 ;  /* 0x0000000000007b1d */ /* 0x000ff00000010000 */
[----:B----4-:R-:W4:Y:S08]  /*636b0*/  LDC R126, c[0x0][0x248] ;  /* 0x00009200ff7e7b82 */ /* 0x010f300000000800 */
[----:B------:R-:W3:Y:S08]  /*636c0*/  LDC R124, c[0x0][0x248] ;  /* 0x00009200ff7c7b82 */ /* 0x000ef00000000800 */
[----:B------:R-:W3:Y:S01]  /*636d0*/  LDC R127, c[0x0][0x248] ;  /* 0x00009200ff7f7b82 */ /* 0x000ee20000000800 */
[----:B------:R2:W-:Y:S07]  /*636e0*/  STSM.16.M88.4 [R0], R204 ;  /* 0x000000cc00007844 */ /* 0x0005ee0000000200 */
[----:B------:R-:W-:Y:S06]  /*636f0*/  BAR.SYNC.DEFER_BLOCKING 0x0 ;  /* 0x0000000000007b1d */ /* 0x000fec0000010000 */
[----:B0-----:R0:W-:Y:S04]  /*63700*/  STL.64 [R1+0x2018], R132 ;  /* 0x0020188401007387 */ /* 0x0011e80000100a00 */
[----:B------:R4:W-:Y:S01]  /*63710*/  STL.64 [R1+0x2010], R134 ;  /* 0x0020108601007387 */ /* 0x0009e20000100a00 */
[----:B-1----:R-:W-:Y:S01]  /*63720*/  ISETP.LT.AND P4, PT, R196, R197, !P0 ;  /* 0x000000c5c400720c */ /* 0x002fe20004781270 */
[----:B--2---:R-:W1:Y:S08]  /*63730*/  LDC R207, c[0x0][0x22c] ;  /* 0x00008b00ffcf7b82 */ /* 0x004e700000000800 */
[----:B0-----:R-:W0:Y:S01]  /*63740*/  LDC R132, c[0x0][0x248] ;  /* 0x00009200ff847b82 */ /* 0x001e220000000800 */
[----:B------:R-:W2:Y:S07]  /*63750*/  LDS.128 R140, [R250] ;  /* 0x00000000fa8c7984 */ /* 0x000eae0000000c00 */
[----:B------:R-:W-:Y:S08]  /*63760*/  BAR.SYNC.DEFER_BLOCKING 0x0 ;  /* 0x0000000000007b1d */ /* 0x000ff00000010000 */
[----:B------:R-:W3:Y:S08]  /*63770*/  LDC R133, c[0x0][0x248] ;  /* 0x00009200ff857b82 */ /* 0x000ef00000000800 */
[----:B----4-:R-:W4:Y:S08]  /*63780*/  LDC R135, c[0x0][0x248] ;  /* 0x00009200ff877b82 */ /* 0x010f300000000800 */
[----:B------:R-:W4:Y:S01]  /*63790*/  LDC R134, c[0x0][0x248] ;  /* 0x00009200ff867b82 */ /* 0x000f220000000800 */
[----:B------:R1:W-:Y:S07]  /*637a0*/  STSM.16.M88.4 [R0], R212 ;  /* 0x000000d400007844 */ /* 0x0003ee0000000200 */
[----:B------:R-:W-:Y:S06]  /*637b0*/  BAR.SYNC.DEFER_BLOCKING 0x0 ;  /* 0x0000000000007b1d */ /* 0x000fec0000010000 */
[----:B--2---:R2:W-:Y:S04]  /*637c0*/  STL.64 [R1+0x2008], R140 ;  /* 0x0020088c01007387 */ /* 0x0045e80000100a00 */
[----:B------:R-:W-:Y:S01]  /*637d0*/  STL.64 [R1+0x2000], R142 ;  /* 0x0020008e01007387 */ /* 0x000fe20000100a00 */
[----:B-1----:R-:W1:Y:S08]  /*637e0*/  LDC R212, c[0x0][0x248] ;  /* 0x00009200ffd47b82 */ /* 0x002e700000000800 */
[----:B------:R-:W0:Y:S01]  /*637f0*/  LDC R213, c[0x0][0x22c] ;  /* 0x00008b00ffd57b82 */ /* 0x000e220000000800 */
[----:B------:R-:W3:Y:S07]  /*63800*/  LDS.128 R148, [R250] ;  /* 0x00000000fa947984 */ /* 0x000eee0000000c00 */
[----:B------:R-:W-:Y:S08]  /*63810*/  BAR.SYNC.DEFER_BLOCKING 0x0 ;  /* 0x0000000000007b1d */ /* 0x000ff00000010000 */
[----:B------:R-:W4:Y:S08]  /*63820*/  LDC R214, c[0x0][0x22c] ;  /* 0x00008b00ffd67b82 */ /* 0x000f300000000800 */
[----:B------:R-:W4:Y:S08]  /*63830*/  LDC R215, c[0x0][0x22c] ;  /* 0x00008b00ffd77b82 */ /* 0x000f300000000800 */
[----:B--2---:R-:W2:Y:S01]  /*63840*/  LDC R141, c[0x0][0x248] ;  /* 0x00009200ff8d7b82 */ /* 0x004ea20000000800 */
[----:B------:R0:W-:Y:S07]  /*63850*/  STSM.16.M88.4 [R0], R220 ;  /* 0x000000dc00007844 */ /* 0x0001ee0000000200 */
[----:B------:R-:W-:Y:S08]  /*63860*/  BAR.SYNC.DEFER_BLOCKING 0x0 ;  /* 0x0000000000007b1d */ /* 0x000ff00000010000 */
[----:B------:R-:W2:Y:S01]  /*63870*/  LDC R140, c[0x0][0x248] ;  /* 0x00009200ff8c7b82 */ /* 0x000ea20000000800 */
[----:B---3--:R-:W-:Y:S04]  /*63880*/  STL.64 [R1+0x1ff8], R148 ;  /* 0x001ff89401007387 */ /* 0x008fe80000100a00 */
[----:B------:R3:W-:Y:S01]  /*63890*/  STL.64 [R1+0x1ff0], R150 ;  /* 0x001ff09601007387 */ /* 0x0007e20000100a00 */
[----:B-1----:R-:W-:-:S02]  /*638a0*/  IMAD R7, R3, R212, RZ ;  /* 0x000000d403077224 */ /* 0x002fc400078e02ff */
[----:B0-----:R-:W0:Y:S08]  /*638b0*/  LDC R220, c[0x0][0x22c] ;  /* 0x00008b00ffdc7b82 */ /* 0x001e300000000800 */
[----:B------:R-:W1:Y:S01]  /*638c0*/  LDC R222, c[0x0][0x248] ;  /* 0x00009200ffde7b82 */ /* 0x000e620000000800 */
[----:B------:R-:W4:Y:S07]  /*638d0*/  LDS.128 R156, [R250] ;  /* 0x00000000fa9c7984 */ /* 0x000f2e0000000c00 */
[----:B------:R-:W-:Y:S08]  /*638e0*/  BAR.SYNC.DEFER_BLOCKING 0x0 ;  /* 0x0000000000007b1d */ /* 0x000ff00000010000 */
[----:B------:R-:W2:Y:S08]  /*638f0*/  LDC R221, c[0x0][0x22c] ;  /* 0x00008b00ffdd7b82 */ /* 0x000eb00000000800 */
[----:B------:R-:W2:Y:S08]  /*63900*/  LDC R223, c[0x0][0x248] ;  /* 0x00009200ffdf7b82 */ /* 0x000eb00000000800 */
[----:B------:R-:W2:Y:S01]  /*63910*/  LDC R142, c[0x0][0x248] ;  /* 0x00009200ff8e7b82 */ /* 0x000ea20000000800 */
[----:B------:R0:W-:Y:S07]  /*63920*/  STSM.16.M88.4 [R0], R228 ;  /* 0x000000e400007844 */ /* 0x0001ee0000000200 */
[----:B------:R-:W-:Y:S08]  /*63930*/  BAR.SYNC.DEFER_BLOCKING 0x0 ;  /* 0x0000000000007b1d */ /* 0x000ff00000010000 */
[----:B---3--:R-:W3:Y:S01]  /*63940*/  LDC R150, c[0x0][0x248] ;  /* 0x00009200ff967b82 */ /* 0x008ee20000000800 */
[----:B----4-:R4:W-:Y:S04]  /*63950*/  STL.64 [R1+0x1fe8], R156 ;  /* 0x001fe89c01007387 */ /* 0x0109e80000100a00 */
[----:B------:R1:W-:Y:S01]  /*63960*/  STL.64 [R1+0x1fc0], R158 ;  /* 0x001fc09e01007387 */ /* 0x0003e20000100a00 */
[C---:B------:R-:W-:Y:S01]  /*63970*/  IMAD.IADD R206, R7.reuse, 0x1, R212 ;  /* 0x0000000107ce7824 */ /* 0x040fe200078e02d4 */
[-C--:B------:R-:W-:Y:S01]  /*63980*/  LEA R6, P2, R7, R2.reuse, 0x1 ;  /* 0x0000000207067211 */ /* 0x080fe200078408ff */
[----:B0-----:R-:W0:Y:S08]  /*63990*/  LDC R230, c[0x0][0x248] ;  /* 0x00009200ffe67b82 */ /* 0x001e300000000800 */
[----:B------:R-:W3:Y:S01]  /*639a0*/  LDC R229, c[0x0][0x248] ;  /* 0x00009200ffe57b82 */ /* 0x000ee20000000800 */
[----:B------:R-:W2:Y:S07]  /*639b0*/  LDS.128 R164, [R250] ;  /* 0x00000000faa47984 */ /* 0x000eae0000000c00 */
[----:B------:R-:W-:Y:S08]  /*639c0*/  BAR.SYNC.DEFER_BLOCKING 0x0 ;  /* 0x0000000000007b1d */ /* 0x000ff00000010000 */
[----:B------:R-:W3:Y:S08]  /*639d0*/  LDC R231, c[0x0][0x248] ;  /* 0x00009200ffe77b82 */ /* 0x000ef00000000800 */
[----:B------:R-:W3:Y:S08]  /*639e0*/  LDC R228, c[0x0][0x248] ;  /* 0x00009200ffe47b82 */ /* 0x000ef00000000800 */
[----:B----4-:R-:W4:Y:S01]  /*639f0*/  LDC R156, c[0x0][0x248] ;  /* 0x00009200ff9c7b82 */ /* 0x010f220000000800 */
[----:B------:R0:W-:Y:S07]  /*63a00*/  STSM.16.M88.4 [R0], R236 ;  /* 0x000000ec00007844 */ /* 0x0001ee0000000200 */
[----:B------:R-:W-:Y:S08]  /*63a10*/  BAR.SYNC.DEFER_BLOCKING 0x0 ;  /* 0x0000000000007b1d */ /* 0x000ff00000010000 */
[----:B-1----:R-:W1:Y:S01]  /*63a20*/  LDC R158, c[0x0][0x248] ;  /* 0x00009200ff9e7b82 */ /* 0x002e620000000800 */
[----:B--2---:R2:W-:Y:S04]  /*63a30*/  STL.64 [R1+0x1fa8], R164 ;  /* 0x001fa8a401007387 */ /* 0x0045e80000100a00 */
[----:B------:R3:W-:Y:S01]  /*63a40*/  STL.64 [R1+0x1f90], R166 ;  /* 0x001f90a601007387 */ /* 0x0007e20000100a00 */
[----:B------:R-:W-:-:S02]  /*63a50*/  LEA R204, P3, R206, R2, 0x1 ;  /* 0x00000002cecc7211 */ /* 0x000fc400078608ff */
[----:B0-----:R-:W0:Y:S01]  /*63a60*/  LDC R237, c[0x0][0x248] ;  /* 0x00009200ffed7b82 */ /* 0x001e220000000800 */
[----:B------:R-:W-:-:S07]  /*63a70*/  LEA.HI.X.SX32 R7, R7, R4, 0x1, P2 ;  /* 0x0000000407077211 */ /* 0x000fce00010f0eff */
[----:B------:R-:W4:Y:S01]  /*63a80*/  LDC R238, c[0x0][0x248] ;  /* 0x00009200ffee7b82 */ /* 0x000f220000000800 */
[----:B------:R-:W1:Y:S07]  /*63a90*/  LDS.128 R172, [R250] ;  /* 0x00000000faac7984 */ /* 0x000e6e0000000c00 */
[----:B------:R-:W-:Y:S08]  /*63aa0*/  BAR.SYNC.DEFER_BLOCKING 0x0 ;  /* 0x0000000000007b1d */ /* 0x000ff00000010000 */
[----:B------:R-:W4:Y:S08]  /*63ab0*/  LDC R236, c[0x0][0x248] ;  /* 0x00009200ffec7b82 */ /* 0x000f300000000800 */
[----:B--2---:R-:W2:Y:S08]  /*63ac0*/  LDC R165, c[0x0][0x248] ;  /* 0x00009200ffa57b82 */ /* 0x004eb00000000800 */
[----:B------:R-:W2:Y:S01]  /*63ad0*/  LDC R164, c[0x0][0x248] ;  /* 0x00009200ffa47b82 */ /* 0x000ea20000000800 */
[----:B------:R0:W-:Y:S07]  /*63ae0*/  STSM.16.M88.4 [R0], R244 ;  /* 0x000000f400007844 */ /* 0x0001ee0000000200 */
[----:B------:R-:W-:Y:S08]  /*63af0*/  BAR.SYNC.DEFER_BLOCKING 0x0 ;  /* 0x0000000000007b1d */ /* 0x000ff00000010000 */
[----:B---3--:R-:W3:Y:S01]  /*63b00*/  LDC R166, c[0x0][0x248] ;  /* 0x00009200ffa67b82 */ /* 0x008ee20000000800 */
[----:B-1----:R1:W-:Y:S04]  /*63b10*/  STL.64 [R1+0x1fa0], R172 ;  /* 0x001fa0ac01007387 */ /* 0x0023e80000100a00 */
[----:B------:R-:W-:Y:S01]  /*63b20*/  STL.64 [R1+0x1f98], R174 ;  /* 0x001f98ae01007387 */ /* 0x000fe20000100a00 */
[----:B------:R-:W-:-:S02]  /*63b30*/  LEA.HI.X.SX32 R205, R206, R4, 0x1, P3 ;  /* 0x00000004cecd7211 */ /* 0x000fc400018f0eff */
[----:B0-----:R-:W0:Y:S01]  /*63b40*/  LDC R244, c[0x0][0x248] ;  /* 0x00009200fff47b82 */ /* 0x001e220000000800 */
[----:B------:R-:W4:Y:S04]  /*63b50*/  LDL.LU R40, [R1+0x600] ;  /* 0x0006000001287983 */ /* 0x000f280000300800 */
[----:B------:R-:W4:Y:S03]  /*63b60*/  LDL.LU R41, [R1+0x604] ;  /* 0x0006040001297983 */ /* 0x000f260000300800 */
[----:B------:R-:W2:Y:S01]  /*63b70*/  LDC R246, c[0x0][0x248] ;  /* 0x00009200fff67b82 */ /* 0x000ea20000000800 */
[----:B------:R-:W4:Y:S04]  /*63b80*/  LDL.LU R42, [R1+0x608] ;  /* 0x00060800012a7983 */ /* 0x000f280000300800 */
[----:B------:R-:W4:Y:S01]  /*63b90*/  LDL.LU R43, [R1+0x60c] ;  /* 0x00060c00012b7983 */ /* 0x000f220000300800 */
[----:B-1----:R-:W-:-:S02]  /*63ba0*/  PRMT R173, R123, 0x7632, R173 ;  /* 0x000076327bad7816 */ /* 0x002fc400000000ad */
[----:B------:R-:W1:Y:S01]  /*63bb0*/  LDC R245, c[0x0][0x248] ;  /* 0x00009200fff57b82 */ /* 0x000e620000000800 */
[----:B------:R-:W3:Y:S07]  /*63bc0*/  LDS.128 R180, [R250] ;  /* 0x00000000fab47984 */ /* 0x000eee0000000c00 */
[----:B------:R-:W-:Y:S08]  /*63bd0*/  BAR.SYNC.DEFER_BLOCKING 0x0 ;  /* 0x0000000000007b1d */ /* 0x000ff00000010000 */
[----:B------:R-:W1:Y:S08]  /*63be0*/  LDC R247, c[0x0][0x248] ;  /* 0x00009200fff77b82 */ /* 0x000e700000000800 */
[----:B------:R-:W1:Y:S08]  /*63bf0*/  LDC R172, c[0x0][0x248] ;  /* 0x00009200ffac7b82 */ /* 0x000e700000000800 */
[----:B------:R-:W1:Y:S01]  /*63c00*/  LDC R143, c[0x0][0x248] ;  /* 0x00009200ff8f7b82 */ /* 0x000e620000000800 */
[----:B------:R0:W-:Y:S07]  /*63c10*/  STSM.16.M88.4 [R0], R20 ;  /* 0x0000001400007844 */ /* 0x0001ee0000000200 */
[----:B------:R-:W-:Y:S08]  /*63c20*/  BAR.SYNC.DEFER_BLOCKING 0x0 ;  /* 0x0000000000007b1d */ /* 0x000ff00000010000 */
[----:B------:R-:W1:Y:S01]  /*63c30*/  LDC R149, c[0x0][0x248] ;  /* 0x00009200ff957b82 */ /* 0x000e620000000800 */
[----:B---3--:R-:W-:Y:S04]  /*63c40*/  STL.64 [R1+0x1fb8], R180 ;  /* 0x001fb8b401007387 */ /* 0x008fe80000100a00 */
[----:B------:R3:W-:Y:S03]  /*63c50*/  STL.64 [R1+0x1fb0], R182 ;  /* 0x001fb0b601007387 */ /* 0x0007e60000100a00 */
[----:B0-----:R-:W0:Y:S08]  /*63c60*/  LDC R23, c[0x0][0x248] ;  /* 0x00009200ff177b82 */ /* 0x001e300000000800 */
[----:B------:R-:W0:Y:S01]  /*63c70*/  LDC R22, c[0x0][0x248] ;  /* 0x00009200ff167b82 */ /* 0x000e220000000800 */
[----:B------:R-:W2:Y:S07]  /*63c80*/  LDS.128 R188, [R250] ;  /* 0x00000000fabc7984 */ /* 0x000eae0000000c00 */
[----:B------:R-:W-:Y:S08]  /*63c90*/  BAR.SYNC.DEFER_BLOCKING 0x0 ;  /* 0x0000000000007b1d */ /* 0x000ff00000010000 */
[----:B---3--:R-:W3:Y:S08]  /*63ca0*/  LDC R183, c[0x0][0x248] ;  /* 0x00009200ffb77b82 */ /* 0x008ef00000000800 */
[----:B------:R-:W3:Y:S08]  /*63cb0*/  LDC R182, c[0x0][0x248] ;  /* 0x00009200ffb67b82 */ /* 0x000ef00000000800 */
[----:B------:R-:W3:Y:S01]  /*63cc0*/  LDC R20, c[0x0][0x248] ;  /* 0x00009200ff147b82 */ /* 0x000ee20000000800 */
[----:B------:R1:W-:Y:S07]  /*63cd0*/  STSM.16.M88.4 [R0], R32 ;  /* 0x0000002000007844 */ /* 0x0003ee0000000200 */
[----:B------:R-:W-:Y:S08]  /*63ce0*/  BAR.SYNC.DEFER_BLOCKING 0x0 ;  /* 0x0000000000007b1d */ /* 0x000ff00000010000 */
[----:B------:R-:W3:Y:S01]  /*63cf0*/  LDC R148, c[0x0][0x248] ;  /* 0x00009200ff947b82 */ /* 0x000ee20000000800 */
[----:B--2---:R-:W-:Y:S04]  /*63d00*/  STL.64 [R1+0x1fd0], R188 ;  /* 0x001fd0bc01007387 */ /* 0x004fe80000100a00 */
[----:B------:R-:W-:Y:S03]  /*63d10*/  STL.64 [R1+0x1fc8], R190 ;  /* 0x001fc8be01007387 */ /* 0x000fe60000100a00 */
[----:B-1----:R-:W1:Y:S08]  /*63d20*/  LDC R35, c[0x0][0x248] ;  /* 0x00009200ff237b82 */ /* 0x002e700000000800 */
[----:B------:R-:W1:Y:S01]  /*63d30*/  LDC R34, c[0x0][0x248] ;  /* 0x00009200ff227b82 */ /* 0x000e620000000800 */
[----:B------:R2:W0:Y:S07]  /*63d40*/  LDS.128 R196, [R250] ;  /* 0x00000000fac47984 */ /* 0x00042e0000000c00 */
[----:B------:R-:W-:Y:S08]  /*63d50*/  BAR.SYNC.DEFER_BLOCKING 0x0 ;  /* 0x0000000000007b1d */ /* 0x000ff00000010000 */
[----:B--2---:R-:W2:Y:S08]  /*63d60*/  LDC R250, c[0x0][0x248] ;  /* 0x00009200fffa7b82 */ /* 0x004eb00000000800 */
[----:B------:R-:W3:Y:S08]  /*63d70*/  LDC R191, c[0x0][0x248] ;  /* 0x00009200ffbf7b82 */ /* 0x000ef00000000800 */
[----:B------:R-:W3:Y:S08]  /*63d80*/  LDC R189, c[0x0][0x248] ;  /* 0x00009200ffbd7b82 */ /* 0x000ef00000000800 */
[----:B------:R-:W3:Y:S01]  /*63d90*/  LDC R188, c[0x0][0x248] ;  /* 0x00009200ffbc7b82 */ /* 0x000ee20000000800 */
[----:B0-----:R0:W-:Y:S07]  /*63da0*/  STL.64 [R1+0x1fe0], R196 ;  /* 0x001fe0c401007387 */ /* 0x0011ee0000100a00 */
[----:B------:R-:W3:Y:S01]  /*63db0*/  LDC R190, c[0x0][0x248] ;  /* 0x00009200ffbe7b82 */ /* 0x000ee20000000800 */
[----:B------:R1:W-:Y:S07]  /*63dc0*/  STL.64 [R1+0x1fd8], R198 ;  /* 0x001fd8c601007387 */ /* 0x0003ee0000100a00 */
[----:B------:R-:W3:Y:S08]  /*63dd0*/  LDC R32, c[0x0][0x248] ;  /* 0x00009200ff207b82 */ /* 0x000ef00000000800 */
[----:B0-----:R-:W0:Y:S08]  /*63de0*/  LDC R197, c[0x0][0x248] ;  /* 0x00009200ffc57b82 */ /* 0x001e300000000800 */
[----:B------:R-:W3:Y:S08]  /*63df0*/  LDC R196, c[0x0][0x248] ;  /* 0x00009200ffc47b82 */ /* 0x000ef00000000800 */
[----:B-1----:R-:W1:Y:S08]  /*63e00*/  LDC R199, c[0x0][0x248] ;  /* 0x00009200ffc77b82 */ /* 0x002e700000000800 */
[----:B------:R-:W1:Y:S08]  /*63e10*/  LDC R151, c[0x0][0x248] ;  /* 0x00009200ff977b82 */ /* 0x000e700000000800 */
[----:B------:R-:W1:Y:S08]  /*63e20*/  LDC R198, c[0x0][0x248] ;  /* 0x00009200ffc67b82 */ /* 0x000e700000000800 */
[----:B------:R-:W1:Y:S08]  /*63e30*/  LDC R157, c[0x0][0x248] ;  /* 0x00009200ff9d7b82 */ /* 0x000e700000000800 */
[----:B------:R-:W1:Y:S08]  /*63e40*/  LDC R181, c[0x0][0x248] ;  /* 0x00009200ffb57b82 */ /* 0x000e700000000800 */
[----:B------:R-:W1:Y:S08]  /*63e50*/  LDC R180, c[0x0][0x248] ;  /* 0x00009200ffb47b82 */ /* 0x000e700000000800 */
[----:B------:R-:W1:Y:S08]  /*63e60*/  LDC R159, c[0x0][0x248] ;  /* 0x00009200ff9f7b82 */ /* 0x000e700000000800 */
[----:B------:R-:W1:Y:S08]  /*63e70*/  LDC R175, c[0x0][0x248] ;  /* 0x00009200ffaf7b82 */ /* 0x000e700000000800 */
[----:B------:R-:W1:Y:S01]  /*63e80*/  LDC R174, c[0x0][0x248] ;  /* 0x00009200ffae7b82 */ /* 0x000e620000000800 */
[----:B----4-:R4:W-:Y:S07]  /*63e90*/  STSM.16.M88.4 [R0], R40 ;  /* 0x0000002800007844 */ /* 0x0109ee0000000200 */
[----:B------:R-:W-:Y:S01]  /*63ea0*/  BAR.SYNC.DEFER_BLOCKING 0x0 ;  /* 0x0000000000007b1d */ /* 0x000fe20000010000 */
[----:B----4-:R-:W-:-:S07]  /*63eb0*/  PRMT R0, R240, 0x7632, R0 ;  /* 0x00007632f0007816 */ /* 0x010fce0000000000 */
[----:B------:R-:W4:Y:S08]  /*63ec0*/  LDC R41, c[0x0][0x248] ;  /* 0x00009200ff297b82 */ /* 0x000f300000000800 */
[----:B------:R-:W4:Y:S01]  /*63ed0*/  LDC R40, c[0x0][0x248] ;  /* 0x00009200ff287b82 */ /* 0x000f220000000800 */
[----:B------:R2:W-:Y:S04]  /*63ee0*/  @P1 STG.E.U16 desc[UR4][R6.64], R240 ;  /* 0x000000f006001986 */ /* 0x0005e8000c101504 */
[----:B------:R0:W-:Y:S03]  /*63ef0*/  @P4 STG.E.U16 desc[UR4][R204.64], R0 ;  /* 0x00000000cc004986 */ /* 0x0001e6000c101504 */
[----:B------:R-:W3:Y:S01]  /*63f00*/  LDC R43, c[0x0][0x248] ;  /* 0x00009200ff2b7b82 */ /* 0x000ee20000000800 */
[----:B--2---:R-:W-:-:S07]  /*63f10*/  VIADD R7, R3, 0x2 ;  /* 0x0000000203077836 */ /* 0x004fce0000000000 */
[----:B------:R-:W3:Y:S01]  /*63f20*/  LDC R42, c[0x0][0x248] ;  /* 0x00009200ff2a7b82 */ /* 0x000ee20000000800 */
[C---:B------:R-:W-:Y:S02]  /*63f30*/  VIADD R6, R3.reuse, 0x3 ;  /* 0x0000000303067836 */ /* 0x040fe40000000000 */
[----:B0-----:R-:W-:Y:S01]  /*63f40*/  VIADD R0, R3, 0x4 ;  /* 0x0000000403007836 */ /* 0x001fe20000000000 */
[----:B------:R-:W-:Y:S01]  /*63f50*/  ISETP.LT.AND P4, PT, R7, R213, !P0 ;  /* 0x000000d50700720c */ /* 0x000fe20004781270 */
[--C-:B------:R-:W-:Y:S01]  /*63f60*/  IMAD.IADD R7, R206, 0x1, R212.reuse ;  /* 0x00000001ce077824 */ /* 0x100fe200078e02d4 */
[----:B------:R-:W-:Y:S01]  /*63f70*/  ISETP.LT.AND P3, PT, R6, R207, !P0 ;  /* 0x000000cf0600720c */ /* 0x000fe20004761270 */
[----:B------:R-:W-:Y:S01]  /*63f80*/  VIADD R206, R3, 0x6f ;  /* 0x0000006f03ce7836 */ /* 0x000fe20000000000 */
[----:B------:R-:W0:Y:S01]  /*63f90*/  LDC R213, c[0x0][0x22c] ;  /* 0x00008b00ffd57b82 */ /* 0x000e220000000800 */
[----:B------:R-:W-:Y:S01]  /*63fa0*/  ISETP.LT.AND P2, PT, R0, R214, !P0 ;  /* 0x000000d60000720c */ /* 0x000fe20004741270 */
[C-C-:B------:R-:W-:Y:S01]  /*63fb0*/  IMAD.IADD R205, R7.reuse, 0x1, R212.reuse ;  /* 0x0000000107cd7824 */ /* 0x140fe200078e02d4 */
[-C--:B------:R-:W-:Y:S01]  /*63fc0*/  LEA R6, P1, R7, R2.reuse, 0x1 ;  /* 0x0000000207067211 */ /* 0x080fe200078208ff */
[----:B----4-:R2:W-:Y:S02]  /*63fd0*/  STL.64 [R1+0x2260], R40 ;  /* 0x0022602801007387 */ /* 0x0105e40000100a00 */
[C---:B------:R-:W-:Y:S01]  /*63fe0*/  IMAD.IADD R0, R205.reuse, 0x1, R212 ;  /* 0x00000001cd007824 */ /* 0x040fe200078e02d4 */
[----:B------:R-:W-:Y:S01]  /*63ff0*/  LEA R204, P5, R205, R2, 0x1 ;  /* 0x00000002cdcc7211 */ /* 0x000fe200078a08ff */
[----:B------:R-:W4:Y:S01]  /*64000*/  LDC R214, c[0x0][0x22c] ;  /* 0x00008b00ffd67b82 */ /* 0x000f220000000800 */
[----:B------:R-:W-:-:S02]  /*64010*/  LEA.HI.X.SX32 R7, R7, R4, 0x1, P1 ;  /* 0x0000000407077211 */ /* 0x000fc400008f0eff */
[----:B------:R-:W-:Y:S02]  /*64020*/  ISETP.LT.AND P1, PT, R206, R5, !P0 ;  /* 0x00000005ce00720c */ /* 0x000fe40004721270 */
[----:B------:R-:W-:Y:S01]  /*64030*/  LEA.HI.X.SX32 R205, R205, R4, 0x1, P5 ;  /* 0x00000004cdcd7211 */ /* 0x000fe200028f0eff */
[----:B------:R1:W-:Y:S01]  /*64040*/  @P4 STG.E.U16 desc[UR4][R6.64], R241 ;  /* 0x000000f106004986 */ /* 0x0003e2000c101504 */
[----:B------:R-:W-:Y:S01]  /*64050*/  PRMT R5, R241, 0x7632, R5 ;  /* 0x00007632f1057816 */ /* 0x000fe20000000005 */
[----:B------:R-:W4:Y:S01]  /*64060*/  LDC R240, c[0x0][0x248] ;  /* 0x00009200fff07b82 */ /* 0x000f220000000800 */
[C---:B------:R-:W-:Y:S01]  /*64070*/  LEA R206, P5, R0.reuse, R2, 0x1 ;  /* 0x0000000200ce7211 */ /* 0x040fe200078a08ff */
[----:B---3--:R-:W-:Y:S03]  /*64080*/  STL.64 [R1+0x2258], R42 ;  /* 0x0022582a01007387 */ /* 0x008fe60000100a00 */
[C---:B------:R-:W-:Y:S01]  /*64090*/  LEA.HI.X.SX32 R207, R0.reuse, R4, 0x1, P5 ;  /* 0x0000000400cf7211 */ /* 0x040fe200028f0eff */
[----:B------:R3:W-:Y:S01]  /*640a0*/  @P3 STG.E.U16 desc[UR4][R204.64], R5 ;  /* 0x00000005cc003986 */ /* 0x0007e2000c101504 */
[----:B------:R-:W-:Y:S01]  /*640b0*/  IMAD.IADD R0, R0, 0x1, R212 ;  /* 0x0000000100007824 */ /* 0x000fe200078e02d4 */
[----:B--2---:R-:W2:Y:S01]  /*640c0*/  LDC R41, c[0x0][0x248] ;  /* 0x00009200ff297b82 */ /* 0x004ea20000000800 */
[C---:B-1----:R-:W-:Y:S01]  /*640d0*/  VIADD R7, R3.reuse, 0x5 ;  /* 0x0000000503077836 */ /* 0x042fe20000000000 */
[----:B------:R1:W-:Y:S01]  /*640e0*/  @P2 STG.E.U16 desc[UR4][R206.64], R242 ;  /* 0x000000f2ce002986 */ /* 0x0003e2000c101504 */
[----:B------:R-:W-:-:S03]  /*640f0*/  VIADD R6, R3, 0x6 ;  /* 0x0000000603067836 */ /* 0x000fc60000000000 */
[----:B0-----:R-:W-:Y:S01]  /*64100*/  ISETP.LT.AND P5, PT, R7, R213, !P0 ;  /* 0x000000d50700720c */ /* 0x001fe200047a1270 */
[----:B------:R-:W-:Y:S01]  /*64110*/  STL.64 [R1+0x2248], R34 ;  /* 0x0022482201007387 */ /* 0x000fe20000100a00 */
[----:B------:R-:W0:Y:S01]  /*64120*/  LDC R213, c[0x0][0x22c] ;  /* 0x00008b00ffd57b82 */ /* 0x000e220000000800 */
[----:B---3--:R-:W-:Y:S01]  /*64130*/  VIADD R5, R3, 0x7 ;  /* 0x0000000703057836 */ /* 0x008fe20000000000 */
[----:B------:R-:W-:Y:S01]  /*64140*/  LEA R204, P4, R0, R2, 0x1 ;  /* 0x0000000200cc7211 */ /* 0x000fe200078808ff */
[----:B------:R-:W-:Y:S01]  /*64150*/  STL.64 [R1+0x2250], R22 ;  /* 0x0022501601007387 */ /* 0x000fe20000100a00 */
[----:B------:R-:W-:Y:S02]  /*64160*/  ISETP.LT.AND P3, PT, R6, R215, !P0 ;  /* 0x000000d70600720c */ /* 0x000fe40004761270 */
[----:B----4-:R-:W-:Y:S01]  /*64170*/  ISETP.LT.AND P2, PT, R5, R214, !P0 ;  /* 0x000000d60500720c */ /* 0x010fe20004741270 */
[----:B------:R-:W-:Y:S01]  /*64180*/  IMAD.IADD R5, R0, 0x1, R212 ;  /* 0x0000000100057824 */ /* 0x000fe200078e02d4 */
[----:B-1----:R-:W1:Y:S01]  /*64190*/  LDC R207, c[0x0][0x22c] ;  /* 0x00008b00ffcf7b82 */ /* 0x002e620000000800 */
[----:B------:R-:W-:Y:S01]  /*641a0*/  PRMT R242, R242, 0x7632, R242 ;  /* 0x00007632f2f27816 */ /* 0x000fe200000000f2 */
[----:B------:R-:W-:Y:S01]  /*641b0*/  VIADD R206, R3, 0x8 ;  /* 0x0000000803ce7836 */ /* 0x000fe20000000000 */
[----:B------:R-:W-:Y:S01]  /*641c0*/  LEA.HI.X.SX32 R205, R0, R4, 0x1, P4 ;  /* 0x0000000400cd7211 */ /* 0x000fe200020f0eff */
[C-C-:B------:R-:W-:Y:S01]  /*641d0*/  IMAD.IADD R0, R5.reuse, 0x1, R212.reuse ;  /* 0x0000000105007824 */ /* 0x140fe200078e02d4 */
[C---:B------:R-:W-:Y:S01]  /*641e0*/  LEA R6, P4, R5.reuse, R2, 0x1 ;  /* 0x0000000205067211 */ /* 0x040fe200078808ff */
[----:B------:R-:W-:Y:S02]  /*641f0*/  STL.64 [R1+0x2268], R16 ;  /* 0x0022681001007387 */ /* 0x000fe40000100a00 */
[----:B------:R-:W3:Y:S01]  /*64200*/  LDC R214, c[0x0][0x22c] ;  /* 0x00008b00ffd67b82 */ /* 0x000ee20000000800 */
[----:B------:R-:W-:Y:S01]  /*64210*/  LEA.HI.X.SX32 R7, R5, R4, 0x1, P4 ;  /* 0x0000000405077211 */ /* 0x000fe200020f0eff */
[----:B------:R4:W-:Y:S01]  /*64220*/  @P5 STG.E.U16 desc[UR4][R204.64], R242 ;  /* 0x000000f2cc005986 */ /* 0x0009e2000c101504 */
[----:B------:R-:W-:Y:S01]  /*64230*/  ISETP.LT.AND P4, PT, R206, R220, !P0 ;  /* 0x000000dcce00720c */ /* 0x000fe20004781270 */
[C---:B------:R-:W-:Y:S01]  /*64240*/  IMAD.IADD R5, R0.reuse, 0x1, R212 ;  /* 0x0000000100057824 */ /* 0x040fe200078e02d4 */
[----:B------:R-:W-:Y:S01]  /*64250*/  PRMT R206, R243, 0x7632, R206 ;  /* 0x00007632f3ce7816 */ /* 0x000fe200000000ce */
[----:B------:R2:W-:Y:S02]  /*64260*/  @P3 STG.E.U16 desc[UR4][R6.64], R243 ;  /* 0x000000f306003986 */ /* 0x0005e4000c101504 */
[----:B------:R-:W3:Y:S01]  /*64270*/  LDC R215, c[0x0][0x22c] ;  /* 0x00008b00ffd77b82 */ /* 0x000ee20000000800 */
[----:B----4-:R-:W-:-:S07]  /*64280*/  LEA R204, P5, R0, R2, 0x1 ;  /* 0x0000000200cc7211 */ /* 0x010fce00078a08ff */
[----:B------:R-:W4:Y:S01]  /*64290*/  LDC R220, c[0x0][0x22c] ;  /* 0x00008b00ffdc7b82 */ /* 0x000f220000000800 */
[----:B------:R-:W-:Y:S01]  /*642a0*/  LEA.HI.X.SX32 R205, R0, R4, 0x1, P5 ;  /* 0x0000000400cd7211 */ /* 0x000fe200028f0eff */
[----:B------:R-:W-:Y:S01]  /*642b0*/  VIADD R0, R3, 0x9 ;  /* 0x0000000903007836 */ /* 0x000fe20000000000 */
[----:B--2---:R-:W-:-:S03]  /*642c0*/  LEA R6, P3, R5, R2, 0x1 ;  /* 0x0000000205067211 */ /* 0x004fc600078608ff */
[----:B------:R2:W-:Y:S01]  /*642d0*/  @P2 STG.E.U16 desc[UR4][R204.64], R206 ;  /* 0x000000cecc002986 */ /* 0x0005e2000c101504 */
[C---:B------:R-:W-:Y:S01]  /*642e0*/  LEA.HI.X.SX32 R7, R5.reuse, R4, 0x1, P3 ;  /* 0x0000000405077211 */ /* 0x040fe200018f0eff */
[----:B------:R-:W4:Y:S01]  /*642f0*/  LDC R242, c[0x0][0x248] ;  /* 0x00009200fff27b82 */ /* 0x000f220000000800 */
[----:B-1----:R-:W-:Y:S01]  /*64300*/  ISETP.LT.AND P5, PT, R0, R207, !P0 ;  /* 0x000000cf0000720c */ /* 0x002fe200047a1270 */
[--C-:B------:R-:W-:Y:S01]  /*64310*/  IMAD.IADD R0, R5, 0x1, R212.reuse ;  /* 0x0000000105007824 */ /* 0x100fe200078e02d4 */
[----:B------:R-:W-:Y:S01]  /*64320*/  PRMT R207, R233, 0x7632, R207 ;  /* 0x00007632e9cf7816 */ /* 0x000fe200000000cf */
[----:B------:R1:W-:Y:S02]  /*64330*/  @P4 STG.E.U16 desc[UR4][R6.64], R232 ;  /* 0x000000e806004986 */ /* 0x0003e4000c101504 */
[----:B------:R-:W-:Y:S02]  /*64340*/  IMAD.IADD R5, R0, 0x1, R212 ;  /* 0x0000000100057824 */ /* 0x000fe400078e02d4 */
[----:B------:R-:W4:Y:S01]  /*64350*/  LDC R241, c[0x0][0x248] ;  /* 0x00009200fff17b82 */ /* 0x000f220000000800 */
[----:B--2---:R-:W-:-:S02]  /*64360*/  VIADD R204, R3, 0xb ;  /* 0x0000000b03cc7836 */ /* 0x004fc40000000000 */
[C---:B------:R-:W-:Y:S02]  /*64370*/  VIADD R205, R3.reuse, 0xa ;  /* 0x0000000a03cd7836 */ /* 0x040fe40000000000 */
[C---:B------:R-:W-:Y:S01]  /*64380*/  VIADD R206, R3.reuse, 0xd ;  /* 0x0000000d03ce7836 */ /* 0x040fe20000000000 */
[----:B0-----:R-:W-:Y:S01]  /*64390*/  ISETP.LT.AND P2, PT, R204, R213, !P0 ;  /* 0x000000d5cc00720c */ /* 0x001fe20004741270 */
[----:B-1----:R-:W-:Y:S01]  /*643a0*/  VIADD R7, R3, 0xc ;  /* 0x0000000c03077836 */ /* 0x002fe20000000000 */
[----:B------:R-:W0:Y:S01]  /*643b0*/  LDC R213, c[0x0][0x22c] ;  /* 0x00008b00ffd57b82 */ /* 0x000e220000000800 */
[----:B---3--:R-:W-:Y:S02]  /*643c0*/  ISETP.LT.AND P3, PT, R205, R214, !P0 ;  /* 0x000000d6cd00720c */ /* 0x008fe40004761270 */
[-C--:B------:R-:W-:Y:S02]  /*643d0*/  LEA R204, P4, R0, R2.reuse, 0x1 ;  /* 0x0000000200cc7211 */ /* 0x080fe400078808ff */
[----:B------:R-:W-:-:S02]  /*643e0*/  LEA R6, P6, R5, R2, 0x1 ;  /* 0x0000000205067211 */ /* 0x000fc400078c08ff */
[-C--:B------:R-:W-:Y:S01]  /*643f0*/  LEA.HI.X.SX32 R205, R0, R4.reuse, 0x1, P4 ;  /* 0x0000000400cd7211 */ /* 0x080fe200020f0eff */
[----:B------:R-:W1:Y:S01]  /*64400*/  LDC R214, c[0x0][0x22c] ;  /* 0x00008b00ffd67b82 */ /* 0x000e620000000800 */
[----:B------:R-:W-:Y:S01]  /*64410*/  IMAD.IADD R0, R5, 0x1, R212 ;  /* 0x0000000105007824 */ /* 0x000fe200078e02d4 */
[----:B------:R-:W-:Y:S02]  /*64420*/  PRMT R232, R232, 0x7632, R232 ;  /* 0x00007632e8e87816 */ /* 0x000fe400000000e8 */
[----:B------:R-:W-:Y:S02]  /*64430*/  ISETP.LT.AND P4, PT, R7, R215, !P0 ;  /* 0x000000d70700720c */ /* 0x000fe40004781270 */
[----:B------:R-:W-:Y:S01]  /*64440*/  LEA.HI.X.SX32 R7, R5, R4, 0x1, P6 ;  /* 0x0000000405077211 */ /* 0x000fe200030f0eff */
[C---:B------:R-:W-:Y:S01]  /*64450*/  IMAD.IADD R5, R0.reuse, 0x1, R212 ;  /* 0x0000000100057824 */ /* 0x040fe200078e02d4 */
[----:B------:R2:W-:Y:S01]  /*64460*/  @P5 STG.E.U16 desc[UR4][R204.64], R232 ;  /* 0x000000e8cc005986 */ /* 0x0005e2000c101504 */
[----:B------:R-:W3:Y:S03]  /*64470*/  LDC R215, c[0x0][0x248] ;  /* 0x00009200ffd77b82 */ /* 0x000ee60000000800 */
[----:B------:R2:W-:Y:S05]  /*64480*/  @P3 STG.E.U16 desc[UR4][R6.64], R233 ;  /* 0x000000e906003986 */ /* 0x0005ea000c101504 */
[----:B------:R-:W3:Y:S01]  /*64490*/  LDC R243, c[0x0][0x248] ;  /* 0x00009200fff37b82 */ /* 0x000ee20000000800 */
[----:B--2---:R-:W-:-:S02]  /*644a0*/  LEA R204, P5, R0, R2, 0x1 ;  /* 0x0000000200cc7211 */ /* 0x004fc400078a08ff */
[----:B------:R-:W-:-:S05]  /*644b0*/  LEA R6, P3, R5, R2, 0x1 ;  /* 0x0000000205067211 */ /* 0x000fca00078608ff */
[----:B------:R-:W2:Y:S01]  /*644c0*/  LDC R233, c[0x0][0x248] ;  /* 0x00009200ffe97b82 */ /* 0x000ea20000000800 */
[-C--:B------:R-:W-:Y:S01]  /*644d0*/  LEA.HI.X.SX32 R205, R0, R4.reuse, 0x1, P5 ;  /* 0x0000000400cd7211 */ /* 0x080fe200028f0eff */
[C-C-:B------:R-:W-:Y:S01]  /*644e0*/  IMAD.IADD R0, R5.reuse, 0x1, R212.reuse ;  /* 0x0000000105007824 */ /* 0x140fe200078e02d4 */
[----:B0-----:R-:W-:Y:S02]  /*644f0*/  ISETP.LT.AND P5, PT, R206, R213, !P0 ;  /* 0x000000d5ce00720c */ /* 0x001fe400047a1270 */
[----:B------:R-:W-:Y:S01]  /*64500*/  LEA.HI.X.SX32 R7, R5, R4, 0x1, P3 ;  /* 0x0000000405077211 */ /* 0x000fe200018f0eff */
[----:B------:R-:W-:Y:S01]  /*64510*/  VIADD R5, R3, 0xe ;  /* 0x0000000e03057836 */ /* 0x000fe20000000000 */
[----:B------:R0:W-:Y:S01]  /*64520*/  @P2 STG.E.U16 desc[UR4][R204.64], R207 ;  /* 0x000000cfcc002986 */ /* 0x0001e2000c101504 */
[----:B------:R-:W3:Y:S03]  /*64530*/  LDC R206, c[0x0][0x22c] ;  /* 0x00008b00ffce7b82 */ /* 0x000ee60000000800 */
[----:B-1----:R-:W-:Y:S01]  /*64540*/  ISETP.LT.AND P2, PT, R5, R214, !P0 ;  /* 0x000000d60500720c */ /* 0x002fe20004741270 */
[----:B------:R1:W-:Y:S01]  /*64550*/  @P4 STG.E.U16 desc[UR4][R6.64], R234 ;  /* 0x000000ea06004986 */ /* 0x0003e2000c101504 */
[----:B------:R-:W-:-:S03]  /*64560*/  IMAD.IADD R5, R0, 0x1, R212 ;  /* 0x0000000100057824 */ /* 0x000fc600078e02d4 */
[----:B------:R-:W2:Y:S01]  /*64570*/  LDC R214, c[0x0][0x22c] ;  /* 0x00008b00ffd67b82 */ /* 0x000ea20000000800 */
[C---:B0-----:R-:W-:Y:S02]  /*64580*/  LEA R204, P3, R0.reuse, R2, 0x1 ;  /* 0x0000000200cc7211 */ /* 0x041fe400078608ff */
[----:B------:R-:W-:Y:S02]  /*64590*/  PRMT R207, R235, 0x7632, R207 ;  /* 0x00007632ebcf7816 */ /* 0x000fe400000000cf */
[----:B------:R-:W-:Y:S01]  /*645a0*/  LEA.HI.X.SX32 R205, R0, R4, 0x1, P3 ;  /* 0x0000000400cd7211 */ /* 0x000fe200018f0eff */
[----:B-1----:R-:W-:Y:S01]  /*645b0*/  VIADD R7, R3, 0xf ;  /* 0x0000000f03077836 */ /* 0x002fe20000000000 */
[----:B------:R-:W-:Y:S01]  /*645c0*/  PRMT R234, R234, 0x7632, R234 ;  /* 0x00007632eaea7816 */ /* 0x000fe200000000ea */
[----:B------:R-:W0:Y:S01]  /*645d0*/  LDC R213, c[0x0][0x22c] ;  /* 0x00008b00ffd57b82 */ /* 0x000e220000000800 */
[C---:B------:R-:W-:Y:S01]  /*645e0*/  LEA R6, P4, R5.reuse, R2, 0x1 ;  /* 0x0000000205067211 */ /* 0x040fe200078808ff */
[--C-:B------:R-:W-:Y:S01]  /*645f0*/  IMAD.IADD R0, R5, 0x1, R212.reuse ;  /* 0x0000000105007824 */ /* 0x100fe200078e02d4 */
[----:B----4-:R-:W-:Y:S01]  /*64600*/  ISETP.LT.AND P3, PT, R7, R220, !P0 ;  /* 0x000000dc0700720c */ /* 0x010fe20004761270 */
[----:B------:R1:W-:Y:S01]  /*64610*/  @P5 STG.E.U16 desc[UR4][R204.64], R234 ;  /* 0x000000eacc005986 */ /* 0x0003e2000c101504 */
[----:B------:R-:W-:Y:S01]  /*64620*/  LEA.HI.X.SX32 R7, R5, R4, 0x1, P4 ;  /* 0x0000000405077211 */ /* 0x000fe200020f0eff */
[----:B------:R-:W-:-:S02]  /*64630*/  IMAD.IADD R5, R0, 0x1, R212 ;  /* 0x0000000100057824 */ /* 0x000fc400078e02d4 */
[----:B------:R-:W4:Y:S02]  /*64640*/  LDC R212, c[0x0][0x248] ;  /* 0x00009200ffd47b82 */ /* 0x000f240000000800 */
[----:B------:R3:W-:Y:S01]  /*64650*/  @P2 STG.E.U16 desc[UR4][R6.64], R235 ;  /* 0x000000eb06002986 */ /* 0x0007e2000c101504 */
[----:B-1----:R-:W-:Y:S01]  /*64660*/  VIADD R205, R3, 0x10 ;  /* 0x0000001003cd7836 */ /* 0x002fe20000000000 */
[----:B------:R-:W-:-:S04]  /*64670*/  LEA R204, P4, R0, R2, 0x1 ;  /* 0x0000000200cc7211 */ /* 0x000fc800078808ff */
[----:B------:R-:W1:Y:S01]  /*64680*/  LDC R220, c[0x0][0x248] ;  /* 0x00009200ffdc7b82 */ /* 0x000e620000000800 */
[----:B---3--:R-:W-:Y:S01]  /*64690*/  ISETP.LT.AND P5, PT, R205, R206, !P0 ;  /* 0x000000cecd00720c */ /* 0x008fe200047a1270 */
[----:B------:R-:W-:Y:S01]  /*646a0*/  VIADD R206, R3, 0x11 ;  /* 0x0000001103ce7836 */ /* 0x000fe20000000000 */
[----:B------:R-:W-:Y:S01]  /*646b0*/  LEA.HI.X.SX32 R205, R0, R4, 0x1, P4 ;  /* 0x0000000400cd7211 */ /* 0x000fe200020f0eff */
[C---:B------:R-:W-:Y:S01]  /*646c0*/  IMAD.IADD R0, R5.reuse, 0x1, R215 ;  /* 0x0000000105007824 */ /* 0x040fe200078e02d7 */
[----:B------:R-:W-:-:S03]  /*646d0*/  LEA R6, P2, R5, R2, 0x1 ;  /* 0x0000000205067211 */ /* 0x000fc600078408ff */
[----:B------:R-:W3:Y:S01]  /*646e0*/  LDC R215, c[0x0][0x248] ;  /* 0x00009200ffd77b82 */ /* 0x000ee20000000800 */
[----:B------:R-:W-:Y:S01]  /*646f0*/  @P3 STG.E.U16 desc[UR4][R204.64], R207 ;  /* 0x000000cfcc003986 */ /* 0x000fe2000c101504 */
[----:B--2---:R-:W-:Y:S01]  /*64700*/  ISETP.LT.AND P3, PT, R206, R214, !P0 ;  /* 0x000000d6ce00720c */ /* 0x004fe20004761270 */
[----:B------:R-:W-:Y:S01]  /*64710*/  VIADD R206, R3, 0x13 ;  /* 0x0000001303ce7836 */ /* 0x000fe20000000000 */
[----:B------:R-:W-:Y:S01]  /*64720*/  LEA.HI.X.SX32 R7, R5, R4, 0x1, P2 ;  /* 0x0000000405077211 */ /* 0x000fe200010f0eff */
[----:B------:R-:W-:-:S03]  /*64730*/  VIADD R5, R3, 0x12 ;  /* 0x0000001203057836 */ /* 0x000fc60000000000 */
[----:B------:R-:W2:Y:S01]  /*64740*/  LDC R214, c[0x0][0x22c] ;  /* 0x00008b00ffd67b82 */ /* 0x000ea20000000800 */
[----:B------:R4:W-:Y:S01]  /*64750*/  @P5 STG.E.U16 desc[UR4][R6.64], R224 ;  /* 0x000000e006005986 */ /* 0x0009e2000c101504 */
[----:B0-----:R-:W-:Y:S01]  /*64760*/  ISETP.LT.AND P4, PT, R5, R213, !P0 ;  /* 0x000000d50500720c */ /* 0x001fe20004781270 */
[----:B------:R-:W-:Y:S01]  /*64770*/  IMAD.IADD R5, R0, 0x1, R222 ;  /* 0x0000000100057824 */ /* 0x000fe200078e02de */
[----:B------:R-:W-:-:S04]  /*64780*/  ISETP.LT.AND P5, PT, R206, R221, !P0 ;  /* 0x000000ddce00720c */ /* 0x000fc800047a1270 */
[----:B------:R-:W0:Y:S01]  /*64790*/  LDC R213, c[0x0][0x22c] ;  /* 0x00008b00ffd57b82 */ /* 0x000e220000000800 */
[----:B----4-:R-:W-:Y:S02]  /*647a0*/  LEA R6, P2, R0, R2, 0x1 ;  /* 0x0000000200067211 */ /* 0x010fe400078408ff */
[----:B------:R-:W-:-:S05]  /*647b0*/  PRMT R224, R224, 0x7632, R224 ;  /* 0x00007632e0e07816 */ /* 0x000fca00000000e0 */
[----:B------:R-:W4:Y:S01]  /*647c0*/  LDC R206, c[0x0][0x22c] ;  /* 0x00008b00ffce7b82 */ /* 0x000f220000000800 */
[----:B------:R-:W-:Y:S01]  /*647d0*/  LEA.HI.X.SX32 R7, R0, R4, 0x1, P2 ;  /* 0x0000000400077211 */ /* 0x000fe200010f0eff */
[C---:B------:R-:W-:Y:S01]  /*647e0*/  IMAD.IADD R0, R5.reuse, 0x1, R212 ;  /* 0x0000000105007824 */ /* 0x040fe200078e02d4 */
[----:B------:R-:W-:-:S03]  /*647f0*/  LEA R204, P2, R5, R2, 0x1 ;  /* 0x0000000205cc7211 */ /* 0x000fc600078408ff */
[----:B------:R1:W-:Y:S01]  /*64800*/  @P3 STG.E.U16 desc[UR4][R6.64], R224 ;  /* 0x000000e006003986 */ /* 0x0003e2000c101504 */
[----:B------:R-:W-:Y:S01]  /*64810*/  LEA.HI.X.SX32 R205, R5, R4, 0x1, P2 ;  /* 0x0000000405cd7211 */ /* 0x000fe200010f0eff */
[----:B------:R-:W4:Y:S01]  /*64820*/  LDC R207, c[0x0][0x248] ;  /* 0x00009200ffcf7b82 */ /* 0x000f220000000800 */
[----:B------:R-:W-:-:S03]  /*64830*/  VIADD R5, R3, 0x14 ;  /* 0x0000001403057836 */ /* 0x000fc60000000000 */
[----:B------:R3:W-:Y:S02]  /*64840*/  @P4 STG.E.U16 desc[UR4][R204.64], R225 ;  /* 0x000000e1cc004986 */ /* 0x0007e4000c101504 */
[----:B--2---:R-:W-:Y:S01]  /*64850*/  ISETP.LT.AND P2, PT, R5, R214, !P0 ;  /* 0x000000d60500720c */ /* 0x004fe20004741270 */
[C---:B-1----:R-:W-:Y:S01]  /*64860*/  IMAD.IADD R5, R0.reuse, 0x1, R220 ;  /* 0x0000000100057824 */ /* 0x042fe200078e02dc */
[----:B------:R-:W1:Y:S01]  /*64870*/  LDC R212, c[0x0][0x22c] ;  /* 0x00008b00ffd47b82 */ /* 0x000e620000000800 */
[----:B------:R-:W-:-:S04]  /*64880*/  LEA R6, P3, R0, R2, 0x1 ;  /* 0x0000000200067211 */ /* 0x000fc800078608ff */
[----:B------:R-:W-:Y:S01]  /*64890*/  LEA.HI.X.SX32 R7, R0, R4, 0x1, P3 ;  /* 0x0000000400077211 */ /* 0x000fe200018f0eff */
[----:B------:R-:W-:Y:S02]  /*648a0*/  VIADD R0, R3, 0x15 ;  /* 0x0000001503007836 */ /* 0x000fe40000000000 */
[----:B------:R-:W2:Y:S01]  /*648b0*/  LDC R214, c[0x0][0x248] ;  /* 0x00009200ffd67b82 */ /* 0x000ea20000000800 */
[----:B---3--:R-:W-:Y:S02]  /*648c0*/  LEA R204, P3, R5, R2, 0x1 ;  /* 0x0000000205cc7211 */ /* 0x008fe400078608ff */
[----:B------:R-:W-:Y:S02]  /*648d0*/  PRMT R225, R225, 0x7632, R225 ;  /* 0x00007632e1e17816 */ /* 0x000fe400000000e1 */
[----:B0-----:R-:W-:Y:S01]  /*648e0*/  ISETP.LT.AND P4, PT, R0, R213, !P0 ;  /* 0x000000d50000720c */ /* 0x001fe20004781270 */
[C---:B------:R-:W-:Y:S01]  /*648f0*/  IMAD.IADD R0, R5.reuse, 0x1, R215 ;  /* 0x0000000105007824 */ /* 0x040fe200078e02d7 */
[----:B------:R-:W-:Y:S01]  /*64900*/  LEA.HI.X.SX32 R205, R5, R4, 0x1, P3 ;  /* 0x0000000405cd7211 */ /* 0x000fe200018f0eff */
[----:B------:R-:W0:Y:S01]  /*64910*/  LDC R220, c[0x0][0x248] ;  /* 0x00009200ffdc7b82 */ /* 0x000e220000000800 */
[----:B------:R-:W-:Y:S01]  /*64920*/  VIADD R5, R3, 0x16 ;  /* 0x0000001603057836 */ /* 0x000fe20000000000 */
[----:B------:R3:W-:Y:S04]  /*64930*/  @P5 STG.E.U16 desc[UR4][R6.64], R225 ;  /* 0x000000e106005986 */ /* 0x0007e8000c101504 */
[----:B------:R2:W-:Y:S01]  /*64940*/  @P2 STG.E.U16 desc[UR4][R204.64], R226 ;  /* 0x000000e2cc002986 */ /* 0x0005e2000c101504 */
[----:B----4-:R-:W-:Y:S01]  /*64950*/  ISETP.LT.AND P2, PT, R5, R206, !P0 ;  /* 0x000000ce0500720c */ /* 0x010fe20004741270 */
[----:B------:R-:W4:Y:S01]  /*64960*/  LDC R215, c[0x0][0x22c] ;  /* 0x00008b00ffd77b82 */ /* 0x000f220000000800 */
[C---:B------:R-:W-:Y:S01]  /*64970*/  IMAD.IADD R5, R0.reuse, 0x1, R207 ;  /* 0x0000000100057824 */ /* 0x040fe200078e02cf */
[----:B---3--:R-:W-:-:S06]  /*64980*/  LEA R6, P3, R0, R2, 0x1 ;  /* 0x0000000200067211 */ /* 0x008fcc00078608ff */
[----:B------:R-:W3:Y:S01]  /*64990*/  LDC R207, c[0x0][0x248] ;  /* 0x00009200ffcf7b82 */ /* 0x000ee20000000800 */
[----:B--2---:R-:W-:Y:S01]  /*649a0*/  IMAD.IADD R206, R5, 0x1, R214 ;  /* 0x0000000105ce7824 */ /* 0x004fe200078e02d6 */
[----:B------:R-:W-:Y:S01]  /*649b0*/  LEA.HI.X.SX32 R7, R0, R4, 0x1, P3 ;  /* 0x0000000400077211 */ /* 0x000fe200018f0eff */
[C---:B------:R-:W-:Y:S01]  /*649c0*/  VIADD R0, R3.reuse, 0x17 ;  /* 0x0000001703007836 */ /* 0x040fe20000000000 */
[----:B------:R-:W-:Y:S01]  /*649d0*/  PRMT R226, R226, 0x7632, R226 ;  /* 0x00007632e2e27816 */ /* 0x000fe200000000e2 */
[----:B------:R-:W-:-:S03]  /*649e0*/  VIADD R205, R3, 0x18 ;  /* 0x0000001803cd7836 */ /* 0x000fc60000000000 */
[----:B------:R-:W2:Y:S01]  /*649f0*/  LDC R213, c[0x0][0x22c] ;  /* 0x00008b00ffd57b82 */ /* 0x000ea20000000800 */
[----:B------:R0:W-:Y:S01]  /*64a00*/  @P4 STG.E.U16 desc[UR4][R6.64], R226 ;  /* 0x000000e206004986 */ /* 0x0001e2000c101504 */
[----:B-1----:R-:W-:Y:S02]  /*64a10*/  ISETP.LT.AND P3, PT, R0, R212, !P0 ;  /* 0x000000d40000720c */ /* 0x002fe40004761270 */
[----:B------:R-:W-:-:S04]  /*64a20*/  PRMT R0, R227, 0x7632, R0 ;  /* 0x00007632e3007816 */ /* 0x000fc80000000000 */
[----:B------:R-:W1:Y:S01]  /*64a30*/  LDC R212, c[0x0][0x22c] ;  /* 0x00008b00ffd47b82 */ /* 0x000e620000000800 */
[----:B----4-:R-:W-:Y:S02]  /*64a40*/  ISETP.LT.AND P5, PT, R205, R215, !P0 ;  /* 0x000000d7cd00720c */ /* 0x010fe400047a1270 */
[----:B0-----:R-:W-:-:S05]  /*64a50*/  LEA R6, P4, R5, R2, 0x1 ;  /* 0x0000000205067211 */ /* 0x001fca00078808ff */
[----:B------:R-:W0:Y:S01]  /*64a60*/  LDC R214, c[0x0][0x248] ;  /* 0x00009200ffd67b82 */ /* 0x000e220000000800 */
[----:B------:R-:W-:Y:S02]  /*64a70*/  LEA.HI.X.SX32 R7, R5, R4, 0x1, P4 ;  /* 0x0000000405077211 */ /* 0x000fe400020f0eff */
[----:B------:R-:W-:-:S03]  /*64a80*/  LEA R204, P4, R206, R2, 0x1 ;  /* 0x00000002cecc7211 */ /* 0x000fc600078808ff */
[----:B------:R4:W-:Y:S01]  /*64a90*/  @P2 STG.E.U16 desc[UR4][R6.64], R227 ;  /* 0x000000e306002986 */ /* 0x0009e2000c101504 */
[C---:B------:R-:W-:Y:S01]  /*64aa0*/  LEA.HI.X.SX32 R205, R206.reuse, R4, 0x1, P4 ;  /* 0x00000004cecd7211 */ /* 0x040fe200020f0eff */
[----:B------:R-:W0:Y:S04]  /*64ab0*/  LDC R221, c[0x0][0x22c] ;  /* 0x00008b00ffdd7b82 */ /* 0x000e280000000800 */
[----:B------:R3:W-:Y:S04]  /*64ac0*/  @P3 STG.E.U16 desc[UR4][R204.64], R0 ;  /* 0x00000000cc003986 */ /* 0x0007e8000c101504 */
[----:B------:R-:W0:Y:S01]  /*64ad0*/  LDC R215, c[0x0][0x248] ;  /* 0x00009200ffd77b82 */ /* 0x000e220000000800 */
[----:B----4-:R-:W-:-:S02]  /*64ae0*/  IMAD.IADD R7, R206, 0x1, R220 ;  /* 0x00000001ce077824 */ /* 0x010fc400078e02dc */
[----:B------:R-:W-:Y:S02]  /*64af0*/  VIADD R206, R3, 0x19 ;  /* 0x0000001903ce7836 */ /* 0x000fe40000000000 */
[C---:B---3--:R-:W-:Y:S01]  /*64b00*/  IMAD.IADD R5, R7.reuse, 0x1, R207 ;  /* 0x0000000107057824 */ /* 0x048fe200078e02cf */
[----:B------:R-:W-:Y:S02]  /*64b10*/  LEA R6, P2, R7, R2, 0x1 ;  /* 0x0000000207067211 */ /* 0x000fe400078408ff */
[----:B------:R-:W3:Y:S01]  /*64b20*/  LDC R220, c[0x0][0x248] ;  /* 0x00009200ffdc7b82 */ /* 0x000ee20000000800 */
[C---:B------:R-:W-:Y:S01]  /*64b30*/  VIADD R0, R3.reuse, 0x1a ;  /* 0x0000001a03007836 */ /* 0x040fe20000000000 */
[----:B--2---:R-:W-:Y:S01]  /*64b40*/  ISETP.LT.AND P3, PT, R206, R213, !P0 ;  /* 0x000000d5ce00720c */ /* 0x004fe20004761270 */
[----:B------:R-:W-:Y:S01]  /*64b50*/  VIADD R206, R3, 0x1b ;  /* 0x0000001b03ce7836 */ /* 0x000fe20000000000 */
[----:B------:R-:W-:Y:S02]  /*64b60*/  LEA.HI.X.SX32 R7, R7, R4, 0x1, P2 ;  /* 0x0000000407077211 */ /* 0x000fe400010f0eff */
[----:B-1----:R-:W-:Y:S01]  /*64b70*/  ISETP.LT.AND P4, PT, R0, R212, !P0 ;  /* 0x000000d40000720c */ /* 0x002fe20004781270 */
[----:B0-----:R-:W-:Y:S01]  /*64b80*/  IMAD.IADD R0, R5, 0x1, R214 ;  /* 0x0000000105007824 */ /* 0x001fe200078e02d6 */
[----:B------:R-:W0:Y:S01]  /*64b90*/  LDC R207, c[0x0][0x22c] ;  /* 0x00008b00ffcf7b82 */ /* 0x000e220000000800 */
[----:B------:R1:W-:Y:S01]  /*64ba0*/  @P5 STG.E.U16 desc[UR4][R6.64], R216 ;  /* 0x000000d806005986 */ /* 0x0003e2000c101504 */
[----:B------:R-:W-:Y:S01]  /*64bb0*/  ISETP.LT.AND P5, PT, R206, R221, !P0 ;  /* 0x000000ddce00720c */ /* 0x000fe200047a1270 */
[----:B------:R-:W-:-:S05]  /*64bc0*/  VIADD R206, R3, 0x1c ;  /* 0x0000001c03ce7836 */ /* 0x000fca0000000000 */
[----:B------:R-:W2:Y:S01]  /*64bd0*/  LDC R212, c[0x0][0x248] ;  /* 0x00009200ffd47b82 */ /* 0x000ea20000000800 */
[----:B-1----:R-:W-:Y:S02]  /*64be0*/  LEA R6, P2, R5, R2, 0x1 ;  /* 0x0000000205067211 */ /* 0x002fe400078408ff */
[----:B------:R-:W-:-:S05]  /*64bf0*/  PRMT R216, R216, 0x7632, R216 ;  /* 0x00007632d8d87816 */ /* 0x000fca00000000d8 */
[----:B------:R-:W1:Y:S01]  /*64c00*/  LDC R213, c[0x0][0x248] ;  /* 0x00009200ffd57b82 */ /* 0x000e620000000800 */
[----:B------:R-:W-:Y:S02]  /*64c10*/  LEA.HI.X.SX32 R7, R5, R4, 0x1, P2 ;  /* 0x0000000405077211 */ /* 0x000fe400010f0eff */
[----:B------:R-:W-:-:S03]  /*64c20*/  LEA R204, P2, R0, R2, 0x1 ;  /* 0x0000000200cc7211 */ /* 0x000fc600078408ff */
[----:B------:R3:W-:Y:S01]  /*64c30*/  @P3 STG.E.U16 desc[UR4][R6.64], R216 ;  /* 0x000000d806003986 */ /* 0x0007e2000c101504 */
[----:B------:R-:W-:Y:S01]  /*64c40*/  LEA.HI.X.SX32 R205, R0, R4, 0x1, P2 ;  /* 0x0000000400cd7211 */ /* 0x000fe200010f0eff */
[----:B------:R-:W4:Y:S01]  /*64c50*/  LDC R5, c[0x0][0x22c] ;  /* 0x00008b00ff057b82 */ /* 0x000f220000000800 */
[----:B0-----:R-:W-:Y:S01]  /*64c60*/  ISETP.LT.AND P2, PT, R206, R207, !P0 ;  /* 0x000000cfce00720c */ /* 0x001fe20004741270 */
[----:B------:R-:W-:Y:S02]  /*64c70*/  VIADD R207, R3, 0x1d ;  /* 0x0000001d03cf7836 */ /* 0x000fe40000000000 */
[----:B------:R0:W-:Y:S04]  /*64c80*/  @P4 STG.E.U16 desc[UR4][R204.64], R217 ;  /* 0x000000d9cc004986 */ /* 0x0001e8000c101504 */
[----:B------:R-:W1:Y:S01]  /*64c90*/  LDC R206, c[0x0][0x22c] ;  /* 0x00008b00ffce7b82 */ /* 0x000e620000000800 */
[----:B---3--:R-:W-:-:S05]  /*64ca0*/  IMAD.IADD R7, R0, 0x1, R220 ;  /* 0x0000000100077824 */ /* 0x008fca00078e02dc */
[C---:B------:R-:W-:Y:S02]  /*64cb0*/  LEA R6, P3, R7.reuse, R2, 0x1 ;  /* 0x0000000207067211 */ /* 0x040fe400078608ff */
[----:B------:R-:W3:Y:S01]  /*64cc0*/  LDC R0, c[0x0][0x22c] ;  /* 0x00008b00ff007b82 */ /* 0x000ee20000000800 */
[----:B0-----:R-:W-:Y:S01]  /*64cd0*/  IMAD.IADD R205, R7, 0x1, R215 ;  /* 0x0000000107cd7824 */ /* 0x001fe200078e02d7 */
[----:B------:R-:W-:Y:S02]  /*64ce0*/  PRMT R217, R217, 0x7632, R217 ;  /* 0x00007632d9d97816 */ /* 0x000fe400000000d9 */
[----:B------:R-:W-:Y:S02]  /*64cf0*/  LEA.HI.X.SX32 R7, R7, R4, 0x1, P3 ;  /* 0x0000000407077211 */ /* 0x000fe400018f0eff */
[----:B------:R-:W-:Y:S02]  /*64d00*/  LEA R204, P3, R205, R2, 0x1 ;  /* 0x00000002cdcc7211 */ /* 0x000fe400078608ff */
[----:B------:R-:W0:Y:S01]  /*64d10*/  LDC R215, c[0x0][0x248] ;  /* 0x00009200ffd77b82 */ /* 0x000e220000000800 */
[----:B----4-:R-:W-:Y:S01]  /*64d20*/  ISETP.LT.AND P4, PT, R207, R5, !P0 ;  /* 0x00000005cf00720c */ /* 0x010fe20004781270 */
[----:B------:R2:W-:Y:S01]  /*64d30*/  @P5 STG.E.U16 desc[UR4][R6.64], R217 ;  /* 0x000000d906005986 */ /* 0x0005e2000c101504 */
[----:B------:R-:W-:-:S05]  /*64d40*/  VIADD R207, R3, 0x1e ;  /* 0x0000001e03cf7836 */ /* 0x000fca0000000000 */
[----:B------:R-:W4:Y:S01]  /*64d50*/  LDC R5, c[0x0][0x22c] ;  /* 0x00008b00ff057b82 */ /* 0x000f220000000800 */
[C---:B--2---:R-:W-:Y:S01]  /*64d60*/  IMAD.IADD R7, R205.reuse, 0x1, R212 ;  /* 0x00000001cd077824 */ /* 0x044fe200078e02d4 */
[----:B------:R-:W-:-:S06]  /*64d70*/  LEA.HI.X.SX32 R205, R205, R4, 0x1, P3 ;  /* 0x00000004cdcd7211 */ /* 0x000fcc00018f0eff */
[----:B------:R-:W2:Y:S01]  /*64d80*/  LDC R214, c[0x0][0x248] ;  /* 0x00009200ffd67b82 */ /* 0x000ea20000000800 */
[----:B------:R-:W-:Y:S01]  /*64d90*/  LEA R6, P3, R7, R2, 0x1 ;  /* 0x0000000207067211 */ /* 0x000fe200078608ff */
[----:B------:R0:W-:Y:S01]  /*64da0*/  @P2 STG.E.U16 desc[UR4][R204.64], R218 ;  /* 0x000000dacc002986 */ /* 0x0001e2000c101504 */
[----:B---3--:R-:W-:Y:S01]  /*64db0*/  ISETP.LT.AND P2, PT, R207, R0, !P0 ;  /* 0x00000000cf00720c */ /* 0x008fe20004741270 */
[C---:B-1----:R-:W-:Y:S01]  /*64dc0*/  IMAD.IADD R0, R7.reuse, 0x1, R213 ;  /* 0x0000000107007824 */ /* 0x042fe200078e02d5 */
[----:B------:R-:W-:-:S03]  /*64dd0*/  LEA.HI.X.SX32 R7, R7, R4, 0x1, P3 ;  /* 0x0000000407077211 */ /* 0x000fc600018f0eff */
[----:B------:R-:W1:Y:S01]  /*64de0*/  LDC R212, c[0x0][0x22c] ;  /* 0x00008b00ffd47b82 */ /* 0x000e620000000800 */
[----:B------:R-:W-:Y:S02]  /*64df0*/  PRMT R207, R219, 0x7632, R207 ;  /* 0x00007632dbcf7816 */ /* 0x000fe400000000cf */
[----:B0-----:R-:W-:Y:S01]  /*64e00*/  PRMT R218, R218, 0x7632, R218 ;  /* 0x00007632dada7816 */ /* 0x001fe200000000da */
[----:B------:R-:W-:-:S04]  /*64e10*/  VIADD R204, R3, 0x1f ;  /* 0x0000001f03cc7836 */ /* 0x000fc80000000000 */
[----:B------:R-:W0:Y:S01]  /*64e20*/  LDC R213, c[0x0][0x248] ;  /* 0x00009200ffd57b82 */ /* 0x000e220000000800 */
[----:B------:R-:W-:Y:S01]  /*64e30*/  VIADD R205, R3, 0x20 ;  /* 0x0000002003cd7836 */ /* 0x000fe20000000000 */
[----:B------:R3:W-:Y:S01]  /*64e40*/  @P4 STG.E.U16 desc[UR4][R6.64], R218 ;  /* 0x000000da06004986 */ /* 0x0007e2000c101504 */
[----:B------:R-:W-:Y:S01]  /*64e50*/  ISETP.LT.AND P3, PT, R204, R206, !P0 ;  /* 0x000000cecc00720c */ /* 0x000fe20004761270 */
[----:B------:R-:W-:Y:S02]  /*64e60*/  IMAD.IADD R206, R0, 0x1, R215 ;  /* 0x0000000100ce7824 */ /* 0x000fe400078e02d7 */
[----:B----4-:R-:W-:Y:S01]  /*64e70*/  ISETP.LT.AND P5, PT, R205, R5, !P0 ;  /* 0x00000005cd00720c */ /* 0x010fe200047a1270 */
[----:B------:R-:W-:Y:S01]  /*64e80*/  VIADD R215, R3, 0x21 ;  /* 0x0000002103d77836 */ /* 0x000fe20000000000 */
[----:B------:R-:W4:Y:S01]  /*64e90*/  LDC R216, c[0x0][0x248] ;  /* 0x00009200ffd87b82 */ /* 0x000f220000000800 */
[----:B--2---:R-:W-:Y:S01]  /*64ea0*/  IMAD.IADD R214, R206, 0x1, R214 ;  /* 0x00000001ced67824 */ /* 0x004fe200078e02d6 */
[----:B---3--:R-:W-:-:S06]  /*64eb0*/  LEA R6, P4, R0, R2, 0x1 ;  /* 0x0000000200067211 */ /* 0x008fcc00078808ff */
[----:B------:R-:W2:Y:S01]  /*64ec0*/  LDC R5, c[0x0][0x248] ;  /* 0x00009200ff057b82 */ /* 0x000ea20000000800 */
[----:B------:R-:W-:Y:S02]  /*64ed0*/  LEA.HI.X.SX32 R7, R0, R4, 0x1, P4 ;  /* 0x0000000400077211 */ /* 0x000fe400020f0eff */
[----:B------:R-:W-:-:S05]  /*64ee0*/  LEA R204, P4, R206, R2, 0x1 ;  /* 0x00000002cecc7211 */ /* 0x000fca00078808ff */
[----:B------:R-:W3:Y:S01]  /*64ef0*/  LDC R0, c[0x0][0x22c] ;  /* 0x00008b00ff007b82 */ /* 0x000ee20000000800 */
[----:B------:R-:W-:Y:S01]  /*64f00*/  LEA.HI.X.SX32 R205, R206, R4, 0x1, P4 ;  /* 0x00000004cecd7211 */ /* 0x000fe200020f0eff */
[----:B------:R1:W-:Y:S01]  /*64f10*/  @P2 STG.E.U16 desc[UR4][R6.64], R219 ;  /* 0x000000db06002986 */ /* 0x0003e2000c101504 */
[----:B0-----:R-:W-:-:S03]  /*64f20*/  IMAD.IADD R213, R214, 0x1, R213 ;  /* 0x00000001d6d57824 */ /* 0x001fc600078e02d5 */
[----:B------:R4:W-:Y:S01]  /*64f30*/  @P3 STG.E.U16 desc[UR4][R204.64], R207 ;  /* 0x000000cfcc003986 */ /* 0x0009e2000c101504 */
[----:B-1----:R-:W-:Y:S01]  /*64f40*/  ISETP.LT.AND P3, PT, R215, R212, !P0 ;  /* 0x000000d4d700720c */ /* 0x002fe20004761270 */
[----:B------:R-:W0:Y:S01]  /*64f50*/  LDC R206, c[0x0][0x22c] ;  /* 0x00008b00ffce7b82 */ /* 0x000e220000000800 */
[----:B------:R-:W-:Y:S01]  /*64f60*/  VIADD R215, R3, 0x22 ;  /* 0x0000002203d77836 */ /* 0x000fe20000000000 */
[----:B------:R-:W-:-:S06]  /*64f70*/  LEA R6, P2, R214, R2, 0x1 ;  /* 0x00000002d6067211 */ /* 0x000fcc00078408ff */
[----:B------:R-:W1:Y:S01]  /*64f80*/  LDC R212, c[0x0][0x248] ;  /* 0x00009200ffd47b82 */ /* 0x000e620000000800 */
[----:B------:R-:W-:Y:S01]  /*64f90*/  LEA.HI.X.SX32 R7, R214, R4, 0x1, P2 ;  /* 0x00000004d6077211 */ /* 0x000fe200010f0eff */
[----:B----4-:R-:W-:Y:S02]  /*64fa0*/  IMAD.IADD R205, R213, 0x1, R216 ;  /* 0x00000001d5cd7824 */ /* 0x010fe400078e02d8 */
[----:B------:R-:W-:Y:S02]  /*64fb0*/  VIADD R216, R3, 0x24 ;  /* 0x0000002403d87836 */ /* 0x000fe40000000000 */
[----:B------:R4:W-:Y:S02]  /*64fc0*/  @P5 STG.E.U16 desc[UR4][R6.64], R208 ;  /* 0x000000d006005986 */ /* 0x0009e4000c101504 */
[----:B------:R-:W1:Y:S01]  /*64fd0*/  LDC R207, c[0x0][0x22c] ;  /* 0x00008b00ffcf7b82 */ /* 0x000e620000000800 */
[----:B---3--:R-:W-:Y:S01]  /*64fe0*/  ISETP.LT.AND P4, PT, R215, R0, !P0 ;  /* 0x00000000d700720c */ /* 0x008fe20004781270 */
[----:B------:R-:W-:Y:S01]  /*64ff0*/  VIADD R215, R3, 0x23 ;  /* 0x0000002303d77836 */ /* 0x000fe20000000000 */
[----:B------:R-:W-:Y:S01]  /*65000*/  PRMT R0, R208, 0x7632, R0 ;  /* 0x00007632d0007816 */ /* 0x000fe20000000000 */
[----:B--2---:R-:W-:-:S04]  /*65010*/  IMAD.IADD R5, R205, 0x1, R5 ;  /* 0x00000001cd057824 */ /* 0x004fc800078e0205 */
[----:B------:R-:W2:Y:S01]  /*65020*/  LDC R214, c[0x0][0x248] ;  /* 0x00009200ffd67b82 */ /* 0x000ea20000000800 */
[----:B0-----:R-:W-:Y:S02]  /*65030*/  ISETP.LT.AND P5, PT, R215, R206, !P0 ;  /* 0x000000ced700720c */ /* 0x001fe400047a1270 */
[----:B----4-:R-:W-:-:S04]  /*65040*/  LEA R6, P2, R213, R2, 0x1 ;  /* 0x00000002d5067211 */ /* 0x010fc800078408ff */
[----:B------:R-:W-:Y:S01]  /*65050*/  LEA.HI.X.SX32 R7, R213, R4, 0x1, P2 ;  /* 0x00000004d5077211 */ /* 0x000fe200010f0eff */
[----:B------:R-:W0:Y:S01]  /*65060*/  LDC R215, c[0x0][0x22c] ;  /* 0x00008b00ffd77b82 */ /* 0x000e220000000800 */
[-C--:B------:R-:W-:Y:S01]  /*65070*/  LEA R204, P2, R205, R2.reuse, 0x1 ;  /* 0x00000002cdcc7211 */ /* 0x080fe200078408ff */
[C---:B-1----:R-:W-:Y:S02]  /*65080*/  IMAD.IADD R217, R5.reuse, 0x1, R212 ;  /* 0x0000000105d97824 */ /* 0x042fe400078e02d4 */
[----:B------:R1:W-:Y:S01]  /*65090*/  @P3 STG.E.U16 desc[UR4][R6.64], R0 ;  /* 0x0000000006003986 */ /* 0x0003e2000c101504 */
[----:B------:R-:W-:Y:S01]  /*650a0*/  LEA R206, P3, R5, R2, 0x1 ;  /* 0x0000000205ce7211 */ /* 0x000fe200078608ff */
[----:B------:R-:W-:Y:S01]  /*650b0*/  VIADD R212, R3, 0x25 ;  /* 0x0000002503d47836 */ /* 0x000fe20000000000 */
[----:B------:R-:W-:Y:S01]  /*650c0*/  LEA.HI.X.SX32 R205, R205, R4, 0x1, P2 ;  /* 0x00000004cdcd7211 */ /* 0x000fe200010f0eff */
[----:B------:R-:W3:Y:S01]  /*650d0*/  LDC R213, c[0x0][0x22c] ;  /* 0x00008b00ffd57b82 */ /* 0x000ee20000000800 */
[----:B------:R-:W-:-:S02]  /*650e0*/  ISETP.LT.AND P2, PT, R216, R207, !P0 ;  /* 0x000000cfd800720c */ /* 0x000fc40004741270 */
[----:B------:R-:W-:Y:S01]  /*650f0*/  LEA.HI.X.SX32 R207, R5, R4, 0x1, P3 ;  /* 0x0000000405cf7211 */ /* 0x000fe200018f0eff */
[----:B------:R2:W-:Y:S04]  /*65100*/  @P4 STG.E.U16 desc[UR4][R204.64], R209 ;  /* 0x000000d1cc004986 */ /* 0x0005e8000c101504 */
[----:B------:R-:W4:Y:S01]  /*65110*/  LDC R208, c[0x0][0x248] ;  /* 0x00009200ffd07b82 */ /* 0x000f220000000800 */
[----:B-1----:R-:W-:Y:S02]  /*65120*/  PRMT R7, R209, 0x7632, R7 ;  /* 0x00007632d1077816 */ /* 0x002fe40000000007 */
[----:B------:R-:W-:-:S03]  /*65130*/  LEA R6, P3, R217, R2, 0x1 ;  /* 0x00000002d9067211 */ /* 0x000fc600078608ff */
[----:B------:R1:W-:Y:S02]  /*65140*/  @P5 STG.E.U16 desc[UR4][R206.64], R7 ;  /* 0x00000007ce005986 */ /* 0x0003e4000c101504 */
[----:B------:R-:W4:Y:S01]  /*65150*/  LDC R5, c[0x0][0x22c] ;  /* 0x00008b00ff057b82 */ /* 0x000f220000000800 */
[----:B--2---:R-:W-:Y:S02]  /*65160*/  IMAD.IADD R205, R217, 0x1, R214 ;  /* 0x00000001d9cd7824 */ /* 0x004fe400078e02d6 */
[----:B------:R-:W-:-:S05]  /*65170*/  VIADD R214, R3, 0x26 ;  /* 0x0000002603d67836 */ /* 0x000fca0000000000 */
[----:B------:R-:W2:Y:S01]  /*65180*/  LDC R0, c[0x0][0x248] ;  /* 0x00009200ff007b82 */ /* 0x000ea20000000800 */
[----:B---3--:R-:W-:Y:S02]  /*65190*/  ISETP.LT.AND P4, PT, R212, R213, !P0 ;  /* 0x000000d5d400720c */ /* 0x008fe40004781270 */
[----:B-1----:R-:W-:Y:S02]  /*651a0*/  LEA.HI.X.SX32 R7, R217, R4, 0x1, P3 ;  /* 0x00000004d9077211 */ /* 0x002fe400018f0eff */
[C---:B------:R-:W-:Y:S02]  /*651b0*/  LEA R204, P3, R205.reuse, R2, 0x1 ;  /* 0x00000002cdcc7211 */ /* 0x040fe400078608ff */
[----:B------:R-:W-:Y:S01]  /*651c0*/  PRMT R207, R210, 0x7632, R207 ;  /* 0x00007632d2cf7816 */ /* 0x000fe200000000cf */
[----:B------:R-:W1:Y:S01]  /*651d0*/  LDC R209, c[0x0][0x22c] ;  /* 0x00008b00ffd17b82 */ /* 0x000e620000000800 */
[----:B------:R3:W-:Y:S01]  /*651e0*/  @P2 STG.E.U16 desc[UR4][R6.64], R210 ;  /* 0x000000d206002986 */ /* 0x0007e2000c101504 */
[----:B0-----:R-:W-:Y:S01]  /*651f0*/  ISETP.LT.AND P2, PT, R214, R215, !P0 ;  /* 0x000000d7d600720c */ /* 0x001fe20004741270 */
[C---:B----4-:R-:W-:Y:S01]  /*65200*/  IMAD.IADD R215, R205.reuse, 0x1, R208 ;  /* 0x00000001cdd77824 */ /* 0x050fe200078e02d0 */
[----:B------:R-:W-:Y:S01]  /*65210*/  LEA.HI.X.SX32 R205, R205, R4, 0x1, P3 ;  /* 0x00000004cdcd7211 */ /* 0x000fe200018f0eff */
[----:B------:R-:W-:-:S03]  /*65220*/  VIADD R214, R3, 0x27 ;  /* 0x0000002703d67836 */ /* 0x000fc60000000000 */
[----:B------:R-:W0:Y:S01]  /*65230*/  LDC R212, c[0x0][0x248] ;  /* 0x00009200ffd47b82 */ /* 0x000e220000000800 */
[----:B------:R4:W-:Y:S01]  /*65240*/  @P4 STG.E.U16 desc[UR4][R204.64], R207 ;  /* 0x000000cfcc004986 */ /* 0x0009e2000c101504 */
[----:B------:R-:W-:Y:S02]  /*65250*/  ISETP.LT.AND P3, PT, R214, R5, !P0 ;  /* 0x00000005d600720c */ /* 0x000fe40004761270 */
[----:B------:R-:W-:Y:S01]  /*65260*/  LEA R206, P4, R215, R2, 0x1 ;  /* 0x00000002d7ce7211 */ /* 0x000fe200078808ff */
[----:B---3--:R-:W-:Y:S01]  /*65270*/  VIADD R210, R3, 0x28 ;  /* 0x0000002803d27836 */ /* 0x008fe20000000000 */
[----:B------:R-:W-:Y:S02]  /*65280*/  PRMT R214, R201, 0x7632, R214 ;  /* 0x00007632c9d67816 */ /* 0x000fe400000000d6 */
[----:B------:R-:W3:Y:S01]  /*65290*/  LDC R208, c[0x0][0x248] ;  /* 0x00009200ffd07b82 */ /* 0x000ee20000000800 */
[C---:B--2---:R-:W-:Y:S01]  /*652a0*/  IMAD.IADD R7, R215.reuse, 0x1, R0 ;  /* 0x00000001d7077824 */ /* 0x044fe200078e0200 */
[----:B----4-:R-:W-:-:S04]  /*652b0*/  LEA.HI.X.SX32 R207, R215, R4, 0x1, P4 ;  /* 0x00000004d7cf7211 */ /* 0x010fc800020f0eff */
[----:B------:R-:W-:Y:S02]  /*652c0*/  LEA R6, P4, R7, R2, 0x1 ;  /* 0x0000000207067211 */ /* 0x000fe400078808ff */
[----:B------:R-:W2:Y:S01]  /*652d0*/  LDC R213, c[0x0][0x22c] ;  /* 0x00008b00ffd57b82 */ /* 0x000ea20000000800 */
[----:B-1----:R-:W-:Y:S01]  /*652e0*/  ISETP.LT.AND P5, PT, R210, R209, !P0 ;  /* 0x000000d1d200720c */ /* 0x002fe200047a1270 */
[----:B------:R1:W-:Y:S01]  /*652f0*/  @P2 STG.E.U16 desc[UR4][R206.64], R211 ;  /* 0x000000d3ce002986 */ /* 0x0003e2000c101504 */
[----:B------:R-:W-:-:S05]  /*65300*/  PRMT R205, R211, 0x7632, R205 ;  /* 0x00007632d3cd7816 */ /* 0x000fca00000000cd */
[----:B------:R-:W4:Y:S01]  /*65310*/  LDC R5, c[0x0][0x248] ;  /* 0x00009200ff057b82 */ /* 0x000f220000000800 */
[C---:B0-----:R-:W-:Y:S01]  /*65320*/  IMAD.IADD R217, R7.reuse, 0x1, R212 ;  /* 0x0000000107d97824 */ /* 0x041fe200078e02d4 */
[----:B------:R-:W-:Y:S01]  /*65330*/  LEA.HI.X.SX32 R7, R7, R4, 0x1, P4 ;  /* 0x0000000407077211 */ /* 0x000fe200020f0eff */
[----:B------:R-:W-:-:S03]  /*65340*/  VIADD R212, R3, 0x29 ;  /* 0x0000002903d47836 */ /* 0x000fc60000000000 */
[C---:B------:R-:W-:Y:S01]  /*65350*/  LEA R204, P2, R217.reuse, R2, 0x1 ;  /* 0x00000002d9cc7211 */ /* 0x040fe200078408ff */
[----:B------:R0:W-:Y:S01]  /*65360*/  @P3 STG.E.U16 desc[UR4][R6.64], R205 ;  /* 0x000000cd06003986 */ /* 0x0001e2000c101504 */
[----:B------:R-:W4:Y:S01]  /*65370*/  LDC R0, c[0x0][0x22c] ;  /* 0x00008b00ff007b82 */ /* 0x000f220000000800 */
[----:B---3--:R-:W-:Y:S02]  /*65380*/  IMAD.IADD R215, R217, 0x1, R208 ;  /* 0x00000001d9d77824 */ /* 0x008fe400078e02d0 */
[----:B-1----:R-:W-:-:S05]  /*65390*/  VIADD R207, R3, 0x2a ;  /* 0x0000002a03cf7836 */ /* 0x002fca0000000000 */
[----:B------:R-:W1:Y:S01]  /*653a0*/  LDC R209, c[0x0][0x248] ;  /* 0x00009200ffd17b82 */ /* 0x000e620000000800 */
[----:B--2---:R-:W-:Y:S02]  /*653b0*/  ISETP.LT.AND P3, PT, R212, R213, !P0 ;  /* 0x000000d5d400720c */ /* 0x004fe40004761270 */
[----:B0-----:R-:W-:Y:S02]  /*653c0*/  LEA.HI.X.SX32 R205, R217, R4, 0x1, P2 ;  /* 0x00000004d9cd7211 */ /* 0x001fe400010f0eff */
[C---:B------:R-:W-:Y:S02]  /*653d0*/  LEA R206, P2, R215.reuse, R2, 0x1 ;  /* 0x00000002d7ce7211 */ /* 0x040fe400078408ff */
[----:B------:R-:W-:Y:S01]  /*653e0*/  PRMT R7, R200, 0x7632, R7 ;  /* 0x00007632c8077816 */ /* 0x000fe20000000007 */
[----:B------:R-:W0:Y:S01]  /*653f0*/  LDC R210, c[0x0][0x22c] ;  /* 0x00008b00ffd27b82 */ /* 0x000e220000000800 */
[----:B----4-:R-:W-:Y:S01]  /*65400*/  IMAD.IADD R5, R215, 0x1, R5 ;  /* 0x00000001d7057824 */ /* 0x010fe200078e0205 */
[----:B------:R2:W-:Y:S06]  /*65410*/  @P5 STG.E.U16 desc[UR4][R204.64], R200 ;  /* 0x000000c8cc005986 */ /* 0x0005ec000c101504 */
[----:B------:R-:W3:Y:S01]  /*65420*/  LDC R211, c[0x0][0x22c] ;  /* 0x00008b00ffd37b82 */ /* 0x000ee20000000800 */
[----:B------:R-:W-:-:S02]  /*65430*/  ISETP.LT.AND P4, PT, R207, R0, !P0 ;  /* 0x00000000cf00720c */ /* 0x000fc40004781270 */
[----:B------:R-:W-:Y:S01]  /*65440*/  LEA.HI.X.SX32 R207, R215, R4, 0x1, P2 ;  /* 0x00000004d7cf7211 */ /* 0x000fe200010f0eff */
[----:B------:R-:W-:Y:S01]  /*65450*/  VIADD R215, R3, 0x2b ;  /* 0x0000002b03d77836 */ /* 0x000fe20000000000 */
[----:B------:R-:W-:Y:S01]  /*65460*/  LEA R6, P2, R5, R2, 0x1 ;  /* 0x0000000205067211 */ /* 0x000fe200078408ff */
[----:B--2---:R-:W-:Y:S02]  /*65470*/  VIADD R200, R3, 0x2c ;  /* 0x0000002c03c87836 */ /* 0x004fe40000000000 */
[----:B------:R-:W2:Y:S01]  /*65480*/  LDC R208, c[0x0][0x248] ;  /* 0x00009200ffd07b82 */ /* 0x000ea20000000800 */
[----:B------:R4:W-:Y:S01]  /*65490*/  @P3 STG.E.U16 desc[UR4][R206.64], R7 ;  /* 0x00000007ce003986 */ /* 0x0009e2000c101504 */
[----:B-1----:R-:W-:-:S05]  /*654a0*/  IMAD.IADD R209, R5, 0x1, R209 ;  /* 0x0000000105d17824 */ /* 0x002fca00078e02d1 */
[----:B------:R-:W-:Y:S01]  /*654b0*/  LEA R204, P3, R209, R2, 0x1 ;  /* 0x00000002d1cc7211 */ /* 0x000fe200078608ff */
[----:B------:R-:W1:Y:S01]  /*654c0*/  LDC R212, c[0x0][0x248] ;  /* 0x00009200ffd47b82 */ /* 0x000e620000000800 */
[----:B0-----:R-:W-:Y:S02]  /*654d0*/  ISETP.LT.AND P5, PT, R215, R210, !P0 ;  /* 0x000000d2d700720c */ /* 0x001fe400047a1270 */
[-C--:B------:R-:W-:Y:S02]  /*654e0*/  LEA.HI.X.SX32 R205, R209, R4.reuse, 0x1, P3 ;  /* 0x00000004d1cd7211 */ /* 0x080fe400018f0eff */
[----:B----4-:R-:W-:-:S03]  /*654f0*/  LEA.HI.X.SX32 R7, R5, R4, 0x1, P2 ;  /* 0x0000000405077211 */ /* 0x010fc600010f0eff */
[----:B------:R-:W0:Y:S01]  /*65500*/  LDC R213, c[0x0][0x22c] ;  /* 0x00008b00ffd57b82 */ /* 0x000e220000000800 */
[----:B---3--:R-:W-:Y:S01]  /*65510*/  ISETP.LT.AND P2, PT, R200, R211, !P0 ;  /* 0x000000d3c800720c */ /* 0x008fe20004741270 */
[----:B------:R-:W-:Y:S01]  /*65520*/  VIADD R200, R3, 0x2d ;  /* 0x0000002d03c87836 */ /* 0x000fe20000000000 */
[----:B------:R1:W-:Y:S04]  /*65530*/  @P4 STG.E.U16 desc[UR4][R6.64], R201 ;  /* 0x000000c906004986 */ /* 0x0003e8000c101504 */
[----:B------:R3:W-:Y:S01]  /*65540*/  @P5 STG.E.U16 desc[UR4][R204.64], R214 ;  /* 0x000000d6cc005986 */ /* 0x0007e2000c101504 */
[----:B------:R-:W4:Y:S01]  /*65550*/  LDC R5, c[0x0][0x22c] ;  /* 0x00008b00ff057b82 */ /* 0x000f220000000800 */
[----:B--2---:R-:W-:-:S05]  /*65560*/  IMAD.IADD R207, R209, 0x1, R208 ;  /* 0x00000001d1cf7824 */ /* 0x004fca00078e02d0 */
[C---:B------:R-:W-:Y:S02]  /*65570*/  LEA R206, P3, R207.reuse, R2, 0x1 ;  /* 0x00000002cfce7211 */ /* 0x040fe400078608ff */
[----:B------:R-:W2:Y:S01]  /*65580*/  LDC R0, c[0x0][0x248] ;  /* 0x00009200ff007b82 */ /* 0x000ea20000000800 */
[C---:B-1----:R-:W-:Y:S01]  /*65590*/  IMAD.IADD R7, R207.reuse, 0x1, R212 ;  /* 0x00000001cf077824 */ /* 0x042fe200078e02d4 */
[----:B------:R-:W-:Y:S01]  /*655a0*/  LEA.HI.X.SX32 R207, R207, R4, 0x1, P3 ;  /* 0x00000004cfcf7211 */ /* 0x000fe200018f0eff */
[----:B---3--:R-:W-:-:S03]  /*655b0*/  VIADD R205, R3, 0x2f ;  /* 0x0000002f03cd7836 */ /* 0x008fc60000000000 */
[----:B------:R-:W-:Y:S01]  /*655c0*/  LEA R6, P3, R7, R2, 0x1 ;  /* 0x0000000207067211 */ /* 0x000fe200078608ff */
[----:B------:R1:W-:Y:S01]  /*655d0*/  @P2 STG.E.U16 desc[UR4][R206.64], R202 ;  /* 0x000000cace002986 */ /* 0x0003e2000c101504 */
[----:B------:R-:W3:Y:S01]  /*655e0*/  LDC R211, c[0x0][0x248] ;  /* 0x00009200ffd37b82 */ /* 0x000ee20000000800 */
[----:B0-----:R-:W-:Y:S01]  /*655f0*/  ISETP.LT.AND P4, PT, R200, R213, !P0 ;  /* 0x000000d5c800720c */ /* 0x001fe20004781270 */
[----:B------:R-:W-:-:S06]  /*65600*/  VIADD R200, R3, 0x2e ;  /* 0x0000002e03c87836 */ /* 0x000fcc0000000000 */
[----:B------:R-:W0:Y:S01]  /*65610*/  LDC R210, c[0x0][0x22c] ;  /* 0x00008b00ffd27b82 */ /* 0x000e220000000800 */
[----:B----4-:R-:W-:Y:S02]  /*65620*/  ISETP.LT.AND P2, PT, R200, R5, !P0 ;  /* 0x00000005c800720c */ /* 0x010fe40004741270 */
[----:B-1----:R-:W-:-:S05]  /*65630*/  PRMT R207, R202, 0x7632, R207 ;  /* 0x00007632cacf7816 */ /* 0x002fca00000000cf */
[----:B------:R-:W1:Y:S01]  /*65640*/  LDC R209, c[0x0][0x22c] ;  /* 0x00008b00ffd17b82 */ /* 0x000e620000000800 */
[C---:B--2---:R-:W-:Y:S01]  /*65650*/  IMAD.IADD R201, R7.reuse, 0x1, R0 ;  /* 0x0000000107c97824 */ /* 0x044fe200078e0200 */
[----:B------:R-:W-:-:S05]  /*65660*/  LEA.HI.X.SX32 R7, R7, R4, 0x1, P3 ;  /* 0x0000000407077211 */ /* 0x000fca00018f0eff */
[----:B------:R2:W-:Y:S01]  /*65670*/  @P4 STG.E.U16 desc[UR4][R6.64], R207 ;  /* 0x000000cf06004986 */ /* 0x0005e2000c101504 */
[----:B------:R-:W4:Y:S01]  /*65680*/  LDC R208, c[0x0][0x248] ;  /* 0x00009200ffd07b82 */ /* 0x000f220000000800 */
[C---:B------:R-:W-:Y:S01]  /*65690*/  LEA R200, P4, R201.reuse, R2, 0x1 ;  /* 0x00000002c9c87211 */ /* 0x040fe200078808ff */
[----:B---3--:R-:W-:-:S03]  /*656a0*/  IMAD.IADD R211, R201, 0x1, R211 ;  /* 0x00000001c9d37824 */ /* 0x008fc600078e02d3 */
[----:B------:R-:W-:Y:S02]  /*656b0*/  LEA.HI.X.SX32 R201, R201, R4, 0x1, P4 ;  /* 0x00000004c9c97211 */ /* 0x000fe400020f0eff */
[----:B------:R-:W-:Y:S01]  /*656c0*/  LEA R204, P4, R211, R2, 0x1 ;  /* 0x00000002d3cc7211 */ /* 0x000fe200078808ff */
[----:B------:R-:W3:Y:S01]  /*656d0*/  LDC R5, c[0x0][0x22c] ;  /* 0x00008b00ff057b82 */ /* 0x000ee20000000800 */
[----:B0-----:R-:W-:Y:S01]  /*656e0*/  ISETP.LT.AND P3, PT, R205, R210, !P0 ;  /* 0x000000d2cd00720c */ /* 0x001fe20004761270 */
[----:B------:R-:W-:Y:S01]  /*656f0*/  VIADD R210, R3, 0x30 ;  /* 0x0000003003d27836 */ /* 0x000fe20000000000 */
[----:B--2---:R-:W-:Y:S01]  /*65700*/  PRMT R7, R203, 0x7632, R7 ;  /* 0x00007632cb077816 */ /* 0x004fe20000000007 */
[----:B------:R0:W-:Y:S01]  /*65710*/  @P2 STG.E.U16 desc[UR4][R200.64], R203 ;  /* 0x000000cbc8002986 */ /* 0x0001e2000c101504 */
[----:B------:R-:W-:-:S03]  /*65720*/  LEA.HI.X.SX32 R205, R211, R4, 0x1, P4 ;  /* 0x00000004d3cd7211 */ /* 0x000fc600020f0eff */
[----:B------:R-:W2:Y:S01]  /*65730*/  LDC R0, c[0x0][0x248] ;  /* 0x00009200ff007b82 */ /* 0x000ea20000000800 */
[----:B-1----:R-:W-:Y:S01]  /*65740*/  ISETP.LT.AND P5, PT, R210, R209, !P0 ;  /* 0x000000d1d200720c */ /* 0x002fe200047a1270 */
[----:B------:R-:W-:-:S04]  /*65750*/  VIADD R210, R3, 0x31 ;  /* 0x0000003103d27836 */ /* 0x000fc80000000000 */
[----:B------:R1:W-:Y:S02]  /*65760*/  @P3 STG.E.U16 desc[UR4][R204.64], R7 ;  /* 0x00000007cc003986 */ /* 0x0003e4000c101504 */
[----:B------:R-:W2:Y:S01]  /*65770*/  LDC R206, c[0x0][0x248] ;  /* 0x00009200ffce7b82 */ /* 0x000ea20000000800 */
[----:B----4-:R-:W-:Y:S02]  /*65780*/  IMAD.IADD R209, R211, 0x1, R208 ;  /* 0x00000001d3d17824 */ /* 0x010fe400078e02d0 */
[----:B0-----:R-:W-:-:S03]  /*65790*/  VIADD R201, R3, 0x32 ;  /* 0x0000003203c97836 */ /* 0x001fc60000000000 */
[C---:B------:R-:W-:Y:S02]  /*657a0*/  LEA R6, P2, R209.reuse, R2, 0x1 ;  /* 0x00000002d1067211 */ /* 0x040fe400078408ff */
[----:B------:R-:W0:Y:S01]  /*657b0*/  LDC R202, c[0x0][0x22c] ;  /* 0x00008b00ffca7b82 */ /* 0x000e220000000800 */
[----:B---3--:R-:W-:Y:S02]  /*657c0*/  ISETP.LT.AND P3, PT, R210, R5, !P0 ;  /* 0x00000005d200720c */ /* 0x008fe40004761270 */
[----:B-1----:R-:W-:Y:S02]  /*657d0*/  LEA.HI.X.SX32 R7, R209, R4, 0x1, P2 ;  /* 0x00000004d1077211 */ /* 0x002fe400010f0eff */
[----:B------:R-:W-:-:S03]  /*657e0*/  PRMT R210, R192, 0x7632, R210 ;  /* 0x00007632c0d27816 */ /* 0x000fc600000000d2 */
[----:B------:R-:W1:Y:S01]  /*657f0*/  LDC R207, c[0x0][0x248] ;  /* 0x00009200ffcf7b82 */ /* 0x000e620000000800 */
[----:B--2---:R-:W-:Y:S01]  /*65800*/  IMAD.IADD R211, R209, 0x1, R0 ;  /* 0x00000001d1d37824 */ /* 0x004fe200078e0200 */
[----:B------:R2:W-:Y:S01]  /*65810*/  @P5 STG.E.U16 desc[UR4][R6.64], R192 ;  /* 0x000000c006005986 */ /* 0x0005e2000c101504 */
[----:B------:R-:W-:-:S03]  /*65820*/  VIADD R209, R3, 0x33 ;  /* 0x0000003303d17836 */ /* 0x000fc60000000000 */
[C---:B------:R-:W-:Y:S02]  /*65830*/  LEA R200, P2, R211.reuse, R2, 0x1 ;  /* 0x00000002d3c87211 */ /* 0x040fe400078408ff */
[----:B------:R-:W3:Y:S01]  /*65840*/  LDC R5, c[0x0][0x22c] ;  /* 0x00008b00ff057b82 */ /* 0x000ee20000000800 */
[----:B------:R-:W-:Y:S02]  /*65850*/  IMAD.IADD R203, R211, 0x1, R206 ;  /* 0x00000001d3cb7824 */ /* 0x000fe400078e02ce */
[----:B--2---:R-:W-:-:S05]  /*65860*/  VIADD R192, R3, 0x34 ;  /* 0x0000003403c07836 */ /* 0x004fca0000000000 */
[----:B------:R-:W2:Y:S01]  /*65870*/  LDC R0, c[0x0][0x248] ;  /* 0x00009200ff007b82 */ /* 0x000ea20000000800 */
[----:B0-----:R-:W-:Y:S02]  /*65880*/  ISETP.LT.AND P4, PT, R201, R202, !P0 ;  /* 0x000000cac900720c */ /* 0x001fe40004781270 */
[----:B------:R-:W-:Y:S02]  /*65890*/  LEA.HI.X.SX32 R201, R211, R4, 0x1, P2 ;  /* 0x00000004d3c97211 */ /* 0x000fe400010f0eff */
[----:B------:R-:W-:-:S03]  /*658a0*/  LEA R202, P2, R203, R2, 0x1 ;  /* 0x00000002cbca7211 */ /* 0x000fc600078408ff */
[----:B------:R-:W0:Y:S01]  /*658b0*/  LDC R208, c[0x0][0x22c] ;  /* 0x00008b00ffd07b82 */ /* 0x000e220000000800 */
[C---:B-1----:R-:W-:Y:S01]  /*658c0*/  IMAD.IADD R7, R203.reuse, 0x1, R207 ;  /* 0x00000001cb077824 */ /* 0x042fe200078e02cf */
[----:B------:R-:W-:Y:S01]  /*658d0*/  LEA.HI.X.SX32 R203, R203, R4, 0x1, P2 ;  /* 0x00000004cbcb7211 */ /* 0x000fe200010f0eff */
[----:B------:R2:W-:Y:S03]  /*658e0*/  @P3 STG.E.U16 desc[UR4][R200.64], R210 ;  /* 0x000000d2c8003986 */ /* 0x0005e6000c101504 */
[----:B------:R-:W-:Y:S01]  /*658f0*/  LEA R6, P3, R7, R2, 0x1 ;  /* 0x0000000207067211 */ /* 0x000fe200078608ff */
[----:B------:R1:W-:Y:S01]  /*65900*/  @P4 STG.E.U16 desc[UR4][R202.64], R193 ;  /* 0x000000c1ca004986 */ /* 0x0003e2000c101504 */
[----:B------:R-:W4:Y:S01]  /*65910*/  LDC R205, c[0x0][0x248] ;  /* 0x00009200ffcd7b82 */ /* 0x000f220000000800 */
[----:B---3--:R-:W-:-:S07]  /*65920*/  ISETP.LT.AND P2, PT, R192, R5, !P0 ;  /* 0x00000005c000720c */ /* 0x008fce0004741270 */
[----:B------:R-:W3:Y:S01]  /*65930*/  LDC R204, c[0x0][0x22c] ;  /* 0x00008b00ffcc7b82 */ /* 0x000ee20000000800 */
[C---:B--2---:R-:W-:Y:S01]  /*65940*/  IMAD.IADD R201, R7.reuse, 0x1, R0 ;  /* 0x0000000107c97824 */ /* 0x044fe200078e0200 */
[----:B------:R-:W-:-:S04]  /*65950*/  LEA.HI.X.SX32 R7, R7, R4, 0x1, P3 ;  /* 0x0000000407077211 */ /* 0x000fc800018f0eff */
[----:B------:R-:W-:Y:S02]  /*65960*/  LEA R200, P3, R201, R2, 0x1 ;  /* 0x00000002c9c87211 */ /* 0x000fe400078608ff */
[----:B------:R-:W2:Y:S01]  /*65970*/  LDC R206, c[0x0][0x22c] ;  /* 0x00008b00ffce7b82 */ /* 0x000ea20000000800 */
[----:B0-----:R-:W-:Y:S01]  /*65980*/  ISETP.LT.AND P5, PT, R209, R208, !P0 ;  /* 0x000000d0d100720c */ /* 0x001fe200047a1270 */
[----:B------:R-:W-:Y:S01]  /*65990*/  VIADD R209, R3, 0x35 ;  /* 0x0000003503d17836 */ /* 0x000fe20000000000 */
[----:B------:R-:W-:Y:S01]  /*659a0*/  PRMT R208, R193, 0x7632, R208 ;  /* 0x00007632c1d07816 */ /* 0x000fe200000000d0 */
[----:B-1----:R-:W-:-:S04]  /*659b0*/  VIADD R193, R3, 0x36 ;  /* 0x0000003603c17836 */ /* 0x002fc80000000000 */
[----:B------:R-:W0:Y:S01]  /*659c0*/  LDC R207, c[0x0][0x248] ;  /* 0x00009200ffcf7b82 */ /* 0x000e220000000800 */
[C---:B----4-:R-:W-:Y:S01]  /*659d0*/  IMAD.IADD R205, R201.reuse, 0x1, R205 ;  /* 0x00000001c9cd7824 */ /* 0x050fe200078e02cd */
[----:B------:R-:W-:-:S04]  /*659e0*/  LEA.HI.X.SX32 R201, R201, R4, 0x1, P3 ;  /* 0x00000004c9c97211 */ /* 0x000fc800018f0eff */
[----:B------:R-:W-:Y:S01]  /*659f0*/  LEA R192, P3, R205, R2, 0x1 ;  /* 0x00000002cdc07211 */ /* 0x000fe200078608ff */
[----:B------:R1:W-:Y:S01]  /*65a00*/  @P5 STG.E.U16 desc[UR4][R6.64], R208 ;  /* 0x000000d006005986 */ /* 0x0003e2000c101504 */
[----:B------:R-:W4:Y:S01]  /*65a10*/  LDC R5, c[0x0][0x248] ;  /* 0x00009200ff057b82 */ /* 0x000f220000000800 */
[----:B---3--:R-:W-:Y:S01]  /*65a20*/  ISETP.LT.AND P4, PT, R209, R204, !P0 ;  /* 0x000000ccd100720c */ /* 0x008fe20004781270 */
[----:B------:R-:W-:Y:S01]  /*65a30*/  VIADD R209, R3, 0x38 ;  /* 0x0000003803d17836 */ /* 0x000fe20000000000 */
[----:B------:R3:W-:Y:S05]  /*65a40*/  @P2 STG.E.U16 desc[UR4][R200.64], R194 ;  /* 0x000000c2c8002986 */ /* 0x0007ea000c101504 */
[----:B------:R-:W4:Y:S01]  /*65a50*/  LDC R0, c[0x0][0x22c] ;  /* 0x00008b00ff007b82 */ /* 0x000f220000000800 */
[----:B--2---:R-:W-:-:S02]  /*65a60*/  ISETP.LT.AND P2, PT, R193, R206, !P0 ;  /* 0x000000cec100720c */ /* 0x004fc40004741270 */
[----:B------:R-:W-:Y:S01]  /*65a70*/  LEA.HI.X.SX32 R193, R205, R4, 0x1, P3 ;  /* 0x00000004cdc17211 */ /* 0x000fe200018f0eff */
[----:B-1----:R-:W-:Y:S01]  /*65a80*/  VIADD R7, R3, 0x37 ;  /* 0x0000003703077836 */ /* 0x002fe20000000000 */
[----:B------:R-:W-:Y:S02]  /*65a90*/  PRMT R206, R194, 0x7632, R206 ;  /* 0x00007632c2ce7816 */ /* 0x000fe400000000ce */
[----:B---3--:R-:W-:Y:S01]  /*65aa0*/  PRMT R194, R195, 0x7632, R194 ;  /* 0x00007632c3c27816 */ /* 0x008fe200000000c2 */
[----:B------:R-:W1:Y:S01]  /*65ab0*/  LDC R202, c[0x0][0x22c] ;  /* 0x00008b00ffca7b82 */ /* 0x000e620000000800 */
[----:B0-----:R-:W-:Y:S01]  /*65ac0*/  IMAD.IADD R207, R205, 0x1, R207 ;  /* 0x00000001cdcf7824 */ /* 0x001fe200078e02cf */
[----:B------:R0:W-:Y:S04]  /*65ad0*/  @P4 STG.E.U16 desc[UR4][R192.64], R206 ;  /* 0x000000cec0004986 */ /* 0x0001e8000c101504 */
[----:B------:R-:W-:-:S02]  /*65ae0*/  LEA R6, P4, R207, R2, 0x1 ;  /* 0x00000002cf067211 */ /* 0x000fc400078808ff */
[----:B------:R-:W2:Y:S01]  /*65af0*/  LDC R203, c[0x0][0x248] ;  /* 0x00009200ffcb7b82 */ /* 0x000ea20000000800 */
[----:B----4-:R-:W-:Y:S01]  /*65b00*/  IMAD.IADD R201, R207, 0x1, R5 ;  /* 0x00000001cfc97824 */ /* 0x010fe200078e0205 */
[----:B0-----:R-:W-:-:S06]  /*65b10*/  PRMT R206, R185, 0x7632, R206 ;  /* 0x00007632b9ce7816 */ /* 0x001fcc00000000ce */
[----:B------:R-:W0:Y:S01]  /*65b20*/  LDC R205, c[0x0][0x248] ;  /* 0x00009200ffcd7b82 */ /* 0x000e220000000800 */
[----:B------:R-:W-:Y:S02]  /*65b30*/  ISETP.LT.AND P3, PT, R7, R0, !P0 ;  /* 0x000000000700720c */ /* 0x000fe40004761270 */
[----:B------:R-:W-:Y:S02]  /*65b40*/  LEA.HI.X.SX32 R7, R207, R4, 0x1, P4 ;  /* 0x00000004cf077211 */ /* 0x000fe400020f0eff */
[----:B------:R-:W-:-:S03]  /*65b50*/  LEA R200, P4, R201, R2, 0x1 ;  /* 0x00000002c9c87211 */ /* 0x000fc600078808ff */
[----:B------:R-:W3:Y:S01]  /*65b60*/  LDC R204, c[0x0][0x22c] ;  /* 0x00008b00ffcc7b82 */ /* 0x000ee20000000800 */
[----:B-1----:R-:W-:Y:S01]  /*65b70*/  ISETP.LT.AND P5, PT, R209, R202, !P0 ;  /* 0x000000cad100720c */ /* 0x002fe200047a1270 */
[----:B------:R-:W-:Y:S01]  /*65b80*/  VIADD R209, R3, 0x39 ;  /* 0x0000003903d17836 */ /* 0x000fe20000000000 */
[----:B------:R1:W-:Y:S05]  /*65b90*/  @P2 STG.E.U16 desc[UR4][R6.64], R195 ;  /* 0x000000c306002986 */ /* 0x0003ea000c101504 */
[----:B------:R-:W4:Y:S01]  /*65ba0*/  LDC R5, c[0x0][0x248] ;  /* 0x00009200ff057b82 */ /* 0x000f220000000800 */
[C---:B--2---:R-:W-:Y:S01]  /*65bb0*/  IMAD.IADD R193, R201.reuse, 0x1, R203 ;  /* 0x00000001c9c17824 */ /* 0x044fe200078e02cb */
[----:B------:R-:W-:-:S04]  /*65bc0*/  LEA.HI.X.SX32 R201, R201, R4, 0x1, P4 ;  /* 0x00000004c9c97211 */ /* 0x000fc800020f0eff */
[C---:B------:R-:W-:Y:S01]  /*65bd0*/  LEA R192, P2, R193.reuse, R2, 0x1 ;  /* 0x00000002c1c07211 */ /* 0x040fe200078408ff */
[----:B------:R2:W-:Y:S01]  /*65be0*/  @P3 STG.E.U16 desc[UR4][R200.64], R194 ;  /* 0x000000c2c8003986 */ /* 0x0005e2000c101504 */
[----:B------:R-:W4:Y:S01]  /*65bf0*/  LDC R0, c[0x0][0x22c] ;  /* 0x00008b00ff007b82 */ /* 0x000f220000000800 */
[C---:B0-----:R-:W-:Y:S01]  /*65c00*/  IMAD.IADD R207, R193.reuse, 0x1, R205 ;  /* 0x00000001c1cf7824 */ /* 0x041fe200078e02cd */
[----:B------:R-:W-:Y:S01]  /*65c10*/  LEA.HI.X.SX32 R193, R193, R4, 0x1, P2 ;  /* 0x00000004c1c17211 */ /* 0x000fe200010f0eff */
[----:B-1----:R-:W-:-:S03]  /*65c20*/  VIADD R7, R3, 0x3a ;  /* 0x0000003a03077836 */ /* 0x002fc60000000000 */
[----:B------:R-:W-:Y:S01]  /*65c30*/  LEA R6, P2, R207, R2, 0x1 ;  /* 0x00000002cf067211 */ /* 0x000fe200078408ff */
[----:B------:R0:W-:Y:S01]  /*65c40*/  @P5 STG.E.U16 desc[UR4][R192.64], R184 ;  /* 0x000000b8c0005986 */ /* 0x0001e2000c101504 */
[----:B------:R-:W1:Y:S01]  /*65c50*/  LDC R202, c[0x0][0x22c] ;  /* 0x00008b00ffca7b82 */ /* 0x000e620000000800 */
[----:B---3--:R-:W-:Y:S01]  /*65c60*/  ISETP.LT.AND P3, PT, R209, R204, !P0 ;  /* 0x000000ccd100720c */ /* 0x008fe20004761270 */
[----:B--2---:R-:W-:-:S06]  /*65c70*/  VIADD R201, R3, 0x3b ;  /* 0x0000003b03c97836 */ /* 0x004fcc0000000000 */
[----:B------:R-:W2:Y:S01]  /*65c80*/  LDC R203, c[0x0][0x248] ;  /* 0x00009200ffcb7b82 */ /* 0x000ea20000000800 */
[----:B----4-:R-:W-:Y:S01]  /*65c90*/  IMAD.IADD R195, R207, 0x1, R5 ;  /* 0x00000001cfc37824 */ /* 0x010fe200078e0205 */
[----:B0-----:R-:W-:Y:S01]  /*65ca0*/  PRMT R193, R184, 0x7632, R193 ;  /* 0x00007632b8c17816 */ /* 0x001fe200000000c1 */
[----:B------:R-:W-:-:S05]  /*65cb0*/  VIADD R184, R3, 0x3c ;  /* 0x0000003c03b87836 */ /* 0x000fca0000000000 */
[----:B------:R-:W0:Y:S01]  /*65cc0*/  LDC R205, c[0x0][0x22c] ;  /* 0x00008b00ffcd7b82 */ /* 0x000e220000000800 */
[----:B------:R-:W-:Y:S02]  /*65cd0*/  ISETP.LT.AND P4, PT, R7, R0, !P0 ;  /* 0x000000000700720c */ /* 0x000fe40004781270 */
[----:B------:R-:W-:Y:S02]  /*65ce0*/  LEA.HI.X.SX32 R7, R207, R4, 0x1, P2 ;  /* 0x00000004cf077211 */ /* 0x000fe400010f0eff */
[----:B------:R-:W-:-:S03]  /*65cf0*/  LEA R194, P2, R195, R2, 0x1 ;  /* 0x00000002c3c27211 */ /* 0x000fc600078408ff */
[----:B------:R-:W3:Y:S01]  /*65d00*/  LDC R204, c[0x0][0x248] ;  /* 0x00009200ffcc7b82 */ /* 0x000ee20000000800 */
[----:B-1----:R-:W-:Y:S01]  /*65d10*/  ISETP.LT.AND P5, PT, R201, R202, !P0 ;  /* 0x000000cac900720c */ /* 0x002fe200047a1270 */
[----:B------:R1:W-:Y:S06]  /*65d20*/  @P3 STG.E.U16 desc[UR4][R6.64], R193 ;  /* 0x000000c106003986 */ /* 0x0003ec000c101504 */
[----:B------:R-:W4:Y:S01]  /*65d30*/  LDC R5, c[0x0][0x248] ;  /* 0x00009200ff057b82 */ /* 0x000f220000000800 */
[C---:B--2---:R-:W-:Y:S01]  /*65d40*/  IMAD.IADD R203, R195.reuse, 0x1, R203 ;  /* 0x00000001c3cb7824 */ /* 0x044fe200078e02cb */
[----:B------:R-:W-:-:S04]  /*65d50*/  LEA.HI.X.SX32 R195, R195, R4, 0x1, P2 ;  /* 0x00000004c3c37211 */ /* 0x000fc800010f0eff */
[----:B------:R-:W-:Y:S01]  /*65d60*/  LEA R192, P3, R203, R2, 0x1 ;  /* 0x00000002cbc07211 */ /* 0x000fe200078608ff */
[----:B------:R2:W-:Y:S01]  /*65d70*/  @P4 STG.E.U16 desc[UR4][R194.64], R185 ;  /* 0x000000b9c2004986 */ /* 0x0005e2000c101504 */
[----:B------:R-:W4:Y:S01]  /*65d80*/  LDC R0, c[0x0][0x22c] ;  /* 0x00008b00ff007b82 */ /* 0x000f220000000800 */
[----:B0-----:R-:W-:Y:S01]  /*65d90*/  ISETP.LT.AND P2, PT, R184, R205, !P0 ;  /* 0x000000cdb800720c */ /* 0x001fe20004741270 */
[----:B------:R-:W-:Y:S01]  /*65da0*/  VIADD R205, R3, 0x3d ;  /* 0x0000003d03cd7836 */ /* 0x000fe20000000000 */
[----:B-1----:R-:W-:-:S05]  /*65db0*/  LEA.HI.X.SX32 R193, R203, R4, 0x1, P3 ;  /* 0x00000004cbc17211 */ /* 0x002fca00018f0eff */
[----:B------:R-:W0:Y:S01]  /*65dc0*/  LDC R202, c[0x0][0x248] ;  /* 0x00009200ffca7b82 */ /* 0x000e220000000800 */
[----:B---3--:R-:W-:Y:S01]  /*65dd0*/  IMAD.IADD R7, R203, 0x1, R204 ;  /* 0x00000001cb077824 */ /* 0x008fe200078e02cc */
[----:B------:R1:W-:Y:S01]  /*65de0*/  @P5 STG.E.U16 desc[UR4][R192.64], R206 ;  /* 0x000000cec0005986 */ /* 0x0003e2000c101504 */
[----:B--2---:R-:W-:-:S03]  /*65df0*/  VIADD R194, R3, 0x3e ;  /* 0x0000003e03c27836 */ /* 0x004fc60000000000 */
[C---:B------:R-:W-:Y:S02]  /*65e00*/  LEA R6, P3, R7.reuse, R2, 0x1 ;  /* 0x0000000207067211 */ /* 0x040fe400078608ff */
[----:B------:R-:W2:Y:S01]  /*65e10*/  LDC R201, c[0x0][0x22c] ;  /* 0x00008b00ffc97b82 */ /* 0x000ea20000000800 */
[C---:B----4-:R-:W-:Y:S01]  /*65e20*/  IMAD.IADD R5, R7.reuse, 0x1, R5 ;  /* 0x0000000107057824 */ /* 0x050fe200078e0205 */
[----:B------:R-:W-:-:S04]  /*65e30*/  LEA.HI.X.SX32 R7, R7, R4, 0x1, P3 ;  /* 0x0000000407077211 */ /* 0x000fc800018f0eff */
[----:B------:R-:W-:Y:S01]  /*65e40*/  LEA R184, P3, R5, R2, 0x1 ;  /* 0x0000000205b87211 */ /* 0x000fe200078608ff */
[----:B------:R3:W-:Y:S01]  /*65e50*/  @P2 STG.E.U16 desc[UR4][R6.64], R186 ;  /* 0x000000ba06002986 */ /* 0x0007e2000c101504 */
[----:B------:R-:W4:Y:S01]  /*65e60*/  LDC R200, c[0x0][0x248] ;  /* 0x00009200ffc87b82 */ /* 0x000f220000000800 */
[----:B------:R-:W-:Y:S02]  /*65e70*/  ISETP.LT.AND P4, PT, R205, R0, !P0 ;  /* 0x00000000cd00720c */ /* 0x000fe40004781270 */
[----:B------:R-:W-:Y:S02]  /*65e80*/  LEA.HI.X.SX32 R185, R5, R4, 0x1, P3 ;  /* 0x0000000405b97211 */ /* 0x000fe400018f0eff */
[----:B-1----:R-:W-:-:S03]  /*65e90*/  PRMT R193, R186, 0x7632, R193 ;  /* 0x00007632bac17816 */ /* 0x002fc600000000c1 */
[----:B------:R-:W1:Y:S01]  /*65ea0*/  LDC R0, c[0x0][0x248] ;  /* 0x00009200ff007b82 */ /* 0x000e620000000800 */
[----:B0-----:R-:W-:Y:S02]  /*65eb0*/  IMAD.IADD R195, R5, 0x1, R202 ;  /* 0x0000000105c37824 */ /* 0x001fe400078e02ca */
[C---:B------:R-:W-:Y:S02]  /*65ec0*/  VIADD R202, R3.reuse, 0x3f ;  /* 0x0000003f03ca7836 */ /* 0x040fe40000000000 */
[----:B---3--:R-:W-:Y:S01]  /*65ed0*/  VIADD R7, R3, 0x40 ;  /* 0x0000004003077836 */ /* 0x008fe20000000000 */
[----:B------:R0:W-:Y:S01]  /*65ee0*/  @P4 STG.E.U16 desc[UR4][R184.64], R193 ;  /* 0x000000c1b8004986 */ /* 0x0001e2000c101504 */
[----:B------:R-:W-:Y:S01]  /*65ef0*/  LEA R192, P4, R195, R2, 0x1 ;  /* 0x00000002c3c07211 */ /* 0x000fe200078808ff */
[----:B------:R-:W3:Y:S01]  /*65f00*/  LDC R203, c[0x0][0x22c] ;  /* 0x00008b00ffcb7b82 */ /* 0x000ee20000000800 */
[----:B--2---:R-:W-:Y:S01]  /*65f10*/  ISETP.LT.AND P2, PT, R194, R201, !P0 ;  /* 0x000000c9c200720c */ /* 0x004fe20004741270 */
[----:B------:R-:W-:-:S06]  /*65f20*/  VIADD R186, R3, 0x41 ;  /* 0x0000004103ba7836 */ /* 0x000fcc0000000000 */
[----:B------:R-:W2:Y:S01]  /*65f30*/  LDC R204, c[0x0][0x22c] ;  /* 0x00008b00ffcc7b82 */ /* 0x000ea20000000800 */
[C---:B----4-:R-:W-:Y:S01]  /*65f40*/  IMAD.IADD R5, R195.reuse, 0x1, R200 ;  /* 0x00000001c3057824 */ /* 0x050fe200078e02c8 */
[----:B0-----:R-:W-:-:S04]  /*65f50*/  LEA.HI.X.SX32 R193, R195, R4, 0x1, P4 ;  /* 0x00000004c3c17211 */ /* 0x001fc800020f0eff */
[C---:B------:R-:W-:Y:S01]  /*65f60*/  LEA R6, P4, R5.reuse, R2, 0x1 ;  /* 0x0000000205067211 */ /* 0x040fe200078808ff */
[----:B------:R-:W-:Y:S01]  /*65f70*/  @P2 STG.E.U16 desc[UR4][R192.64], R187 ;  /* 0x000000bbc0002986 */ /* 0x000fe2000c101504 */
[----:B------:R-:W0:Y:S01]  /*65f80*/  LDC R194, c[0x0][0x248] ;  /* 0x00009200ffc27b82 */ /* 0x000e220000000800 */
[----:B-1----:R-:W-:-:S05]  /*65f90*/  IMAD.IADD R185, R5, 0x1, R0 ;  /* 0x0000000105b97824 */ /* 0x002fca00078e0200 */
[----:B------:R-:W-:Y:S02]  /*65fa0*/  LEA R184, P2, R185, R2, 0x1 ;  /* 0x00000002b9b87211 */ /* 0x000fe400078408ff */
[----:B------:R-:W1:Y:S01]  /*65fb0*/  LDC R195, c[0x0][0x22c] ;  /* 0x00008b00ffc37b82 */ /* 0x000e620000000800 */
[----:B---3--:R-:W-:Y:S02]  /*65fc0*/  ISETP.LT.AND P3, PT, R202, R203, !P0 ;  /* 0x000000cbca00720c */ /* 0x008fe40004761270 */
[----:B------:R-:W-:-:S05]  /*65fd0*/  PRMT R203, R187, 0x7632, R203 ;  /* 0x00007632bbcb7816 */ /* 0x000fca00000000cb */
[----:B------:R-:W3:Y:S01]  /*65fe0*/  LDC R201, c[0x0][0x22c] ;  /* 0x00008b00ffc97b82 */ /* 0x000ee20000000800 */
[----:B--2---:R-:W-:Y:S02]  /*65ff0*/  ISETP.LT.AND P5, PT, R7, R204, !P0 ;  /* 0x000000cc0700720c */ /* 0x004fe400047a1270 */
[----:B------:R-:W-:-:S05]  /*66000*/  LEA.HI.X.SX32 R7, R5, R4, 0x1, P4 ;  /* 0x0000000405077211 */ /* 0x000fca00020f0eff */
[----:B------:R-:W2:Y:S01]  /*66010*/  LDC R200, c[0x0][0x248] ;  /* 0x00009200ffc87b82 */ /* 0x000ea20000000800 */
[----:B0-----:R-:W-:Y:S01]  /*66020*/  IMAD.IADD R5, R185, 0x1, R194 ;  /* 0x00000001b9057824 */ /* 0x001fe200078e02c2 */
[----:B------:R-:W-:Y:S01]  /*66030*/  @P3 STG.E.U16 desc[UR4][R6.64], R203 ;  /* 0x000000cb06003986 */ /* 0x000fe2000c101504 */
[----:B------:R-:W-:Y:S01]  /*66040*/  VIADD R194, R3, 0x42 ;  /* 0x0000004203c27836 */ /* 0x000fe20000000000 */
[----:B------:R-:W-:-:S04]  /*66050*/  LEA.HI.X.SX32 R185, R185, R4, 0x1, P2 ;  /* 0x00000004b9b97211 */ /* 0x000fc800010f0eff */
[----:B------:R-:W0:Y:S01]  /*66060*/  LDC R0, c[0x0][0x248] ;  /* 0x00009200ff007b82 */ /* 0x000e220000000800 */
[----:B-1----:R-:W-:Y:S01]  /*66070*/  ISETP.LT.AND P4, PT, R194, R195, !P0 ;  /* 0x000000c3c200720c */ /* 0x002fe20004781270 */
[----:B------:R1:W-:Y:S06]  /*66080*/  @P5 STG.E.U16 desc[UR4][R184.64], R176 ;  /* 0x000000b0b8005986 */ /* 0x0003ec000c101504 */
[----:B------:R-:W4:Y:S01]  /*66090*/  LDC R202, c[0x0][0x22c] ;  /* 0x00008b00ffca7b82 */ /* 0x000f220000000800 */
[----:B---3--:R-:W-:Y:S01]  /*660a0*/  ISETP.LT.AND P3, PT, R186, R201, !P0 ;  /* 0x000000c9ba00720c */ /* 0x008fe20004761270 */
[----:B------:R-:W-:Y:S01]  /*660b0*/  VIADD R201, R3, 0x43 ;  /* 0x0000004303c97836 */ /* 0x000fe20000000000 */
[----:B------:R-:W-:-:S02]  /*660c0*/  LEA R186, P2, R5, R2, 0x1 ;  /* 0x0000000205ba7211 */ /* 0x000fc400078408ff */
[----:B-1----:R-:W-:Y:S01]  /*660d0*/  PRMT R185, R176, 0x7632, R185 ;  /* 0x00007632b0b97816 */ /* 0x002fe200000000b9 */
[----:B------:R-:W-:Y:S02]  /*660e0*/  VIADD R176, R3, 0x44 ;  /* 0x0000004403b07836 */ /* 0x000fe40000000000 */
[----:B------:R-:W1:Y:S01]  /*660f0*/  LDC R192, c[0x0][0x248] ;  /* 0x00009200ffc07b82 */ /* 0x000e620000000800 */
[C---:B--2---:R-:W-:Y:S01]  /*66100*/  IMAD.IADD R7, R5.reuse, 0x1, R200 ;  /* 0x0000000105077824 */ /* 0x044fe200078e02c8 */
[----:B------:R-:W-:-:S04]  /*66110*/  LEA.HI.X.SX32 R187, R5, R4, 0x1, P2 ;  /* 0x0000000405bb7211 */ /* 0x000fc800010f0eff */
[C---:B------:R-:W-:Y:S01]  /*66120*/  LEA R6, P2, R7.reuse, R2, 0x1 ;  /* 0x0000000207067211 */ /* 0x040fe200078408ff */
[----:B------:R2:W-:Y:S01]  /*66130*/  @P3 STG.E.U16 desc[UR4][R186.64], R185 ;  /* 0x000000b9ba003986 */ /* 0x0005e2000c101504 */
[----:B------:R-:W3:Y:S01]  /*66140*/  LDC R193, c[0x0][0x22c] ;  /* 0x00008b00ffc17b82 */ /* 0x000ee20000000800 */
[C---:B0-----:R-:W-:Y:S01]  /*66150*/  IMAD.IADD R5, R7.reuse, 0x1, R0 ;  /* 0x0000000107057824 */ /* 0x041fe200078e0200 */
[----:B------:R-:W-:-:S04]  /*66160*/  LEA.HI.X.SX32 R7, R7, R4, 0x1, P2 ;  /* 0x0000000407077211 */ /* 0x000fc800010f0eff */
[----:B------:R-:W-:Y:S01]  /*66170*/  LEA R184, P3, R5, R2, 0x1 ;  /* 0x0000000205b87211 */ /* 0x000fe200078608ff */
[----:B------:R0:W-:Y:S01]  /*66180*/  @P4 STG.E.U16 desc[UR4][R6.64], R177 ;  /* 0x000000b106004986 */ /* 0x0001e2000c101504 */
[----:B------:R-:W3:Y:S01]  /*66190*/  LDC R194, c[0x0][0x248] ;  /* 0x00009200ffc27b82 */ /* 0x000ee20000000800 */
[----:B----4-:R-:W-:Y:S02]  /*661a0*/  ISETP.LT.AND P5, PT, R201, R202, !P0 ;  /* 0x000000cac900720c */ /* 0x010fe400047a1270 */
[----:B--2---:R-:W-:Y:S02]  /*661b0*/  LEA.HI.X.SX32 R185, R5, R4, 0x1, P3 ;  /* 0x0000000405b97211 */ /* 0x004fe400018f0eff */
[----:B------:R-:W-:-:S03]  /*661c0*/  PRMT R201, R177, 0x7632, R201 ;  /* 0x00007632b1c97816 */ /* 0x000fc600000000c9 */
[----:B------:R-:W2:Y:S01]  /*661d0*/  LDC R200, c[0x0][0x22c] ;  /* 0x00008b00ffc87b82 */ /* 0x000ea20000000800 */
[----:B-1----:R-:W-:Y:S02]  /*661e0*/  IMAD.IADD R187, R5, 0x1, R192 ;  /* 0x0000000105bb7824 */ /* 0x002fe400078e02c0 */
[C---:B0-----:R-:W-:Y:S02]  /*661f0*/  VIADD R7, R3.reuse, 0x46 ;  /* 0x0000004603077836 */ /* 0x041fe40000000000 */
[----:B------:R-:W-:Y:S01]  /*66200*/  VIADD R6, R3, 0x47 ;  /* 0x0000004703067836 */ /* 0x000fe20000000000 */
[----:B------:R-:W-:Y:S01]  /*66210*/  LEA R186, P3, R187, R2, 0x1 ;  /* 0x00000002bbba7211 */ /* 0x000fe200078608ff */
[----:B------:R0:W-:Y:S01]  /*66220*/  @P5 STG.E.U16 desc[UR4][R184.64], R201 ;  /* 0x000000c9b8005986 */ /* 0x0001e2000c101504 */
[----:B------:R-:W1:Y:S01]  /*66230*/  LDC R0, c[0x0][0x248] ;  /* 0x00009200ff007b82 */ /* 0x000e620000000800 */
[----:B---3--:R-:W-:Y:S01]  /*66240*/  ISETP.LT.AND P2, PT, R176, R193, !P0 ;  /* 0x000000c1b000720c */ /* 0x008fe20004741270 */
[----:B------:R-:W-:-:S06]  /*66250*/  VIADD R176, R3, 0x45 ;  /* 0x0000004503b07836 */ /* 0x000fcc0000000000 */
[----:B------:R-:W3:Y:S01]  /*66260*/  LDC R195, c[0x0][0x22c] ;  /* 0x00008b00ffc37b82 */ /* 0x000ee20000000800 */
[C---:B------:R-:W-:Y:S01]  /*66270*/  IMAD.IADD R5, R187.reuse, 0x1, R194 ;  /* 0x00000001bb057824 */ /* 0x040fe200078e02c2 */
[----:B------:R-:W-:Y:S02]  /*66280*/  LEA.HI.X.SX32 R187, R187, R4, 0x1, P3 ;  /* 0x00000004bbbb7211 */ /* 0x000fe400018f0eff */
[----:B0-----:R-:W-:Y:S02]  /*66290*/  PRMT R185, R178, 0x7632, R185 ;  /* 0x00007632b2b97816 */ /* 0x001fe400000000b9 */
[----:B------:R-:W-:Y:S01]  /*662a0*/  PRMT R201, R179, 0x7632, R201 ;  /* 0x00007632b3c97816 */ /* 0x000fe200000000c9 */
[----:B------:R0:W-:Y:S01]  /*662b0*/  @P2 STG.E.U16 desc[UR4][R186.64], R178 ;  /* 0x000000b2ba002986 */ /* 0x0001e2000c101504 */
[----:B------:R-:W4:Y:S01]  /*662c0*/  LDC R192, c[0x0][0x248] ;  /* 0x00009200ffc07b82 */ /* 0x000f220000000800 */
[----:B--2---:R-:W-:-:S07]  /*662d0*/  ISETP.LT.AND P2, PT, R7, R200, !P0 ;  /* 0x000000c80700720c */ /* 0x004fce0004741270 */
[----:B------:R-:W2:Y:S01]  /*662e0*/  LDC R193, c[0x0][0x22c] ;  /* 0x00008b00ffc17b82 */ /* 0x000ea20000000800 */
[----:B-1----:R-:W-:Y:S02]  /*662f0*/  IMAD.IADD R7, R5, 0x1, R0 ;  /* 0x0000000105077824 */ /* 0x002fe400078e0200 */
[----:B0-----:R-:W-:-:S05]  /*66300*/  VIADD R178, R3, 0x48 ;  /* 0x0000004803b27836 */ /* 0x001fca0000000000 */
[----:B------:R-:W0:Y:S01]  /*66310*/  LDC R194, c[0x0][0x248] ;  /* 0x00009200ffc27b82 */ /* 0x000e220000000800 */
[----:B---3--:R-:W-:Y:S02]  /*66320*/  ISETP.LT.AND P4, PT, R176, R195, !P0 ;  /* 0x000000c3b000720c */ /* 0x008fe40004781270 */
[----:B------:R-:W-:-:S04]  /*66330*/  LEA R176, P3, R5, R2, 0x1 ;  /* 0x0000000205b07211 */ /* 0x000fc800078608ff */
[----:B------:R-:W-:Y:S01]  /*66340*/  LEA.HI.X.SX32 R177, R5, R4, 0x1, P3 ;  /* 0x0000000405b17211 */ /* 0x000fe200018f0eff */
[----:B------:R-:W1:Y:S01]  /*66350*/  LDC R0, c[0x0][0x248] ;  /* 0x00009200ff007b82 */ /* 0x000e620000000800 */
[----:B----4-:R-:W-:-:S05]  /*66360*/  IMAD.IADD R5, R7, 0x1, R192 ;  /* 0x0000000107057824 */ /* 0x010fca00078e02c0 */
[----:B------:R3:W-:Y:S01]  /*66370*/  @P4 STG.E.U16 desc[UR4][R176.64], R185 ;  /* 0x000000b9b0004986 */ /* 0x0007e2000c101504 */
[----:B------:R-:W-:Y:S01]  /*66380*/  LEA R184, P4, R7, R2, 0x1 ;  /* 0x0000000207b87211 */ /* 0x000fe200078808ff */
[----:B------:R-:W4:Y:S01]  /*66390*/  LDC R195, c[0x0][0x22c] ;  /* 0x00008b00ffc37b82 */ /* 0x000f220000000800 */
[----:B--2---:R-:W-:-:S07]  /*663a0*/  ISETP.LT.AND P3, PT, R6, R193, !P0 ;  /* 0x000000c10600720c */ /* 0x004fce0004761270 */
[----:B------:R-:W2:Y:S01]  /*663b0*/  LDC R200, c[0x0][0x22c] ;  /* 0x00008b00ffc87b82 */ /* 0x000ea20000000800 */
[----:B---3--:R-:W-:Y:S01]  /*663c0*/  LEA.HI.X.SX32 R185, R7, R4, 0x1, P4 ;  /* 0x0000000407b97211 */ /* 0x008fe200020f0eff */
[C---:B0-----:R-:W-:Y:S01]  /*663d0*/  IMAD.IADD R177, R5.reuse, 0x1, R194 ;  /* 0x0000000105b17824 */ /* 0x041fe200078e02c2 */
[----:B------:R-:W-:-:S03]  /*663e0*/  LEA R6, P4, R5, R2, 0x1 ;  /* 0x0000000205067211 */ /* 0x000fc600078808ff */
[----:B------:R0:W-:Y:S02]  /*663f0*/  @P2 STG.E.U16 desc[UR4][R184.64], R179 ;  /* 0x000000b3b8002986 */ /* 0x0001e4000c101504 */
[----:B------:R-:W3:Y:S01]  /*66400*/  LDC R187, c[0x0][0x22c] ;  /* 0x00008b00ffbb7b82 */ /* 0x000ee20000000800 */
[----:B------:R-:W-:Y:S01]  /*66410*/  LEA.HI.X.SX32 R7, R5, R4, 0x1, P4 ;  /* 0x0000000405077211 */ /* 0x000fe200020f0eff */
[C---:B-1----:R-:W-:Y:S01]  /*66420*/  IMAD.IADD R5, R177.reuse, 0x1, R0 ;  /* 0x00000001b1057824 */ /* 0x042fe200078e0200 */
[----:B------:R-:W-:-:S03]  /*66430*/  LEA R176, P2, R177, R2, 0x1 ;  /* 0x00000002b1b07211 */ /* 0x000fc600078408ff */
[----:B------:R1:W-:Y:S01]  /*66440*/  @P3 STG.E.U16 desc[UR4][R6.64], R201 ;  /* 0x000000c906003986 */ /* 0x0003e2000c101504 */
[----:B------:R-:W-:Y:S01]  /*66450*/  LEA.HI.X.SX32 R177, R177, R4, 0x1, P2 ;  /* 0x00000004b1b17211 */ /* 0x000fe200010f0eff */
[----:B------:R-:W1:Y:S01]  /*66460*/  LDC R186, c[0x0][0x248] ;  /* 0x00009200ffba7b82 */ /* 0x000e620000000800 */
[----:B----4-:R-:W-:Y:S01]  /*66470*/  ISETP.LT.AND P5, PT, R178, R195, !P0 ;  /* 0x000000c3b200720c */ /* 0x010fe200047a1270 */
[----:B------:R-:W-:Y:S01]  /*66480*/  VIADD R195, R3, 0x49 ;  /* 0x0000004903c37836 */ /* 0x000fe20000000000 */
[----:B------:R-:W-:Y:S01]  /*66490*/  LEA R178, P2, R5, R2, 0x1 ;  /* 0x0000000205b27211 */ /* 0x000fe200078408ff */
[----:B0-----:R-:W-:-:S03]  /*664a0*/  VIADD R184, R3, 0x4a ;  /* 0x0000004a03b87836 */ /* 0x001fc60000000000 */
[----:B------:R-:W-:Y:S01]  /*664b0*/  LEA.HI.X.SX32 R179, R5, R4, 0x1, P2 ;  /* 0x0000000405b37211 */ /* 0x000fe200010f0eff */
[----:B------:R-:W0:Y:S01]  /*664c0*/  LDC R192, c[0x0][0x248] ;  /* 0x00009200ffc07b82 */ /* 0x000e220000000800 */
[----:B--2---:R-:W-:-:S05]  /*664d0*/  ISETP.LT.AND P3, PT, R195, R200, !P0 ;  /* 0x000000c8c300720c */ /* 0x004fca0004761270 */
[----:B------:R2:W-:Y:S02]  /*664e0*/  @P5 STG.E.U16 desc[UR4][R176.64], R168 ;  /* 0x000000a8b0005986 */ /* 0x0005e4000c101504 */
[----:B------:R-:W4:Y:S01]  /*664f0*/  LDC R193, c[0x0][0x22c] ;  /* 0x00008b00ffc17b82 */ /* 0x000f220000000800 */
[----:B---3--:R-:W-:-:S07]  /*66500*/  ISETP.LT.AND P4, PT, R184, R187, !P0 ;  /* 0x000000bbb800720c */ /* 0x008fce0004781270 */
[----:B------:R-:W3:Y:S01]  /*66510*/  LDC R0, c[0x0][0x248] ;  /* 0x00009200ff007b82 */ /* 0x000ee20000000800 */
[----:B-1----:R-:W-:Y:S01]  /*66520*/  IMAD.IADD R7, R5, 0x1, R186 ;  /* 0x0000000105077824 */ /* 0x002fe200078e02ba */
[----:B--2---:R-:W-:Y:S01]  /*66530*/  PRMT R177, R168, 0x7632, R177 ;  /* 0x00007632a8b17816 */ /* 0x004fe200000000b1 */
[C---:B------:R-:W-:Y:S02]  /*66540*/  VIADD R186, R3.reuse, 0x4b ;  /* 0x0000004b03ba7836 */ /* 0x040fe40000000000 */
[----:B------:R-:W-:Y:S01]  /*66550*/  VIADD R168, R3, 0x4c ;  /* 0x0000004c03a87836 */ /* 0x000fe20000000000 */
[C---:B------:R-:W-:Y:S01]  /*66560*/  LEA R6, P2, R7.reuse, R2, 0x1 ;  /* 0x0000000207067211 */ /* 0x040fe200078408ff */
[----:B------:R1:W-:Y:S01]  /*66570*/  @P3 STG.E.U16 desc[UR4][R178.64], R177 ;  /* 0x000000b1b2003986 */ /* 0x0003e2000c101504 */
[----:B------:R-:W2:Y:S01]  /*66580*/  LDC R185, c[0x0][0x22c] ;  /* 0x00008b00ffb97b82 */ /* 0x000ea20000000800 */
[C---:B0-----:R-:W-:Y:S01]  /*66590*/  IMAD.IADD R5, R7.reuse, 0x1, R192 ;  /* 0x0000000107057824 */ /* 0x041fe200078e02c0 */
[----:B------:R-:W-:-:S04]  /*665a0*/  LEA.HI.X.SX32 R7, R7, R4, 0x1, P2 ;  /* 0x0000000407077211 */ /* 0x000fc800010f0eff */
[C---:B------:R-:W-:Y:S01]  /*665b0*/  LEA R176, P3, R5.reuse, R2, 0x1 ;  /* 0x0000000205b07211 */ /* 0x040fe200078608ff */
[----:B------:R0:W-:Y:S01]  /*665c0*/  @P4 STG.E.U16 desc[UR4][R6.64], R169 ;  /* 0x000000a906004986 */ /* 0x0001e2000c101504 */
[----:B------:R-:W2:Y:S01]  /*665d0*/  LDC R184, c[0x0][0x248] ;  /* 0x00009200ffb87b82 */ /* 0x000ea20000000800 */
[----:B----4-:R-:W-:Y:S02]  /*665e0*/  ISETP.LT.AND P5, PT, R186, R193, !P0 ;  /* 0x000000c1ba00720c */ /* 0x010fe400047a1270 */
[----:B-1----:R-:W-:Y:S02]  /*665f0*/  LEA.HI.X.SX32 R177, R5, R4, 0x1, P3 ;  /* 0x0000000405b17211 */ /* 0x002fe400018f0eff */
[----:B------:R-:W-:-:S03]  /*66600*/  PRMT R193, R169, 0x7632, R193 ;  /* 0x00007632a9c17816 */ /* 0x000fc600000000c1 */
[----:B------:R-:W1:Y:S01]  /*66610*/  LDC R187, c[0x0][0x22c] ;  /* 0x00008b00ffbb7b82 */ /* 0x000e620000000800 */
[----:B---3--:R-:W-:Y:S02]  /*66620*/  IMAD.IADD R179, R5, 0x1, R0 ;  /* 0x0000000105b37824 */ /* 0x008fe400078e0200 */
[C---:B0-----:R-:W-:Y:S02]  /*66630*/  VIADD R7, R3.reuse, 0x4e ;  /* 0x0000004e03077836 */ /* 0x041fe40000000000 */
[----:B------:R-:W-:Y:S01]  /*66640*/  VIADD R6, R3, 0x4f ;  /* 0x0000004f03067836 */ /* 0x000fe20000000000 */
[----:B------:R-:W-:Y:S01]  /*66650*/  LEA R178, P3, R179, R2, 0x1 ;  /* 0x00000002b3b27211 */ /* 0x000fe200078608ff */
[----:B------:R0:W-:Y:S01]  /*66660*/  @P5 STG.E.U16 desc[UR4][R176.64], R193 ;  /* 0x000000c1b0005986 */ /* 0x0001e2000c101504 */
[----:B------:R-:W3:Y:S01]  /*66670*/  LDC R192, c[0x0][0x22c] ;  /* 0x00008b00ffc07b82 */ /* 0x000ee20000000800 */
[----:B--2---:R-:W-:Y:S01]  /*66680*/  ISETP.LT.AND P2, PT, R168, R185, !P0 ;  /* 0x000000b9a800720c */ /* 0x004fe20004741270 */
[----:B------:R-:W-:-:S06]  /*66690*/  VIADD R168, R3, 0x4d ;  /* 0x0000004d03a87836 */ /* 0x000fcc0000000000 */
[----:B------:R-:W2:Y:S01]  /*666a0*/  LDC R186, c[0x0][0x248] ;  /* 0x00009200ffba7b82 */ /* 0x000ea20000000800 */
[C---:B------:R-:W-:Y:S01]  /*666b0*/  IMAD.IADD R5, R179.reuse, 0x1, R184 ;  /* 0x00000001b3057824 */ /* 0x040fe200078e02b8 */
[----:B------:R-:W-:Y:S02]  /*666c0*/  LEA.HI.X.SX32 R179, R179, R4, 0x1, P3 ;  /* 0x00000004b3b37211 */ /* 0x000fe400018f0eff */
[----:B0-----:R-:W-:-:S03]  /*666d0*/  PRMT R177, R170, 0x7632, R177 ;  /* 0x00007632aab17816 */ /* 0x001fc600000000b1 */
[----:B------:R0:W-:Y:S01]  /*666e0*/  @P2 STG.E.U16 desc[UR4][R178.64], R170 ;  /* 0x000000aab2002986 */ /* 0x0001e2000c101504 */
[----:B------:R-:W4:Y:S01]  /*666f0*/  LDC R0, c[0x0][0x248] ;  /* 0x00009200ff007b82 */ /* 0x000f220000000800 */
[----:B-1----:R-:W-:Y:S02]  /*66700*/  ISETP.LT.AND P4, PT, R168, R187, !P0 ;  /* 0x000000bba800720c */ /* 0x002fe40004781270 */
[----:B------:R-:W-:-:S04]  /*66710*/  LEA R168, P3, R5, R2, 0x1 ;  /* 0x0000000205a87211 */ /* 0x000fc800078608ff */
[----:B------:R-:W-:Y:S01]  /*66720*/  LEA.HI.X.SX32 R169, R5, R4, 0x1, P3 ;  /* 0x0000000405a97211 */ /* 0x000fe200018f0eff */
[----:B------:R-:W1:Y:S01]  /*66730*/  LDC R185, c[0x0][0x22c] ;  /* 0x00008b00ffb97b82 */ /* 0x000e620000000800 */
[----:B---3--:R-:W-:Y:S01]  /*66740*/  ISETP.LT.AND P2, PT, R7, R192, !P0 ;  /* 0x000000c00700720c */ /* 0x008fe20004741270 */
[----:B0-----:R-:W-:-:S04]  /*66750*/  VIADD R170, R3, 0x50 ;  /* 0x0000005003aa7836 */ /* 0x001fc80000000000 */
[----:B------:R0:W-:Y:S02]  /*66760*/  @P4 STG.E.U16 desc[UR4][R168.64], R177 ;  /* 0x000000b1a8004986 */ /* 0x0001e4000c101504 */
[----:B------:R-:W3:Y:S01]  /*66770*/  LDC R184, c[0x0][0x248] ;  /* 0x00009200ffb87b82 */ /* 0x000ee20000000800 */
[----:B--2---:R-:W-:-:S05]  /*66780*/  IMAD.IADD R7, R5, 0x1, R186 ;  /* 0x0000000105077824 */ /* 0x004fca00078e02ba */
[C---:B------:R-:W-:Y:S02]  /*66790*/  LEA R176, P4, R7.reuse, R2, 0x1 ;  /* 0x0000000207b07211 */ /* 0x040fe400078808ff */
[----:B------:R-:W2:Y:S01]  /*667a0*/  LDC R186, c[0x0][0x248] ;  /* 0x00009200ffba7b82 */ /* 0x000ea20000000800 */
[C---:B----4-:R-:W-:Y:S01]  /*667b0*/  IMAD.IADD R5, R7.reuse, 0x1, R0 ;  /* 0x0000000107057824 */ /* 0x050fe200078e0200 */
[----:B0-----:R-:W-:Y:S02]  /*667c0*/  LEA.HI.X.SX32 R177, R7, R4, 0x1, P4 ;  /* 0x0000000407b17211 */ /* 0x001fe400020f0eff */
[----:B------:R-:W-:-:S03]  /*667d0*/  PRMT R169, R171, 0x7632, R169 ;  /* 0x00007632aba97816 */ /* 0x000fc600000000a9 */
[----:B------:R-:W-:Y:S01]  /*667e0*/  @P2 STG.E.U16 desc[UR4][R176.64], R171 ;  /* 0x000000abb0002986 */ /* 0x000fe2000c101504 */
[----:B------:R-:W0:Y:S01]  /*667f0*/  LDC R192, c[0x0][0x22c] ;  /* 0x00008b00ffc07b82 */ /* 0x000e220000000800 */
[----:B-1----:R-:W-:Y:S02]  /*66800*/  ISETP.LT.AND P3, PT, R6, R185, !P0 ;  /* 0x000000b90600720c */ /* 0x002fe40004761270 */
[----:B------:R-:W-:-:S04]  /*66810*/  LEA R6, P4, R5, R2, 0x1 ;  /* 0x0000000205067211 */ /* 0x000fc800078808ff */
[C---:B------:R-:W-:Y:S01]  /*66820*/  LEA.HI.X.SX32 R7, R5.reuse, R4, 0x1, P4 ;  /* 0x0000000405077211 */ /* 0x040fe200020f0eff */
[----:B------:R-:W1:Y:S01]  /*66830*/  LDC R187, c[0x0][0x22c] ;  /* 0x00008b00ffbb7b82 */ /* 0x000e620000000800 */
[----:B---3--:R-:W-:Y:S02]  /*66840*/  IMAD.IADD R179, R5, 0x1, R184 ;  /* 0x0000000105b37824 */ /* 0x008fe400078e02b8 */
[----:B------:R-:W-:-:S03]  /*66850*/  VIADD R5, R3, 0x51 ;  /* 0x0000005103057836 */ /* 0x000fc60000000000 */
[----:B------:R-:W-:Y:S01]  /*66860*/  LEA R168, P2, R179, R2, 0x1 ;  /* 0x00000002b3a87211 */ /* 0x000fe200078408ff */
[----:B------:R3:W-:Y:S01]  /*66870*/  @P3 STG.E.U16 desc[UR4][R6.64], R169 ;  /* 0x000000a906003986 */ /* 0x0007e2000c101504 */
[----:B------:R-:W4:Y:S08]  /*66880*/  LDC R0, c[0x0][0x248] ;  /* 0x00009200ff007b82 */ /* 0x000f300000000800 */
[----:B------:R-:W4:Y:S01]  /*66890*/  LDC R185, c[0x0][0x22c] ;  /* 0x00008b00ffb97b82 */ /* 0x000f220000000800 */
[----:B0-----:R-:W-:-:S02]  /*668a0*/  ISETP.LT.AND P4, PT, R5, R192, !P0 ;  /* 0x000000c00500720c */ /* 0x001fc40004781270 */
[C---:B---3--:R-:W-:Y:S01]  /*668b0*/  LEA.HI.X.SX32 R169, R179.reuse, R4, 0x1, P2 ;  /* 0x00000004b3a97211 */ /* 0x048fe200010f0eff */
[----:B--2---:R-:W-:Y:S01]  /*668c0*/  IMAD.IADD R179, R179, 0x1, R186 ;  /* 0x00000001b3b37824 */ /* 0x004fe200078e02ba */
[----:B------:R-:W-:Y:S01]  /*668d0*/  PRMT R7, R160, 0x7632, R7 ;  /* 0x00007632a0077816 */ /* 0x000fe20000000007 */
[----:B------:R-:W-:Y:S02]  /*668e0*/  VIADD R186, R3, 0x52 ;  /* 0x0000005203ba7836 */ /* 0x000fe40000000000 */
[----:B------:R-:W0:Y:S01]  /*668f0*/  LDC R178, c[0x0][0x248] ;  /* 0x00009200ffb27b82 */ /* 0x000e220000000800 */
[----:B-1----:R-:W-:Y:S02]  /*66900*/  ISETP.LT.AND P5, PT, R170, R187, !P0 ;  /* 0x000000bbaa00720c */ /* 0x002fe400047a1270 */
[----:B------:R-:W-:-:S04]  /*66910*/  LEA R170, P3, R179, R2, 0x1 ;  /* 0x00000002b3aa7211 */ /* 0x000fc800078608ff */
[C---:B------:R-:W-:Y:S01]  /*66920*/  LEA.HI.X.SX32 R171, R179.reuse, R4, 0x1, P3 ;  /* 0x00000004b3ab7211 */ /* 0x040fe200018f0eff */
[----:B------:R-:W1:Y:S01]  /*66930*/  LDC R184, c[0x0][0x22c] ;  /* 0x00008b00ffb87b82 */ /* 0x000e620000000800 */
[----:B----4-:R-:W-:-:S05]  /*66940*/  IMAD.IADD R5, R179, 0x1, R0 ;  /* 0x00000001b3057824 */ /* 0x010fca00078e0200 */
[----:B------:R0:W-:Y:S01]  /*66950*/  @P5 STG.E.U16 desc[UR4][R168.64], R160 ;  /* 0x000000a0a8005986 */ /* 0x0001e2000c101504 */
[----:B------:R-:W-:Y:S01]  /*66960*/  LEA R6, P3, R5, R2, 0x1 ;  /* 0x0000000205067211 */ /* 0x000fe200078608ff */
[----:B------:R-:W2:Y:S01]  /*66970*/  LDC R176, c[0x0][0x248] ;  /* 0x00009200ffb07b82 */ /* 0x000ea20000000800 */
[----:B------:R-:W-:Y:S01]  /*66980*/  ISETP.LT.AND P2, PT, R186, R185, !P0 ;  /* 0x000000b9ba00720c */ /* 0x000fe20004741270 */
[----:B------:R-:W-:Y:S01]  /*66990*/  VIADD R185, R3, 0x53 ;  /* 0x0000005303b97836 */ /* 0x000fe20000000000 */
[----:B------:R3:W-:Y:S01]  /*669a0*/  @P4 STG.E.U16 desc[UR4][R170.64], R7 ;  /* 0x00000007aa004986 */ /* 0x0007e2000c101504 */
[----:B------:R-:W-:-:S04]  /*669b0*/  PRMT R186, R163, 0x7632, R186 ;  /* 0x00007632a3ba7816 */ /* 0x000fc800000000ba */
[----:B------:R-:W4:Y:S01]  /*669c0*/  LDC R177, c[0x0][0x22c] ;  /* 0x00008b00ffb17b82 */ /* 0x000f220000000800 */
[C---:B0-----:R-:W-:Y:S01]  /*669d0*/  IMAD.IADD R169, R5.reuse, 0x1, R178 ;  /* 0x0000000105a97824 */ /* 0x041fe200078e02b2 */
[----:B---3--:R-:W-:-:S06]  /*669e0*/  LEA.HI.X.SX32 R7, R5, R4, 0x1, P3 ;  /* 0x0000000405077211 */ /* 0x008fcc00018f0eff */
[----:B------:R-:W0:Y:S01]  /*669f0*/  LDC R0, c[0x0][0x248] ;  /* 0x00009200ff007b82 */ /* 0x000e220000000800 */
[----:B-1----:R-:W-:Y:S01]  /*66a00*/  ISETP.LT.AND P4, PT, R185, R184, !P0 ;  /* 0x000000b8b900720c */ /* 0x002fe20004781270 */
[----:B------:R-:W-:Y:S01]  /*66a10*/  VIADD R184, R3, 0x54 ;  /* 0x0000005403b87836 */ /* 0x000fe20000000000 */
[----:B------:R-:W-:Y:S01]  /*66a20*/  LEA R168, P3, R169, R2, 0x1 ;  /* 0x00000002a9a87211 */ /* 0x000fe200078608ff */
[----:B------:R1:W-:Y:S01]  /*66a30*/  @P2 STG.E.U16 desc[UR4][R6.64], R161 ;  /* 0x000000a106002986 */ /* 0x0003e2000c101504 */
[----:B------:R-:W-:Y:S01]  /*66a40*/  PRMT R171, R161, 0x7632, R171 ;  /* 0x00007632a1ab7816 */ /* 0x000fe200000000ab */
[----:B------:R-:W-:Y:S02]  /*66a50*/  VIADD R185, R3, 0x59 ;  /* 0x0000005903b97836 */ /* 0x000fe40000000000 */
[----:B------:R-:W3:Y:S01]  /*66a60*/  LDC R179, c[0x0][0x22c] ;  /* 0x00008b00ffb37b82 */ /* 0x000ee20000000800 */
[C---:B--2---:R-:W-:Y:S01]  /*66a70*/  IMAD.IADD R5, R169.reuse, 0x1, R176 ;  /* 0x00000001a9057824 */ /* 0x044fe200078e02b0 */
[----:B------:R-:W-:-:S04]  /*66a80*/  LEA.HI.X.SX32 R169, R169, R4, 0x1, P3 ;  /* 0x00000004a9a97211 */ /* 0x000fc800018f0eff */
[----:B------:R-:W-:Y:S01]  /*66a90*/  LEA R170, P3, R5, R2, 0x1 ;  /* 0x0000000205aa7211 */ /* 0x000fe200078608ff */
[----:B------:R2:W-:Y:S01]  /*66aa0*/  @P4 STG.E.U16 desc[UR4][R168.64], R171 ;  /* 0x000000aba8004986 */ /* 0x0005e2000c101504 */
[----:B------:R-:W3:Y:S01]  /*66ab0*/  LDC R178, c[0x0][0x22c] ;  /* 0x00008b00ffb27b82 */ /* 0x000ee20000000800 */
[----:B----4-:R-:W-:Y:S01]  /*66ac0*/  ISETP.LT.AND P5, PT, R184, R177, !P0 ;  /* 0x000000b1b800720c */ /* 0x010fe200047a1270 */
[----:B------:R-:W-:Y:S01]  /*66ad0*/  VIADD R184, R3, 0x55 ;  /* 0x0000005503b87836 */ /* 0x000fe20000000000 */
[----:B-1----:R-:W-:-:S05]  /*66ae0*/  PRMT R161, R162, 0x7632, R161 ;  /* 0x00007632a2a17816 */ /* 0x002fca00000000a1 */
[----:B------:R-:W1:Y:S01]  /*66af0*/  LDC R160, c[0x0][0x248] ;  /* 0x00009200ffa07b82 */ /* 0x000e620000000800 */
[C---:B0-----:R-:W-:Y:S01]  /*66b00*/  IMAD.IADD R7, R5.reuse, 0x1, R0 ;  /* 0x0000000105077824 */ /* 0x041fe200078e0200 */
[----:B--2---:R-:W-:Y:S01]  /*66b10*/  LEA.HI.X.SX32 R171, R5, R4, 0x1, P3 ;  /* 0x0000000405ab7211 */ /* 0x004fe200018f0eff */
[----:B------:R-:W-:-:S03]  /*66b20*/  VIADD R5, R3, 0x56 ;  /* 0x0000005603057836 */ /* 0x000fc60000000000 */
[----:B------:R-:W-:Y:S01]  /*66b30*/  LEA R6, P3, R7, R2, 0x1 ;  /* 0x0000000207067211 */ /* 0x000fe200078608ff */
[----:B------:R-:W-:Y:S01]  /*66b40*/  VIADD R168, R3, 0x57 ;  /* 0x0000005703a87836 */ /* 0x000fe20000000000 */
[----:B------:R-:W0:Y:S01]  /*66b50*/  LDC R176, c[0x0][0x248] ;  /* 0x00009200ffb07b82 */ /* 0x000e220000000800 */
[----:B---3--:R-:W-:Y:S01]  /*66b60*/  ISETP.LT.AND P2, PT, R184, R179, !P0 ;  /* 0x000000b3b800720c */ /* 0x008fe20004741270 */
[----:B------:R2:W-:Y:S06]  /*66b70*/  @P5 STG.E.U16 desc[UR4][R170.64], R162 ;  /* 0x000000a2aa005986 */ /* 0x0005ec000c101504 */
[----:B------:R-:W3:Y:S01]  /*66b80*/  LDC R177, c[0x0][0x22c] ;  /* 0x00008b00ffb17b82 */ /* 0x000ee20000000800 */
[----:B------:R-:W-:Y:S01]  /*66b90*/  ISETP.LT.AND P4, PT, R5, R178, !P0 ;  /* 0x000000b20500720c */ /* 0x000fe20004781270 */
[----:B--2---:R-:W-:-:S06]  /*66ba0*/  VIADD R170, R3, 0x58 ;  /* 0x0000005803aa7836 */ /* 0x004fcc0000000000 */
[----:B------:R-:W2:Y:S01]  /*66bb0*/  LDC R0, c[0x0][0x248] ;  /* 0x00009200ff007b82 */ /* 0x000ea20000000800 */
[C---:B-1----:R-:W-:Y:S01]  /*66bc0*/  IMAD.IADD R5, R7.reuse, 0x1, R160 ;  /* 0x0000000107057824 */ /* 0x042fe200078e02a0 */
[----:B------:R-:W-:-:S04]  /*66bd0*/  LEA.HI.X.SX32 R7, R7, R4, 0x1, P3 ;  /* 0x0000000407077211 */ /* 0x000fc800018f0eff */
[C---:B------:R-:W-:Y:S01]  /*66be0*/  LEA R160, P3, R5.reuse, R2, 0x1 ;  /* 0x0000000205a07211 */ /* 0x040fe200078608ff */
[----:B------:R1:W-:Y:S01]  /*66bf0*/  @P2 STG.E.U16 desc[UR4][R6.64], R161 ;  /* 0x000000a106002986 */ /* 0x0003e2000c101504 */
[----:B------:R-:W4:Y:S01]  /*66c00*/  LDC R179, c[0x0][0x22c] ;  /* 0x00008b00ffb37b82 */ /* 0x000f220000000800 */
[----:B0-----:R-:W-:-:S07]  /*66c10*/  IMAD.IADD R169, R5, 0x1, R176 ;  /* 0x0000000105a97824 */ /* 0x001fce00078e02b0 */
[----:B------:R-:W0:Y:S01]  /*66c20*/  LDC R178, c[0x0][0x248] ;  /* 0x00009200ffb27b82 */ /* 0x000e220000000800 */
[----:B---3--:R-:W-:Y:S02]  /*66c30*/  ISETP.LT.AND P6, PT, R168, R177, !P0 ;  /* 0x000000b1a800720c */ /* 0x008fe400047c1270 */
[----:B-1----:R-:W-:Y:S02]  /*66c40*/  LEA.HI.X.SX32 R161, R5, R4, 0x1, P3 ;  /* 0x0000000405a17211 */ /* 0x002fe400018f0eff */
[----:B------:R-:W-:-:S03]  /*66c50*/  LEA R6, P3, R169, R2, 0x1 ;  /* 0x00000002a9067211 */ /* 0x000fc600078608ff */
[----:B------:R-:W1:Y:S01]  /*66c60*/  LDC R184, c[0x0][0x22c] ;  /* 0x00008b00ffb87b82 */ /* 0x000e620000000800 */
[C---:B--2---:R-:W-:Y:S01]  /*66c70*/  IMAD.IADD R5, R169.reuse, 0x1, R0 ;  /* 0x00000001a9057824 */ /* 0x044fe200078e0200 */
[----:B------:R0:W-:Y:S01]  /*66c80*/  @P4 STG.E.U16 desc[UR4][R160.64], R163 ;  /* 0x000000a3a0004986 */ /* 0x0001e2000c101504 */
[----:B------:R-:W-:-:S03]  /*66c90*/  LEA.HI.X.SX32 R7, R169, R4, 0x1, P3 ;  /* 0x00000004a9077211 */ /* 0x000fc600018f0eff */
[C---:B------:R-:W-:Y:S02]  /*66ca0*/  LEA R168, P4, R5.reuse, R2, 0x1 ;  /* 0x0000000205a87211 */ /* 0x040fe400078808ff */
[----:B------:R-:W2:Y:S01]  /*66cb0*/  LDC R162, c[0x0][0x248] ;  /* 0x00009200ffa27b82 */ /* 0x000ea20000000800 */
[----:B----4-:R-:W-:Y:S01]  /*66cc0*/  ISETP.LT.AND P2, PT, R170, R179, !P0 ;  /* 0x000000b3aa00720c */ /* 0x010fe20004741270 */
[----:B------:R3:W-:Y:S01]  /*66cd0*/  @P6 STG.E.U16 desc[UR4][R6.64], R186 ;  /* 0x000000ba06006986 */ /* 0x0007e2000c101504 */
[----:B------:R-:W-:-:S05]  /*66ce0*/  LEA.HI.X.SX32 R169, R5, R4, 0x1, P4 ;  /* 0x0000000405a97211 */ /* 0x000fca00020f0eff */
[----:B------:R-:W4:Y:S01]  /*66cf0*/  LDC R177, c[0x0][0x22c] ;  /* 0x00008b00ffb17b82 */ /* 0x000f220000000800 */
[----:B0-----:R-:W-:Y:S02]  /*66d00*/  IMAD.IADD R161, R5, 0x1, R178 ;  /* 0x0000000105a17824 */ /* 0x001fe400078e02b2 */
[----:B------:R-:W-:-:S03]  /*66d10*/  VIADD R178, R3, 0x5b ;  /* 0x0000005b03b27836 */ /* 0x000fc60000000000 */
[----:B------:R-:W-:Y:S01]  /*66d20*/  LEA R160, P3, R161, R2, 0x1 ;  /* 0x00000002a1a07211 */ /* 0x000fe200078608ff */
[----:B------:R-:W-:Y:S01]  /*66d30*/  @P2 STG.E.U16 desc[UR4][R168.64], R152 ;  /* 0x00000098a8002986 */ /* 0x000fe2000c101504 */
[----:B------:R-:W0:Y:S01]  /*66d40*/  LDC R171, c[0x0][0x22c] ;  /* 0x00008b00ffab7b82 */ /* 0x000e220000000800 */
[----:B-1----:R-:W-:Y:S01]  /*66d50*/  ISETP.LT.AND P5, PT, R185, R184, !P0 ;  /* 0x000000b8b900720c */ /* 0x002fe200047a1270 */
[----:B------:R-:W-:Y:S01]  /*66d60*/  VIADD R184, R3, 0x5c ;  /* 0x0000005c03b87836 */ /* 0x000fe20000000000 */
[----:B---3--:R-:W-:-:S05]  /*66d70*/  PRMT R7, R152, 0x7632, R7 ;  /* 0x0000763298077816 */ /* 0x008fca0000000007 */
[----:B------:R-:W1:Y:S01]  /*66d80*/  LDC R0, c[0x0][0x248] ;  /* 0x00009200ff007b82 */ /* 0x000e620000000800 */
[C---:B--2---:R-:W-:Y:S01]  /*66d90*/  IMAD.IADD R5, R161.reuse, 0x1, R162 ;  /* 0x00000001a1057824 */ /* 0x044fe200078e02a2 */
[----:B------:R-:W-:Y:S01]  /*66da0*/  LEA.HI.X.SX32 R161, R161, R4, 0x1, P3 ;  /* 0x00000004a1a17211 */ /* 0x000fe200018f0eff */
[----:B------:R-:W-:-:S03]  /*66db0*/  VIADD R162, R3, 0x5a ;  /* 0x0000005a03a27836 */ /* 0x000fc60000000000 */
[----:B------:R-:W-:Y:S01]  /*66dc0*/  LEA R6, P6, R5, R2, 0x1 ;  /* 0x0000000205067211 */ /* 0x000fe200078c08ff */
[----:B------:R2:W-:Y:S01]  /*66dd0*/  @P5 STG.E.U16 desc[UR4][R160.64], R7 ;  /* 0x00000007a0005986 */ /* 0x0005e2000c101504 */
[----:B------:R-:W3:Y:S01]  /*66de0*/  LDC R170, c[0x0][0x248] ;  /* 0x00009200ffaa7b82 */ /* 0x000ee20000000800 */
[----:B----4-:R-:W-:-:S07]  /*66df0*/  ISETP.LT.AND P3, PT, R178, R177, !P0 ;  /* 0x000000b1b200720c */ /* 0x010fce0004761270 */
[----:B------:R-:W4:Y:S01]  /*66e00*/  LDC R179, c[0x0][0x22c] ;  /* 0x00008b00ffb37b82 */ /* 0x000f220000000800 */
[----:B0-----:R-:W-:Y:S02]  /*66e10*/  ISETP.LT.AND P2, PT, R184, R171, !P0 ;  /* 0x000000abb800720c */ /* 0x001fe40004741270 */
[----:B--2---:R-:W-:Y:S02]  /*66e20*/  LEA.HI.X.SX32 R7, R5, R4, 0x1, P6 ;  /* 0x0000000405077211 */ /* 0x004fe400030f0eff */
[----:B------:R-:W-:-:S03]  /*66e30*/  PRMT R184, R153, 0x7632, R184 ;  /* 0x0000763299b87816 */ /* 0x000fc600000000b8 */
[----:B------:R-:W0:Y:S01]  /*66e40*/  LDC R176, c[0x0][0x248] ;  /* 0x00009200ffb07b82 */ /* 0x000e220000000800 */
[----:B-1----:R-:W-:Y:S02]  /*66e50*/  IMAD.IADD R163, R5, 0x1, R0 ;  /* 0x0000000105a37824 */ /* 0x002fe400078e0200 */
[----:B------:R-:W-:-:S03]  /*66e60*/  VIADD R5, R3, 0x5d ;  /* 0x0000005d03057836 */ /* 0x000fc60000000000 */
[C---:B------:R-:W-:Y:S02]  /*66e70*/  LEA R160, P5, R163.reuse, R2, 0x1 ;  /* 0x00000002a3a07211 */ /* 0x040fe400078a08ff */
[----:B------:R-:W1:Y:S01]  /*66e80*/  LDC R178, c[0x0][0x22c] ;  /* 0x00008b00ffb27b82 */ /* 0x000e620000000800 */
[C---:B---3--:R-:W-:Y:S01]  /*66e90*/  IMAD.IADD R169, R163.reuse, 0x1, R170 ;  /* 0x00000001a3a97824 */ /* 0x048fe200078e02aa */
[----:B------:R-:W-:-:S06]  /*66ea0*/  LEA.HI.X.SX32 R161, R163, R4, 0x1, P5 ;  /* 0x00000004a3a17211 */ /* 0x000fcc00028f0eff */
[----:B------:R-:W2:Y:S01]  /*66eb0*/  LDC R171, c[0x0][0x22c] ;  /* 0x00008b00ffab7b82 */ /* 0x000ea20000000800 */
[----:B----4-:R-:W-:Y:S01]  /*66ec0*/  ISETP.LT.AND P4, PT, R162, R179, !P0 ;  /* 0x000000b3a200720c */ /* 0x010fe20004781270 */
[----:B------:R-:W-:Y:S01]  /*66ed0*/  VIADD R179, R3, 0x5f ;  /* 0x0000005f03b37836 */ /* 0x000fe20000000000 */
[----:B------:R-:W-:-:S04]  /*66ee0*/  LEA R162, P6, R169, R2, 0x1 ;  /* 0x00000002a9a27211 */ /* 0x000fc800078c08ff */
[C---:B------:R-:W-:Y:S01]  /*66ef0*/  LEA.HI.X.SX32 R163, R169.reuse, R4, 0x1, P6 ;  /* 0x00000004a9a37211 */ /* 0x040fe200030f0eff */
[----:B------:R-:W3:Y:S01]  /*66f00*/  LDC R0, c[0x0][0x248] ;  /* 0x00009200ff007b82 */ /* 0x000ee20000000800 */
[----:B0-----:R-:W-:Y:S02]  /*66f10*/  IMAD.IADD R169, R169, 0x1, R176 ;  /* 0x00000001a9a97824 */ /* 0x001fe400078e02b0 */
[----:B------:R-:W-:-:S03]  /*66f20*/  VIADD R176, R3, 0x5e ;  /* 0x0000005e03b07836 */ /* 0x000fc60000000000 */
[----:B------:R0:W-:Y:S02]  /*66f30*/  @P4 STG.E.U16 desc[UR4][R6.64], R153 ;  /* 0x0000009906004986 */ /* 0x0001e4000c101504 */
[----:B------:R-:W4:Y:S01]  /*66f40*/  LDC R152, c[0x0][0x22c] ;  /* 0x00008b00ff987b82 */ /* 0x000f220000000800 */
[----:B-1----:R-:W-:Y:S01]  /*66f50*/  ISETP.LT.AND P5, PT, R5, R178, !P0 ;  /* 0x000000b20500720c */ /* 0x002fe200047a1270 */
[----:B------:R1:W-:Y:S04]  /*66f60*/  @P3 STG.E.U16 desc[UR4][R160.64], R184 ;  /* 0x000000b8a0003986 */ /* 0x0003e8000c101504 */
[----:B------:R3:W-:Y:S02]  /*66f70*/  @P2 STG.E.U16 desc[UR4][R162.64], R154 ;  /* 0x0000009aa2002986 */ /* 0x0007e4000c101504 */
[----:B------:R-:W4:Y:S01]  /*66f80*/  LDC R168, c[0x0][0x248] ;  /* 0x00009200ffa87b82 */ /* 0x000f220000000800 */
[----:B--2---:R-:W-:-:S02]  /*66f90*/  ISETP.LT.AND P3, PT, R176, R171, !P0 ;  /* 0x000000abb000720c */ /* 0x004fc40004761270 */
[----:B0-----:R-:W-:Y:S02]  /*66fa0*/  LEA R6, P4, R169, R2, 0x1 ;  /* 0x00000002a9067211 */ /* 0x001fe400078808ff */
[----:B-1----:R-:W-:Y:S01]  /*66fb0*/  PRMT R161, R154, 0x7632, R161 ;  /* 0x000076329aa17816 */ /* 0x002fe200000000a1 */
[----:B------:R-:W-:Y:S02]  /*66fc0*/  VIADD R184, R3, 0x67 ;  /* 0x0000006703b87836 */ /* 0x000fe40000000000 */
[----:B------:R-:W0:Y:S01]  /*66fd0*/  LDC R177, c[0x0][0x22c] ;  /* 0x00008b00ffb17b82 */ /* 0x000e220000000800 */
[C---:B---3--:R-:W-:Y:S01]  /*66fe0*/  IMAD.IADD R5, R169.reuse, 0x1, R0 ;  /* 0x00000001a9057824 */ /* 0x048fe200078e0200 */
[----:B------:R-:W-:Y:S01]  /*66ff0*/  LEA.HI.X.SX32 R7, R169, R4, 0x1, P4 ;  /* 0x00000004a9077211 */ /* 0x000fe200020f0eff */
[----:B------:R-:W-:-:S04]  /*67000*/  VIADD R162, R3, 0x60 ;  /* 0x0000006003a27836 */ /* 0x000fc80000000000 */
[----:B------:R1:W-:Y:S01]  /*67010*/  @P5 STG.E.U16 desc[UR4][R6.64], R161 ;  /* 0x000000a106005986 */ /* 0x0003e2000c101504 */
[----:B------:R-:W2:Y:S01]  /*67020*/  LDC R170, c[0x0][0x248] ;  /* 0x00009200ffaa7b82 */ /* 0x000ea20000000800 */
[----:B----4-:R-:W-:Y:S01]  /*67030*/  ISETP.LT.AND P2, PT, R179, R152, !P0 ;  /* 0x00000098b300720c */ /* 0x010fe20004741270 */
[----:B------:R-:W-:Y:S01]  /*67040*/  VIADD R179, R3, 0x68 ;  /* 0x0000006803b37836 */ /* 0x000fe20000000000 */
[----:B------:R-:W-:-:S04]  /*67050*/  LEA R152, P4, R5, R2, 0x1 ;  /* 0x0000000205987211 */ /* 0x000fc800078808ff */
[C---:B------:R-:W-:Y:S01]  /*67060*/  LEA.HI.X.SX32 R153, R5.reuse, R4, 0x1, P4 ;  /* 0x0000000405997211 */ /* 0x040fe200020f0eff */
[----:B------:R-:W3:Y:S01]  /*67070*/  LDC R176, c[0x0][0x22c] ;  /* 0x00008b00ffb07b82 */ /* 0x000ee20000000800 */
[----:B------:R-:W-:Y:S01]  /*67080*/  IMAD.IADD R163, R5, 0x1, R168 ;  /* 0x0000000105a37824 */ /* 0x000fe200078e02a8 */
[----:B-1----:R-:W-:Y:S02]  /*67090*/  PRMT R7, R155, 0x7632, R7 ;  /* 0x000076329b077816 */ /* 0x002fe40000000007 */
[----:B------:R-:W-:Y:S01]  /*670a0*/  @P3 STG.E.U16 desc[UR4][R152.64], R155 ;  /* 0x0000009b98003986 */ /* 0x000fe2000c101504 */
[----:B------:R-:W-:Y:S01]  /*670b0*/  VIADD R5, R3, 0x61 ;  /* 0x0000006103057836 */ /* 0x000fe20000000000 */
[----:B------:R-:W-:Y:S01]  /*670c0*/  LEA R160, P4, R163, R2, 0x1 ;  /* 0x00000002a3a07211 */ /* 0x000fe200078808ff */
[----:B------:R-:W-:Y:S01]  /*670d0*/  VIADD R168, R3, 0x62 ;  /* 0x0000006203a87836 */ /* 0x000fe20000000000 */
[----:B------:R-:W1:Y:S01]  /*670e0*/  LDC R0, c[0x0][0x248] ;  /* 0x00009200ff007b82 */ /* 0x000e620000000800 */
[----:B0-----:R-:W-:-:S02]  /*670f0*/  ISETP.LT.AND P3, PT, R162, R177, !P0 ;  /* 0x000000b1a200720c */ /* 0x001fc40004761270 */
[----:B------:R-:W-:-:S05]  /*67100*/  LEA.HI.X.SX32 R161, R163, R4, 0x1, P4 ;  /* 0x00000004a3a17211 */ /* 0x000fca00020f0eff */
[----:B------:R-:W0:Y:S01]  /*67110*/  LDC R154, c[0x0][0x248] ;  /* 0x00009200ff9a7b82 */ /* 0x000e220000000800 */
[----:B--2---:R-:W-:Y:S01]  /*67120*/  IMAD.IADD R163, R163, 0x1, R170 ;  /* 0x00000001a3a37824 */ /* 0x004fe200078e02aa */
[----:B------:R2:W-:Y:S04]  /*67130*/  @P2 STG.E.U16 desc[UR4][R160.64], R7 ;  /* 0x00000007a0002986 */ /* 0x0005e8000c101504 */
[----:B------:R-:W-:Y:S02]  /*67140*/  LEA R6, P4, R163, R2, 0x1 ;  /* 0x00000002a3067211 */ /* 0x000fe400078808ff */
[----:B------:R-:W4:Y:S01]  /*67150*/  LDC R162, c[0x0][0x248] ;  /* 0x00009200ffa27b82 */ /* 0x000f220000000800 */
[----:B---3--:R-:W-:Y:S01]  /*67160*/  ISETP.LT.AND P2, PT, R5, R176, !P0 ;  /* 0x000000b00500720c */ /* 0x008fe20004741270 */
[----:B------:R-:W-:Y:S01]  /*67170*/  VIADD R176, R3, 0x64 ;  /* 0x0000006403b07836 */ /* 0x000fe20000000000 */
[----:B--2---:R-:W-:-:S05]  /*67180*/  LEA.HI.X.SX32 R7, R163, R4, 0x1, P4 ;  /* 0x00000004a3077211 */ /* 0x004fca00020f0eff */
[----:B------:R-:W2:Y:S01]  /*67190*/  LDC R171, c[0x0][0x22c] ;  /* 0x00008b00ffab7b82 */ /* 0x000ea20000000800 */
[----:B-1----:R-:W-:Y:S01]  /*671a0*/  IMAD.IADD R5, R163, 0x1, R0 ;  /* 0x00000001a3057824 */ /* 0x002fe200078e0200 */
[----:B------:R1:W-:Y:S04]  /*671b0*/  @P3 STG.E.U16 desc[UR4][R6.64], R144 ;  /* 0x0000009006003986 */ /* 0x0003e8000c101504 */
[C---:B------:R-:W-:Y:S02]  /*671c0*/  LEA R152, P4, R5.reuse, R2, 0x1 ;  /* 0x0000000205987211 */ /* 0x040fe400078808ff */
[----:B------:R-:W3:Y:S01]  /*671d0*/  LDC R170, c[0x0][0x22c] ;  /* 0x00008b00ffaa7b82 */ /* 0x000ee20000000800 */
[C---:B0-----:R-:W-:Y:S01]  /*671e0*/  IMAD.IADD R161, R5.reuse, 0x1, R154 ;  /* 0x0000000105a17824 */ /* 0x041fe200078e029a */
[----:B------:R-:W-:Y:S01]  /*671f0*/  LEA.HI.X.SX32 R153, R5, R4, 0x1, P4 ;  /* 0x0000000405997211 */ /* 0x000fe200020f0eff */
[----:B------:R-:W-:-:S03]  /*67200*/  VIADD R5, R3, 0x63 ;  /* 0x0000006303057836 */ /* 0x000fc60000000000 */
[C---:B------:R-:W-:Y:S02]  /*67210*/  LEA R154, P3, R161.reuse, R2, 0x1 ;  /* 0x00000002a19a7211 */ /* 0x040fe400078608ff */
[----:B------:R-:W0:Y:S01]  /*67220*/  LDC R0, c[0x0][0x248] ;  /* 0x00009200ff007b82 */ /* 0x000e220000000800 */
[----:B-1----:R-:W-:Y:S02]  /*67230*/  PRMT R7, R144, 0x7632, R7 ;  /* 0x0000763290077816 */ /* 0x002fe40000000007 */
[C---:B------:R-:W-:Y:S01]  /*67240*/  LEA.HI.X.SX32 R155, R161.reuse, R4, 0x1, P3 ;  /* 0x00000004a19b7211 */ /* 0x040fe200018f0eff */
[----:B----4-:R-:W-:Y:S02]  /*67250*/  IMAD.IADD R161, R161, 0x1, R162 ;  /* 0x00000001a1a17824 */ /* 0x010fe400078e02a2 */
[----:B------:R1:W-:Y:S02]  /*67260*/  @P2 STG.E.U16 desc[UR4][R152.64], R7 ;  /* 0x0000000798002986 */ /* 0x0003e4000c101504 */
[----:B------:R-:W4:Y:S01]  /*67270*/  LDC R160, c[0x0][0x248] ;  /* 0x00009200ffa07b82 */ /* 0x000f220000000800 */
[----:B--2---:R-:W-:Y:S01]  /*67280*/  ISETP.LT.AND P5, PT, R168, R171, !P0 ;  /* 0x000000aba800720c */ /* 0x004fe200047a1270 */
[----:B------:R-:W-:Y:S01]  /*67290*/  VIADD R171, R3, 0x65 ;  /* 0x0000006503ab7836 */ /* 0x000fe20000000000 */
[----:B------:R-:W-:-:S05]  /*672a0*/  LEA R6, P2, R161, R2, 0x1 ;  /* 0x00000002a1067211 */ /* 0x000fca00078408ff */
[----:B------:R-:W2:Y:S01]  /*672b0*/  LDC R169, c[0x0][0x22c] ;  /* 0x00008b00ffa97b82 */ /* 0x000ea20000000800 */
[----:B---3--:R-:W-:Y:S02]  /*672c0*/  ISETP.LT.AND P3, PT, R5, R170, !P0 ;  /* 0x000000aa0500720c */ /* 0x008fe40004761270 */
[----:B-1----:R-:W-:Y:S02]  /*672d0*/  LEA.HI.X.SX32 R7, R161, R4, 0x1, P2 ;  /* 0x00000004a1077211 */ /* 0x002fe400010f0eff */
[----:B------:R-:W-:Y:S01]  /*672e0*/  PRMT R170, R145, 0x7632, R170 ;  /* 0x0000763291aa7816 */ /* 0x000fe200000000aa */
[----:B------:R-:W-:Y:S02]  /*672f0*/  @P5 STG.E.U16 desc[UR4][R154.64], R145 ;  /* 0x000000919a005986 */ /* 0x000fe4000c101504 */
[----:B------:R-:W1:Y:S01]  /*67300*/  LDC R162, c[0x0][0x248] ;  /* 0x00009200ffa27b82 */ /* 0x000e620000000800 */
[----:B0-----:R-:W-:-:S05]  /*67310*/  IMAD.IADD R5, R161, 0x1, R0 ;  /* 0x00000001a1057824 */ /* 0x001fca00078e0200 */
[C---:B------:R-:W-:Y:S01]  /*67320*/  LEA R152, P2, R5.reuse, R2, 0x1 ;  /* 0x0000000205987211 */ /* 0x040fe200078408ff */
[----:B------:R0:W-:Y:S01]  /*67330*/  @P3 STG.E.U16 desc[UR4][R6.64], R170 ;  /* 0x000000aa06003986 */ /* 0x0001e2000c101504 */
[----:B------:R-:W3:Y:S02]  /*67340*/  LDC R168, c[0x0][0x22c] ;  /* 0x00008b00ffa87b82 */ /* 0x000ee40000000800 */
[C---:B------:R-:W-:Y:S01]  /*67350*/  LEA.HI.X.SX32 R153, R5.reuse, R4, 0x1, P2 ;  /* 0x0000000405997211 */ /* 0x040fe200010f0eff */
[----:B----4-:R-:W-:-:S05]  /*67360*/  IMAD.IADD R5, R5, 0x1, R160 ;  /* 0x0000000105057824 */ /* 0x010fca00078e02a0 */
[----:B------:R-:W4:Y:S01]  /*67370*/  LDC R0, c[0x0][0x248] ;  /* 0x00009200ff007b82 */ /* 0x000f220000000800 */
[----:B--2---:R-:W-:Y:S01]  /*67380*/  ISETP.LT.AND P4, PT, R176, R169, !P0 ;  /* 0x000000a9b000720c */ /* 0x004fe20004781270 */
[----:B------:R-:W-:Y:S01]  /*67390*/  VIADD R176, R3, 0x6c ;  /* 0x0000006c03b07836 */ /* 0x000fe20000000000 */
[----:B------:R-:W-:Y:S01]  /*673a0*/  LEA R144, P2, R5, R2, 0x1 ;  /* 0x0000000205907211 */ /* 0x000fe200078408ff */
[C---:B0-----:R-:W-:Y:S01]  /*673b0*/  VIADD R170, R3.reuse, 0x6b ;  /* 0x0000006b03aa7836 */ /* 0x041fe20000000000 */
[----:B------:R-:W-:Y:S01]  /*673c0*/  PRMT R7, R146, 0x7632, R7 ;  /* 0x0000763292077816 */ /* 0x000fe20000000007 */
[----:B------:R-:W-:Y:S01]  /*673d0*/  VIADD R6, R3, 0x66 ;  /* 0x0000006603067836 */ /* 0x000fe20000000000 */
[C---:B------:R-:W-:Y:S01]  /*673e0*/  LEA.HI.X.SX32 R145, R5.reuse, R4, 0x1, P2 ;  /* 0x0000000405917211 */ /* 0x040fe200010f0eff */
[----:B------:R-:W0:Y:S01]  /*673f0*/  LDC R154, c[0x0][0x248] ;  /* 0x00009200ff9a7b82 */ /* 0x000e220000000800 */
[----:B-1----:R-:W-:-:S05]  /*67400*/  IMAD.IADD R155, R5, 0x1, R162 ;  /* 0x00000001059b7824 */ /* 0x002fca00078e02a2 */
[----:B------:R0:W-:Y:S02]  /*67410*/  @P4 STG.E.U16 desc[UR4][R152.64], R146 ;  /* 0x0000009298004986 */ /* 0x0001e4000c101504 */
[----:B------:R-:W1:Y:S01]  /*67420*/  LDC R161, c[0x0][0x22c] ;  /* 0x00008b00ffa17b82 */ /* 0x000e620000000800 */
[----:B---3--:R-:W-:-:S07]  /*67430*/  ISETP.LT.AND P3, PT, R171, R168, !P0 ;  /* 0x000000a8ab00720c */ /* 0x008fce0004761270 */
[----:B------:R-:W2:Y:S01]  /*67440*/  LDC R160, c[0x0][0x248] ;  /* 0x00009200ffa07b82 */ /* 0x000ea20000000800 */
[----:B----4-:R-:W-:-:S05]  /*67450*/  IMAD.IADD R5, R155, 0x1, R0 ;  /* 0x000000019b057824 */ /* 0x010fca00078e0200 */
[----:B------:R3:W-:Y:S02]  /*67460*/  @P3 STG.E.U16 desc[UR4][R144.64], R7 ;  /* 0x0000000790003986 */ /* 0x0007e4000c101504 */
[----:B------:R-:W4:Y:S01]  /*67470*/  LDC R169, c[0x0][0x22c] ;  /* 0x00008b00ffa97b82 */ /* 0x000f220000000800 */
[----:B0-----:R-:W-:-:S07]  /*67480*/  IMAD.IADD R153, R5, 0x1, R154 ;  /* 0x0000000105997824 */ /* 0x001fce00078e029a */
[----:B------:R-:W0:Y:S01]  /*67490*/  LDC R163, c[0x0][0x22c] ;  /* 0x00008b00ffa37b82 */ /* 0x000e220000000800 */
[----:B-1----:R-:W-:Y:S02]  /*674a0*/  ISETP.LT.AND P4, PT, R170, R161, !P0 ;  /* 0x000000a1aa00720c */ /* 0x002fe40004781270 */
[----:B---3--:R-:W-:-:S04]  /*674b0*/  LEA R144, P6, R5, R2, 0x1 ;  /* 0x0000000205907211 */ /* 0x008fc800078c08ff */
[----:B------:R-:W-:Y:S01]  /*674c0*/  LEA.HI.X.SX32 R145, R5, R4, 0x1, P6 ;  /* 0x0000000405917211 */ /* 0x000fe200030f0eff */
[----:B------:R-:W1:Y:S01]  /*674d0*/  LDC R162, c[0x0][0x248] ;  /* 0x00009200ffa27b82 */ /* 0x000e620000000800 */
[----:B--2---:R-:W-:-:S05]  /*674e0*/  IMAD.IADD R161, R153, 0x1, R160 ;  /* 0x0000000199a17824 */ /* 0x004fca00078e02a0 */
[-C--:B------:R-:W-:Y:S02]  /*674f0*/  LEA R154, P6, R161, R2.reuse, 0x1 ;  /* 0x00000002a19a7211 */ /* 0x080fe400078c08ff */
[----:B------:R-:W2:Y:S01]  /*67500*/  LDC R168, c[0x0][0x248] ;  /* 0x00009200ffa87b82 */ /* 0x000ea20000000800 */
[----:B----4-:R-:W-:Y:S02]  /*67510*/  ISETP.LT.AND P5, PT, R6, R169, !P0 ;  /* 0x000000a90600720c */ /* 0x010fe400047a1270 */
[----:B------:R-:W-:-:S04]  /*67520*/  LEA R6, P2, R155, R2, 0x1 ;  /* 0x000000029b067211 */ /* 0x000fc800078408ff */
[----:B------:R-:W-:Y:S01]  /*67530*/  LEA.HI.X.SX32 R7, R155, R4, 0x1, P2 ;  /* 0x000000049b077211 */ /* 0x000fe200010f0eff */
[----:B------:R-:W3:Y:S01]  /*67540*/  LDC R146, c[0x0][0x248] ;  /* 0x00009200ff927b82 */ /* 0x000ee20000000800 */
[----:B0-----:R-:W-:Y:S02]  /*67550*/  ISETP.LT.AND P3, PT, R176, R163, !P0 ;  /* 0x000000a3b000720c */ /* 0x001fe40004761270 */
[----:B------:R-:W-:Y:S02]  /*67560*/  LEA R152, P2, R153, R2, 0x1 ;  /* 0x0000000299987211 */ /* 0x000fe400078408ff */
[-C--:B------:R-:W-:Y:S01]  /*67570*/  LEA.HI.X.SX32 R155, R161, R4.reuse, 0x1, P6 ;  /* 0x00000004a19b7211 */ /* 0x080fe200030f0eff */
[----:B------:R0:W-:Y:S01]  /*67580*/  @P5 STG.E.U16 desc[UR4][R6.64], R147 ;  /* 0x0000009306005986 */ /* 0x0001e2000c101504 */
[----:B------:R-:W-:Y:S01]  /*67590*/  LEA.HI.X.SX32 R153, R153, R4, 0x1, P2 ;  /* 0x0000000499997211 */ /* 0x000fe200010f0eff */
[----:B------:R-:W4:Y:S01]  /*675a0*/  LDC R0, c[0x0][0x248] ;  /* 0x00009200ff007b82 */ /* 0x000f220000000800 */
[----:B-1----:R-:W-:-:S05]  /*675b0*/  IMAD.IADD R163, R161, 0x1, R162 ;  /* 0x00000001a1a37824 */ /* 0x002fca00078e02a2 */
[C---:B------:R-:W-:Y:S02]  /*675c0*/  LEA R160, P2, R163.reuse, R2, 0x1 ;  /* 0x00000002a3a07211 */ /* 0x040fe400078408ff */
[----:B------:R-:W1:Y:S01]  /*675d0*/  LDC R171, c[0x0][0x22c] ;  /* 0x00008b00ffab7b82 */ /* 0x000e620000000800 */
[C---:B--2---:R-:W-:Y:S01]  /*675e0*/  IMAD.IADD R5, R163.reuse, 0x1, R168 ;  /* 0x00000001a3057824 */ /* 0x044fe200078e02a8 */
[----:B------:R-:W-:Y:S01]  /*675f0*/  LEA.HI.X.SX32 R161, R163, R4, 0x1, P2 ;  /* 0x00000004a3a17211 */ /* 0x000fe200010f0eff */
[----:B0-----:R-:W-:Y:S01]  /*67600*/  VIADD R6, R3, 0x6d ;  /* 0x0000006d03067836 */ /* 0x001fe20000000000 */
[----:B------:R-:W-:Y:S02]  /*67610*/  PRMT R7, R136, 0x7632, R7 ;  /* 0x0000763288077816 */ /* 0x000fe40000000007 */
[C---:B------:R-:W-:Y:S02]  /*67620*/  LEA R162, P6, R5.reuse, R2, 0x1 ;  /* 0x0000000205a27211 */ /* 0x040fe400078c08ff */
[----:B------:R-:W0:Y:S01]  /*67630*/  LDC R177, c[0x0][0x22c] ;  /* 0x00008b00ffb17b82 */ /* 0x000e220000000800 */
[C---:B---3--:R-:W-:Y:S01]  /*67640*/  IMAD.IADD R169, R5.reuse, 0x1, R146 ;  /* 0x0000000105a97824 */ /* 0x048fe200078e0292 */
[----:B------:R-:W-:-:S04]  /*67650*/  LEA.HI.X.SX32 R163, R5, R4, 0x1, P6 ;  /* 0x0000000405a37211 */ /* 0x000fc800030f0eff */
[C---:B------:R-:W-:Y:S02]  /*67660*/  LEA R168, P6, R169.reuse, R2, 0x1 ;  /* 0x00000002a9a87211 */ /* 0x040fe400078c08ff */
[----:B------:R-:W2:Y:S01]  /*67670*/  LDC R178, c[0x0][0x22c] ;  /* 0x00008b00ffb27b82 */ /* 0x000ea20000000800 */
[C---:B----4-:R-:W-:Y:S01]  /*67680*/  IMAD.IADD R5, R169.reuse, 0x1, R0 ;  /* 0x00000001a9057824 */ /* 0x050fe200078e0200 */
[----:B------:R-:W-:Y:S01]  /*67690*/  LEA.HI.X.SX32 R169, R169, R4, 0x1, P6 ;  /* 0x00000004a9a97211 */ /* 0x000fe200030f0eff */
[----:B------:R-:W-:-:S05]  /*676a0*/  VIADD R0, R3, 0x69 ;  /* 0x0000006903007836 */ /* 0x000fca0000000000 */
[----:B------:R-:W3:Y:S01]  /*676b0*/  LDC R176, c[0x0][0x22c] ;  /* 0x00008b00ffb07b82 */ /* 0x000ee20000000800 */
[----:B-1----:R-:W-:-:S07]  /*676c0*/  ISETP.LT.AND P2, PT, R184, R171, !P0 ;  /* 0x000000abb800720c */ /* 0x002fce0004741270 */
[----:B------:R-:W1:Y:S01]  /*676d0*/  LDC R170, c[0x0][0x22c] ;  /* 0x00008b00ffaa7b82 */ /* 0x000e620000000800 */
[----:B0-----:R-:W-:Y:S01]  /*676e0*/  ISETP.LT.AND P5, PT, R0, R177, !P0 ;  /* 0x000000b10000720c */ /* 0x001fe200047a1270 */
[----:B------:R-:W-:-:S06]  /*676f0*/  VIADD R177, R3, 0x6a ;  /* 0x0000006a03b17836 */ /* 0x000fcc0000000000 */
[----:B------:R-:W0:Y:S01]  /*67700*/  LDC R0, c[0x0][0x248] ;  /* 0x00009200ff007b82 */ /* 0x000e220000000800 */
[----:B--2---:R-:W-:Y:S02]  /*67710*/  ISETP.LT.AND P6, PT, R179, R178, !P0 ;  /* 0x000000b2b300720c */ /* 0x004fe400047c1270 */
[----:B------:R-:W-:Y:S02]  /*67720*/  PRMT R178, R147, 0x7632, R178 ;  /* 0x0000763293b27816 */ /* 0x000fe400000000b2 */
[----:B------:R-:W-:-:S03]  /*67730*/  PRMT R147, R137, 0x7632, R147 ;  /* 0x0000763289937816 */ /* 0x000fc60000000093 */
[----:B------:R-:W2:Y:S01]  /*67740*/  LDC R171, c[0x0][0x22c] ;  /* 0x00008b00ffab7b82 */ /* 0x000ea20000000800 */
[----:B------:R0:W-:Y:S01]  /*67750*/  @P2 STG.E.U16 desc[UR4][R144.64], R178 ;  /* 0x000000b290002986 */ /* 0x0001e2000c101504 */
[----:B---3--:R-:W-:Y:S01]  /*67760*/  ISETP.LT.AND P2, PT, R177, R176, !P0 ;  /* 0x000000b0b100720c */ /* 0x008fe20004741270 */
[----:B------:R-:W-:-:S03]  /*67770*/  VIADD R177, R3, 0x6e ;  /* 0x0000006e03b17836 */ /* 0x000fc60000000000 */
[----:B------:R-:W-:Y:S02]  /*67780*/  @P6 STG.E.U16 desc[UR4][R152.64], R136 ;  /* 0x0000008898006986 */ /* 0x000fe4000c101504 */
[----:B------:R-:W3:Y:S01]  /*67790*/  LDC R146, c[0x0][0x248] ;  /* 0x00009200ff927b82 */ /* 0x000ee20000000800 */
[----:B-1----:R-:W-:Y:S01]  /*677a0*/  ISETP.LT.AND P6, PT, R177, R170, !P0 ;  /* 0x000000aab100720c */ /* 0x002fe200047c1270 */
[----:B------:R1:W-:Y:S05]  /*677b0*/  @P5 STG.E.U16 desc[UR4][R154.64], R7 ;  /* 0x000000079a005986 */ /* 0x0003ea000c101504 */
[----:B------:R4:W-:Y:S01]  /*677c0*/  @P2 STG.E.U16 desc[UR4][R160.64], R137 ;  /* 0x00000089a0002986 */ /* 0x0009e2000c101504 */
[----:B------:R-:W3:Y:S01]  /*677d0*/  LDC R170, c[0x0][0x248] ;  /* 0x00009200ffaa7b82 */ /* 0x000ee20000000800 */
[----:B0-----:R-:W-:-:S02]  /*677e0*/  IMAD.IADD R145, R5, 0x1, R0 ;  /* 0x0000000105917824 */ /* 0x001fc400078e0200 */
[----:B------:R0:W-:Y:S01]  /*677f0*/  @P4 STG.E.U16 desc[UR4][R162.64], R147 ;  /* 0x00000093a2004986 */ /* 0x0001e2000c101504 */
[----:B-1----:R-:W-:-:S03]  /*67800*/  PRMT R155, R138, 0x7632, R155 ;  /* 0x000076328a9b7816 */ /* 0x002fc6000000009b */
[----:B------:R1:W-:Y:S01]  /*67810*/  @P3 STG.E.U16 desc[UR4][R168.64], R138 ;  /* 0x0000008aa8003986 */ /* 0x0003e2000c101504 */
[----:B------:R-:W1:Y:S01]  /*67820*/  LDC R152, c[0x0][0x22c] ;  /* 0x00008b00ff987b82 */ /* 0x000e620000000800 */
[----:B--2---:R-:W-:Y:S02]  /*67830*/  ISETP.LT.AND P5, PT, R6, R171, !P0 ;  /* 0x000000ab0600720c */ /* 0x004fe400047a1270 */
[----:B------:R-:W-:Y:S01]  /*67840*/  LEA R6, P2, R5, R2, 0x1 ;  /* 0x0000000205067211 */ /* 0x000fe200078408ff */
[----:B----4-:R-:W-:-:S03]  /*67850*/  VIADD R160, R3, 0x75 ;  /* 0x0000007503a07836 */ /* 0x010fc60000000000 */
[----:B------:R-:W-:Y:S01]  /*67860*/  LEA.HI.X.SX32 R7, R5, R4, 0x1, P2 ;  /* 0x0000000405077211 */ /* 0x000fe200010f0eff */
[----:B------:R-:W2:Y:S01]  /*67870*/  LDC R0, c[0x0][0x248] ;  /* 0x00009200ff007b82 */ /* 0x000ea20000000800 */
[C---:B------:R-:W-:Y:S01]  /*67880*/  LEA R144, P2, R145.reuse, R2, 0x1 ;  /* 0x0000000291907211 */ /* 0x040fe200078408ff */
[----:B---3--:R-:W-:-:S03]  /*67890*/  IMAD.IADD R5, R145, 0x1, R146 ;  /* 0x0000000191057824 */ /* 0x008fc600078e0292 */
[----:B------:R-:W-:Y:S01]  /*678a0*/  LEA.HI.X.SX32 R145, R145, R4, 0x1, P2 ;  /* 0x0000000491917211 */ /* 0x000fe200010f0eff */
[----:B------:R3:W-:Y:S01]  /*678b0*/  @P5 STG.E.U16 desc[UR4][R6.64], R155 ;  /* 0x0000009b06005986 */ /* 0x0007e2000c101504 */
[C---:B------:R-:W-:Y:S01]  /*678c0*/  LEA R136, P2, R5.reuse, R2, 0x1 ;  /* 0x0000000205887211 */ /* 0x040fe200078408ff */
[----:B------:R-:W4:Y:S01]  /*678d0*/  LDC R153, c[0x0][0x22c] ;  /* 0x00008b00ff997b82 */ /* 0x000f220000000800 */
[C---:B0-----:R-:W-:Y:S01]  /*678e0*/  IMAD.IADD R147, R5.reuse, 0x1, R170 ;  /* 0x0000000105937824 */ /* 0x041fe200078e02aa */
[----:B------:R-:W-:Y:S01]  /*678f0*/  @P6 STG.E.U16 desc[UR4][R144.64], R139 ;  /* 0x0000008b90006986 */ /* 0x000fe2000c101504 */
[----:B------:R-:W-:Y:S01]  /*67900*/  LEA.HI.X.SX32 R137, R5, R4, 0x1, P2 ;  /* 0x0000000405897211 */ /* 0x000fe200010f0eff */
[----:B------:R-:W-:-:S04]  /*67910*/  VIADD R5, R3, 0x70 ;  /* 0x0000007003057836 */ /* 0x000fc80000000000 */
[----:B-1----:R-:W0:Y:S01]  /*67920*/  LDC R138, c[0x0][0x248] ;  /* 0x00009200ff8a7b82 */ /* 0x002e220000000800 */
[----:B------:R-:W-:Y:S01]  /*67930*/  ISETP.LT.AND P2, PT, R5, R152, !P0 ;  /* 0x000000980500720c */ /* 0x000fe20004741270 */
[----:B---3--:R-:W-:Y:S01]  /*67940*/  VIADD R6, R3, 0x71 ;  /* 0x0000007103067836 */ /* 0x008fe20000000000 */
[----:B------:R-:W-:Y:S01]  /*67950*/  PRMT R7, R139, 0x7632, R7 ;  /* 0x000076328b077816 */ /* 0x000fe20000000007 */
[----:B------:R-:W-:-:S04]  /*67960*/  VIADD R155, R3, 0x72 ;  /* 0x00000072039b7836 */ /* 0x000fc80000000000 */
[----:B------:R-:W1:Y:S01]  /*67970*/  LDC R146, c[0x0][0x248] ;  /* 0x00009200ff927b82 */ /* 0x000e620000000800 */
[C---:B--2---:R-:W-:Y:S01]  /*67980*/  IMAD.IADD R5, R147.reuse, 0x1, R0 ;  /* 0x0000000193057824 */ /* 0x044fe200078e0200 */
[----:B------:R2:W-:Y:S06]  /*67990*/  @P1 STG.E.U16 desc[UR4][R136.64], R7 ;  /* 0x0000000788001986 */ /* 0x0005ec000c101504 */
[----:B------:R-:W3:Y:S01]  /*679a0*/  LDC R154, c[0x0][0x22c] ;  /* 0x00008b00ff9a7b82 */ /* 0x000ee20000000800 */
[----:B----4-:R-:W-:Y:S02]  /*679b0*/  ISETP.LT.AND P3, PT, R6, R153, !P0 ;  /* 0x000000990600720c */ /* 0x010fe40004761270 */
[----:B------:R-:W-:-:S04]  /*679c0*/  LEA R6, P1, R147, R2, 0x1 ;  /* 0x0000000293067211 */ /* 0x000fc800078208ff */
[----:B--2---:R-:W-:Y:S01]  /*679d0*/  LEA.HI.X.SX32 R7, R147, R4, 0x1, P1 ;  /* 0x0000000493077211 */ /* 0x004fe200008f0eff */
[----:B------:R-:W2:Y:S01]  /*679e0*/  LDC R145, c[0x0][0x22c] ;  /* 0x00008b00ff917b82 */ /* 0x000ea20000000800 */
[C---:B------:R-:W-:Y:S01]  /*679f0*/  LEA R136, P1, R5.reuse, R2, 0x1 ;  /* 0x0000000205887211 */ /* 0x040fe200078208ff */
[C---:B0-----:R-:W-:Y:S02]  /*67a00*/  IMAD.IADD R139, R5.reuse, 0x1, R138 ;  /* 0x00000001058b7824 */ /* 0x041fe400078e028a */
[----:B------:R0:W-:Y:S01]  /*67a10*/  @P2 STG.E.U16 desc[UR4][R6.64], R128 ;  /* 0x0000008006002986 */ /* 0x0001e2000c101504 */
[----:B------:R-:W-:Y:S01]  /*67a20*/  LEA.HI.X.SX32 R137, R5, R4, 0x1, P1 ;  /* 0x0000000405897211 */ /* 0x000fe200008f0eff */
[----:B------:R-:W-:Y:S01]  /*67a30*/  VIADD R147, R3, 0x73 ;  /* 0x0000007303937836 */ /* 0x000fe20000000000 */
[C---:B------:R-:W-:Y:S01]  /*67a40*/  LEA R138, P1, R139.reuse, R2, 0x1 ;  /* 0x000000028b8a7211 */ /* 0x040fe200078208ff */
[----:B------:R-:W4:Y:S01]  /*67a50*/  LDC R0, c[0x0][0x248] ;  /* 0x00009200ff007b82 */ /* 0x000f220000000800 */
[----:B-1----:R-:W-:-:S02]  /*67a60*/  IMAD.IADD R5, R139, 0x1, R146 ;  /* 0x000000018b057824 */ /* 0x002fc400078e0292 */
[----:B------:R-:W-:-:S05]  /*67a70*/  LEA.HI.X.SX32 R139, R139, R4, 0x1, P1 ;  /* 0x000000048b8b7211 */ /* 0x000fca00008f0eff */
[----:B------:R-:W1:Y:S01]  /*67a80*/  LDC R152, c[0x0][0x22c] ;  /* 0x00008b00ff987b82 */ /* 0x000e620000000800 */
[----:B---3--:R-:W-:Y:S01]  /*67a90*/  ISETP.LT.AND P4, PT, R155, R154, !P0 ;  /* 0x0000009a9b00720c */ /* 0x008fe20004781270 */
[----:B------:R-:W-:Y:S01]  /*67aa0*/  VIADD R154, R3, 0x74 ;  /* 0x00000074039a7836 */ /* 0x000fe20000000000 */
[----:B------:R-:W-:Y:S02]  /*67ab0*/  PRMT R155, R128, 0x7632, R155 ;  /* 0x00007632809b7816 */ /* 0x000fe4000000009b */
[----:B0-----:R-:W-:-:S03]  /*67ac0*/  LEA R6, P1, R5, R2, 0x1 ;  /* 0x0000000205067211 */ /* 0x001fc600078208ff */
[----:B------:R-:W0:Y:S01]  /*67ad0*/  LDC R153, c[0x0][0x22c] ;  /* 0x00008b00ff997b82 */ /* 0x000e220000000800 */
[----:B--2---:R-:W-:Y:S01]  /*67ae0*/  ISETP.LT.AND P5, PT, R160, R145, !P0 ;  /* 0x00000091a000720c */ /* 0x004fe200047a1270 */
[----:B------:R4:W-:Y:S01]  /*67af0*/  @P3 STG.E.U16 desc[UR4][R136.64], R155 ;  /* 0x0000009b88003986 */ /* 0x0009e2000c101504 */
[----:B------:R-:W-:-:S03]  /*67b00*/  LEA.HI.X.SX32 R7, R5, R4, 0x1, P1 ;  /* 0x0000000405077211 */ /* 0x000fc600008f0eff */
[----:B------:R2:W-:Y:S02]  /*67b10*/  @P4 STG.E.U16 desc[UR4][R138.64], R129 ;  /* 0x000000818a004986 */ /* 0x0005e4000c101504 */
[----:B------:R-:W3:Y:S01]  /*67b20*/  LDC R144, c[0x0][0x248] ;  /* 0x00009200ff907b82 */ /* 0x000ee20000000800 */
[----:B----4-:R-:W-:-:S07]  /*67b30*/  IMAD.IADD R137, R5, 0x1, R0 ;  /* 0x0000000105897824 */ /* 0x010fce00078e0200 */
[----:B------:R-:W2:Y:S01]  /*67b40*/  LDC R146, c[0x0][0x248] ;  /* 0x00009200ff927b82 */ /* 0x000ea20000000800 */
[----:B-1----:R-:W-:Y:S02]  /*67b50*/  ISETP.LT.AND P3, PT, R147, R152, !P0 ;  /* 0x000000989300720c */ /* 0x002fe40004761270 */
[----:B------:R-:W-:-:S05]  /*67b60*/  LEA R136, P2, R137, R2, 0x1 ;  /* 0x0000000289887211 */ /* 0x000fca00078408ff */
[----:B------:R-:W1:Y:S01]  /*67b70*/  LDC R145, c[0x0][0x22c] ;  /* 0x00008b00ff917b82 */ /* 0x000e620000000800 */
[----:B0-----:R-:W-:Y:S01]  /*67b80*/  ISETP.LT.AND P4, PT, R154, R153, !P0 ;  /* 0x000000999a00720c */ /* 0x001fe20004781270 */
[----:B------:R-:W-:Y:S01]  /*67b90*/  VIADD R154, R3, 0x77 ;  /* 0x00000077039a7836 */ /* 0x000fe20000000000 */
[----:B------:R-:W-:-:S05]  /*67ba0*/  PRMT R153, R129, 0x7632, R153 ;  /* 0x0000763281997816 */ /* 0x000fca0000000099 */
[----:B------:R-:W0:Y:S01]  /*67bb0*/  LDC R0, c[0x0][0x248] ;  /* 0x00009200ff007b82 */ /* 0x000e220000000800 */
[C---:B---3--:R-:W-:Y:S01]  /*67bc0*/  IMAD.IADD R5, R137.reuse, 0x1, R144 ;  /* 0x0000000189057824 */ /* 0x048fe200078e0290 */
[----:B------:R-:W-:Y:S01]  /*67bd0*/  LEA.HI.X.SX32 R137, R137, R4, 0x1, P2 ;  /* 0x0000000489897211 */ /* 0x000fe200010f0eff */
[----:B------:R3:W-:Y:S03]  /*67be0*/  @P3 STG.E.U16 desc[UR4][R6.64], R153 ;  /* 0x0000009906003986 */ /* 0x0007e6000c101504 */
[C---:B------:R-:W-:Y:S01]  /*67bf0*/  LEA R128, P1, R5.reuse, R2, 0x1 ;  /* 0x0000000205807211 */ /* 0x040fe200078208ff */
[----:B------:R4:W-:Y:S01]  /*67c00*/  @P4 STG.E.U16 desc[UR4][R136.64], R130 ;  /* 0x0000008288004986 */ /* 0x0009e2000c101504 */
[----:B------:R-:W0:Y:S01]  /*67c10*/  LDC R152, c[0x0][0x22c] ;  /* 0x00008b00ff987b82 */ /* 0x000e220000000800 */
[C---:B--2---:R-:W-:Y:S01]  /*67c20*/  IMAD.IADD R139, R5.reuse, 0x1, R146 ;  /* 0x00000001058b7824 */ /* 0x044fe200078e0292 */
[----:B------:R-:W-:Y:S01]  /*67c30*/  LEA.HI.X.SX32 R129, R5, R4, 0x1, P1 ;  /* 0x0000000405817211 */ /* 0x000fe200008f0eff */
[----:B------:R-:W-:-:S02]  /*67c40*/  VIADD R146, R3, 0x76 ;  /* 0x0000007603927836 */ /* 0x000fc40000000000 */
[----:B---3--:R-:W-:-:S03]  /*67c50*/  VIADD R7, R3, 0x78 ;  /* 0x0000007803077836 */ /* 0x008fc60000000000 */
[----:B------:R-:W2:Y:S01]  /*67c60*/  LDC R147, c[0x0][0x22c] ;  /* 0x00008b00ff937b82 */ /* 0x000ea20000000800 */
[----:B-1----:R-:W-:Y:S02]  /*67c70*/  ISETP.LT.AND P2, PT, R146, R145, !P0 ;  /* 0x000000919200720c */ /* 0x002fe40004741270 */
[----:B----4-:R-:W-:Y:S02]  /*67c80*/  PRMT R137, R130, 0x7632, R137 ;  /* 0x0000763282897816 */ /* 0x010fe40000000089 */
[----:B------:R-:W-:-:S03]  /*67c90*/  LEA R6, P1, R139, R2, 0x1 ;  /* 0x000000028b067211 */ /* 0x000fc600078208ff */
[----:B------:R-:W1:Y:S01]  /*67ca0*/  LDC R138, c[0x0][0x248] ;  /* 0x00009200ff8a7b82 */ /* 0x000e620000000800 */
[----:B0-----:R-:W-:Y:S01]  /*67cb0*/  IMAD.IADD R5, R139, 0x1, R0 ;  /* 0x000000018b057824 */ /* 0x001fe200078e0200 */
[----:B------:R0:W-:Y:S06]  /*67cc0*/  @P5 STG.E.U16 desc[UR4][R128.64], R137 ;  /* 0x0000008980005986 */ /* 0x0001ec000c101504 */
[----:B------:R-:W3:Y:S01]  /*67cd0*/  LDC R144, c[0x0][0x248] ;  /* 0x00009200ff907b82 */ /* 0x000ee20000000800 */
[----:B------:R-:W-:Y:S02]  /*67ce0*/  ISETP.LT.AND P4, PT, R7, R152, !P0 ;  /* 0x000000980700720c */ /* 0x000fe40004781270 */
[----:B------:R-:W-:-:S02]  /*67cf0*/  LEA.HI.X.SX32 R7, R139, R4, 0x1, P1 ;  /* 0x000000048b077211 */ /* 0x000fc400008f0eff */
[----:B------:R-:W-:Y:S02]  /*67d00*/  PRMT R152, R131, 0x7632, R152 ;  /* 0x0000763283987816 */ /* 0x000fe40000000098 */
[----:B0-----:R-:W-:Y:S01]  /*67d10*/  LEA R128, P1, R5, R2, 0x1 ;  /* 0x0000000205807211 */ /* 0x001fe200078208ff */
[----:B------:R-:W0:Y:S01]  /*67d20*/  LDC R146, c[0x0][0x22c] ;  /* 0x00008b00ff927b82 */ /* 0x000e220000000800 */
[----:B--2---:R-:W-:Y:S01]  /*67d30*/  ISETP.LT.AND P3, PT, R154, R147, !P0 ;  /* 0x000000939a00720c */ /* 0x004fe20004761270 */
[----:B------:R-:W-:Y:S01]  /*67d40*/  VIADD R147, R3, 0x7a ;  /* 0x0000007a03937836 */ /* 0x000fe20000000000 */
[C---:B------:R-:W-:Y:S01]  /*67d50*/  LEA.HI.X.SX32 R129, R5.reuse, R4, 0x1, P1 ;  /* 0x0000000405817211 */ /* 0x040fe200008f0eff */
[----:B------:R2:W-:Y:S04]  /*67d60*/  @P2 STG.E.U16 desc[UR4][R6.64], R131 ;  /* 0x0000008306002986 */ /* 0x0005e8000c101504 */
[----:B------:R-:W4:Y:S01]  /*67d70*/  LDC R145, c[0x0][0x22c] ;  /* 0x00008b00ff917b82 */ /* 0x000f220000000800 */
[----:B-1----:R-:W-:-:S05]  /*67d80*/  IMAD.IADD R137, R5, 0x1, R138 ;  /* 0x0000000105897824 */ /* 0x002fca00078e028a */
[C---:B------:R-:W-:Y:S01]  /*67d90*/  LEA R136, P1, R137.reuse, R2, 0x1 ;  /* 0x0000000289887211 */ /* 0x040fe200078208ff */
[----:B------:R1:W-:Y:S01]  /*67da0*/  @P3 STG.E.U16 desc[UR4][R128.64], R152 ;  /* 0x0000009880003986 */ /* 0x0003e2000c101504 */
[----:B------:R-:W4:Y:S01]  /*67db0*/  LDC R0, c[0x0][0x248] ;  /* 0x00009200ff007b82 */ /* 0x000f220000000800 */
[C---:B---3--:R-:W-:Y:S01]  /*67dc0*/  IMAD.IADD R5, R137.reuse, 0x1, R144 ;  /* 0x0000000189057824 */ /* 0x048fe200078e0290 */
[----:B------:R-:W-:Y:S01]  /*67dd0*/  LEA.HI.X.SX32 R137, R137, R4, 0x1, P1 ;  /* 0x0000000489897211 */ /* 0x000fe200008f0eff */
[----:B------:R-:W-:-:S03]  /*67de0*/  VIADD R144, R3, 0x79 ;  /* 0x0000007903907836 */ /* 0x000fc60000000000 */
[----:B--2---:R-:W-:Y:S01]  /*67df0*/  LEA R6, P1, R5, R2, 0x1 ;  /* 0x0000000205067211 */ /* 0x004fe200078208ff */
[----:B------:R2:W-:Y:S01]  /*67e00*/  @P4 STG.E.U16 desc[UR4][R136.64], R120 ;  /* 0x0000007888004986 */ /* 0x0005e2000c101504 */
[----:B------:R-:W3:Y:S01]  /*67e10*/  LDC R130, c[0x0][0x248] ;  /* 0x00009200ff827b82 */ /* 0x000ee20000000800 */
[----:B0-----:R-:W-:Y:S01]  /*67e20*/  ISETP.LT.AND P4, PT, R147, R146, !P0 ;  /* 0x000000929300720c */ /* 0x001fe20004781270 */
[----:B-1----:R-:W-:Y:S01]  /*67e30*/  VIADD R152, R3, 0x7b ;  /* 0x0000007b03987836 */ /* 0x002fe20000000000 */
[----:B------:R-:W-:Y:S02]  /*67e40*/  LEA.HI.X.SX32 R7, R5, R4, 0x1, P1 ;  /* 0x0000000405077211 */ /* 0x000fe400008f0eff */
[----:B------:R-:W-:-:S03]  /*67e50*/  PRMT R147, R120, 0x7632, R147 ;  /* 0x0000763278937816 */ /* 0x000fc60000000093 */
[----:B------:R-:W0:Y:S01]  /*67e60*/  LDC R139, c[0x0][0x22c] ;  /* 0x00008b00ff8b7b82 */ /* 0x000e220000000800 */
[----:B----4-:R-:W-:Y:S01]  /*67e70*/  ISETP.LT.AND P3, PT, R144, R145, !P0 ;  /* 0x000000919000720c */ /* 0x010fe20004761270 */
[----:B--2---:R-:W-:-:S06]  /*67e80*/  VIADD R120, R3, 0x7d ;  /* 0x0000007d03787836 */ /* 0x004fcc0000000000 */
[----:B------:R-:W1:Y:S01]  /*67e90*/  LDC R138, c[0x0][0x248] ;  /* 0x00009200ff8a7b82 */ /* 0x000e620000000800 */
[----:B------:R-:W-:-:S05]  /*67ea0*/  IMAD.IADD R131, R5, 0x1, R0 ;  /* 0x0000000105837824 */ /* 0x000fca00078e0200 */
[C---:B------:R-:W-:Y:S01]  /*67eb0*/  LEA R128, P2, R131.reuse, R2, 0x1 ;  /* 0x0000000283807211 */ /* 0x040fe200078408ff */
[----:B------:R2:W-:Y:S01]  /*67ec0*/  @P3 STG.E.U16 desc[UR4][R6.64], R147 ;  /* 0x0000009306003986 */ /* 0x0005e2000c101504 */
[----:B------:R-:W4:Y:S01]  /*67ed0*/  LDC R146, c[0x0][0x22c] ;  /* 0x00008b00ff927b82 */ /* 0x000f220000000800 */
[C---:B---3--:R-:W-:Y:S01]  /*67ee0*/  IMAD.IADD R5, R131.reuse, 0x1, R130 ;  /* 0x0000000183057824 */ /* 0x048fe200078e0282 */
[----:B------:R-:W-:-:S04]  /*67ef0*/  LEA.HI.X.SX32 R129, R131, R4, 0x1, P2 ;  /* 0x0000000483817211 */ /* 0x000fc800010f0eff */
[----:B------:R-:W-:Y:S01]  /*67f00*/  LEA R130, P1, R5, R2, 0x1 ;  /* 0x0000000205827211 */ /* 0x000fe200078208ff */
[----:B------:R-:W-:Y:S01]  /*67f10*/  @P4 STG.E.U16 desc[UR4][R128.64], R121 ;  /* 0x0000007980004986 */ /* 0x000fe2000c101504 */
[----:B------:R-:W3:Y:S01]  /*67f20*/  LDC R145, c[0x0][0x22c] ;  /* 0x00008b00ff917b82 */ /* 0x000ee20000000800 */
[----:B0-----:R-:W-:Y:S01]  /*67f30*/  ISETP.LT.AND P2, PT, R152, R139, !P0 ;  /* 0x0000008b9800720c */ /* 0x001fe20004741270 */
[----:B------:R-:W-:Y:S01]  /*67f40*/  VIADD R139, R3, 0x7e ;  /* 0x0000007e038b7836 */ /* 0x000fe20000000000 */
[----:B--2---:R-:W-:Y:S02]  /*67f50*/  PRMT R7, R121, 0x7632, R7 ;  /* 0x0000763279077816 */ /* 0x004fe40000000007 */
[----:B------:R-:W-:-:S03]  /*67f60*/  LEA.HI.X.SX32 R131, R5, R4, 0x1, P1 ;  /* 0x0000000405837211 */ /* 0x000fc600008f0eff */
[----:B------:R-:W0:Y:S01]  /*67f70*/  LDC R144, c[0x0][0x22c] ;  /* 0x00008b00ff907b82 */ /* 0x000e220000000800 */
[----:B-1----:R-:W-:Y:S02]  /*67f80*/  IMAD.IADD R137, R5, 0x1, R138 ;  /* 0x0000000105897824 */ /* 0x002fe400078e028a */
[----:B------:R-:W-:-:S03]  /*67f90*/  VIADD R5, R3, 0x7c ;  /* 0x0000007c03057836 */ /* 0x000fc60000000000 */
[----:B------:R1:W-:Y:S01]  /*67fa0*/  @P2 STG.E.U16 desc[UR4][R130.64], R7 ;  /* 0x0000000782002986 */ /* 0x0003e2000c101504 */
[----:B------:R-:W-:Y:S01]  /*67fb0*/  LEA R6, P1, R137, R2, 0x1 ;  /* 0x0000000289067211 */ /* 0x000fe200078208ff */
[----:B------:R-:W2:Y:S01]  /*67fc0*/  LDC R0, c[0x0][0x248] ;  /* 0x00009200ff007b82 */ /* 0x000ea20000000800 */
[----:B----4-:R-:W-:-:S07]  /*67fd0*/  ISETP.LT.AND P4, PT, R139, R146, !P0 ;  /* 0x000000928b00720c */ /* 0x010fce0004781270 */
[----:B------:R-:W4:Y:S01]  /*67fe0*/  LDC R136, c[0x0][0x248] ;  /* 0x00009200ff887b82 */ /* 0x000f220000000800 */
[----:B---3--:R-:W-:Y:S02]  /*67ff0*/  ISETP.LT.AND P3, PT, R120, R145, !P0 ;  /* 0x000000917800720c */ /* 0x008fe40004761270 */
[----:B-1----:R-:W-:-:S05]  /*68000*/  LEA.HI.X.SX32 R7, R137, R4, 0x1, P1 ;  /* 0x0000000489077211 */ /* 0x002fca00008f0eff */
[----:B------:R-:W1:Y:S01]  /*68010*/  LDC R138, c[0x0][0x248] ;  /* 0x00009200ff8a7b82 */ /* 0x000e620000000800 */
[----:B0-----:R-:W-:-:S07]  /*68020*/  ISETP.LT.AND P2, PT, R5, R144, !P0 ;  /* 0x000000900500720c */ /* 0x001fce0004741270 */
[----:B------:R-:W0:Y:S01]  /*68030*/  LDC R139, c[0x0][0x248] ;  /* 0x00009200ff8b7b82 */ /* 0x000e220000000800 */
[----:B--2---:R-:W-:Y:S01]  /*68040*/  IMAD.IADD R5, R137, 0x1, R0 ;  /* 0x0000000189057824 */ /* 0x004fe200078e0200 */
[----:B------:R-:W-:-:S04]  /*68050*/  PRMT R137, R122, 0x7632, R137 ;  /* 0x000076327a897816 */ /* 0x000fc80000000089 */
[C---:B------:R-:W-:Y:S01]  /*68060*/  LEA R120, P1, R5.reuse, R2, 0x1 ;  /* 0x0000000205787211 */ /* 0x040fe200078208ff */
[----:B------:R2:W-:Y:S01]  /*68070*/  @P2 STG.E.U16 desc[UR4][R6.64], R122 ;  /* 0x0000007a06002986 */ /* 0x0005e2000c101504 */
[----:B------:R-:W3:Y:S01]  /*68080*/  LDC R145, c[0x0][0x22c] ;  /* 0x00008b00ff917b82 */ /* 0x000ee20000000800 */
[C---:B----4-:R-:W-:Y:S01]  /*68090*/  IMAD.IADD R129, R5.reuse, 0x1, R136 ;  /* 0x0000000105817824 */ /* 0x050fe200078e0288 */
[----:B------:R-:W-:-:S04]  /*680a0*/  LEA.HI.X.SX32 R121, R5, R4, 0x1, P1 ;  /* 0x0000000405797211 */ /* 0x000fc800008f0eff */
[C---:B------:R-:W-:Y:S01]  /*680b0*/  LEA R128, P1, R129.reuse, R2, 0x1 ;  /* 0x0000000281807211 */ /* 0x040fe200078208ff */
[----:B------:R4:W-:Y:S01]  /*680c0*/  @P3 STG.E.U16 desc[UR4][R120.64], R137 ;  /* 0x0000008978003986 */ /* 0x0009e2000c101504 */
[----:B------:R-:W3:Y:S01]  /*680d0*/  LDC R161, c[0x0][0x248] ;  /* 0x00009200ffa17b82 */ /* 0x000ee20000000800 */
[C---:B-1----:R-:W-:Y:S01]  /*680e0*/  IMAD.IADD R0, R129.reuse, 0x1, R138 ;  /* 0x0000000181007824 */ /* 0x042fe200078e028a */
[----:B------:R-:W-:Y:S01]  /*680f0*/  LEA.HI.X.SX32 R129, R129, R4, 0x1, P1 ;  /* 0x0000000481817211 */ /* 0x000fe200008f0eff */
[----:B--2---:R-:W-:-:S04]  /*68100*/  VIADD R6, R3, 0x7f ;  /* 0x0000007f03067836 */ /* 0x004fc80000000000 */
[----:B------:R1:W-:Y:S01]  /*68110*/  @P4 STG.E.U16 desc[UR4][R128.64], R123 ;  /* 0x0000007b80004986 */ /* 0x0003e2000c101504 */
[----:B------:R-:W2:Y:S01]  /*68120*/  LDC R131, c[0x0][0x22c] ;  /* 0x00008b00ff837b82 */ /* 0x000ea20000000800 */
[----:B0-----:R-:W-:Y:S02]  /*68130*/  IMAD.IADD R167, R0, 0x1, R139 ;  /* 0x0000000100a77824 */ /* 0x001fe400078e028b */
[----:B----4-:R-:W-:Y:S02]  /*68140*/  VIADD R120, R3, 0x80 ;  /* 0x0000008003787836 */ /* 0x010fe40000000000 */
[----:B------:R-:W-:-:S03]  /*68150*/  IMAD.IADD R252, R167, 0x1, R252 ;  /* 0x00000001a7fc7824 */ /* 0x000fc600078e02fc */
[----:B------:R-:W0:Y:S01]  /*68160*/  LDC R144, c[0x0][0x248] ;  /* 0x00009200ff907b82 */ /* 0x000e220000000800 */
[----:B---3--:R-:W-:-:S07]  /*68170*/  ISETP.LT.AND P2, PT, R6, R145, !P0 ;  /* 0x000000910600720c */ /* 0x008fce0004741270 */
[----:B------:R-:W1:Y:S01]  /*68180*/  LDC R130, c[0x0][0x248] ;  /* 0x00009200ff827b82 */ /* 0x000e620000000800 */
[----:B------:R-:W-:-:S07]  /*68190*/  IMAD.IADD R161, R252, 0x1, R161 ;  /* 0x00000001fca17824 */ /* 0x000fce00078e02a1 */
[----:B------:R-:W3:Y:S01]  /*681a0*/  LDC R136, c[0x0][0x248] ;  /* 0x00009200ff887b82 */ /* 0x000ee20000000800 */
[----:B--2---:R-:W-:-:S07]  /*681b0*/  ISETP.LT.AND P1, PT, R120, R131, !P0 ;  /* 0x000000837800720c */ /* 0x004fce0004721270 */
[----:B------:R-:W2:Y:S01]  /*681c0*/  LDC R211, c[0x0][0x248] ;  /* 0x00009200ffd37b82 */ /* 0x000ea20000000800 */
[----:B0-----:R-:W-:-:S04]  /*681d0*/  IMAD.IADD R8, R161, 0x1, R144 ;  /* 0x00000001a1087824 */ /* 0x001fc800078e0290 */
[----:B------:R-:W-:-:S03]  /*681e0*/  IMAD.IADD R237, R8, 0x1, R237 ;  /* 0x0000000108ed7824 */ /* 0x000fc600078e02ed */
[----:B------:R-:W0:Y:S01]  /*681f0*/  LDC R6, c[0x0][0x248] ;  /* 0x00009200ff067b82 */ /* 0x000e220000000800 */
[----:B-1----:R-:W-:-:S07]  /*68200*/  IMAD.IADD R123, R237, 0x1, R130 ;  /* 0x00000001ed7b7824 */ /* 0x002fce00078e0282 */
[----:B------:R-:W1:Y:S01]  /*68210*/  LDC R120, c[0x0][0x248] ;  /* 0x00009200ff787b82 */ /* 0x000e620000000800 */
[----:B---3--:R-:W-:-:S07]  /*68220*/  IMAD.IADD R5, R123, 0x1, R136 ;  /* 0x000000017b057824 */ /* 0x008fce00078e0288 */
[----:B------:R-:W3:Y:S01]  /*68230*/  LDC R178, c[0x0][0x248] ;  /* 0x00009200ffb27b82 */ /* 0x000ee20000000800 */
[----:B--2---:R-:W-:-:S07]  /*68240*/  IMAD.IADD R211, R5, 0x1, R211 ;  /* 0x0000000105d37824 */ /* 0x004fce00078e02d3 */
[----:B------:R-:W2:Y:S01]  /*68250*/  LDC R7, c[0x0][0x248] ;  /* 0x00009200ff077b82 */ /* 0x000ea20000000800 */
[----:B0-----:R-:W-:-:S07]  /*68260*/  IMAD.IADD R239, R211, 0x1, R6 ;  /* 0x00000001d3ef7824 */ /* 0x001fce00078e0206 */
[----:B------:R-:W0:Y:S01]  /*68270*/  LDC R121, c[0x0][0x248] ;  /* 0x00009200ff797b82 */ /* 0x000e220000000800 */
[----:B-1----:R-:W-:-:S07]  /*68280*/  IMAD.IADD R8, R239, 0x1, R120 ;  /* 0x00000001ef087824 */ /* 0x002fce00078e0278 */
[----:B------:R-:W1:Y:S01]  /*68290*/  LDC R129, c[0x0][0x248] ;  /* 0x00009200ff817b82 */ /* 0x000e620000000800 */
[----:B---3--:R-:W-:-:S07]  /*682a0*/  IMAD.IADD R178, R8, 0x1, R178 ;  /* 0x0000000108b27824 */ /* 0x008fce00078e02b2 */
[----:B------:R-:W3:Y:S01]  /*682b0*/  LDC R171, c[0x0][0x248] ;  /* 0x00009200ffab7b82 */ /* 0x000ee20000000800 */
[----:B--2---:R-:W-:-:S07]  /*682c0*/  IMAD.IADD R144, R178, 0x1, R7 ;  /* 0x00000001b2907824 */ /* 0x004fce00078e0207 */
        /* <DEDUP_REMOVED lines=8> */
[----:B--2---:R-:W-:-:S04]  /*68350*/  IMAD.IADD R155, R6, 0x1, R155 ;  /* 0x00000001069b7824 */ /* 0x004fc800078e029b */
[----:B------:R-:W-:-:S03]  /*68360*/  IMAD.IADD R230, R155, 0x1, R230 ;  /* 0x000000019be67824 */ /* 0x000fc600078e02e6 */
[----:B------:R-:W2:Y:S01]  /*68370*/  LDC R160, c[0x0][0x248] ;  /* 0x00009200ffa07b82 */ /* 0x000ea20000000800 */
[----:B0-----:R-:W-:-:S07]  /*68380*/  IMAD.IADD R8, R230, 0x1, R169 ;  /* 0x00000001e6087824 */ /* 0x001fce00078e02a9 */
        /* <DEDUP_REMOVED lines=102> */
[----:B-1----:R-:W-:-:S04]  /*689f0*/  IMAD.IADD R34, R224, 0x1, R186 ;  /* 0x00000001e0227824 */ /* 0x002fc800078e02ba */
[----:B------:R-:W-:-:S03]  /*68a00*/  IMAD.IADD R251, R34, 0x1, R251 ;  /* 0x0000000122fb7824 */ /* 0x000fc600078e02fb */
        /* <DEDUP_REMOVED lines=35> */
[----:B---3--:R-:W-:-:S04]  /*68c40*/  IMAD.IADD R147, R169, 0x1, R216 ;  /* 0x00000001a9937824 */ /* 0x008fc800078e02d8 */
[----:B--2---:R-:W-:-:S03]  /*68c50*/  IMAD.IADD R19, R147, 0x1, R218 ;  /* 0x0000000193137824 */ /* 0x004fc600078e02da */
[----:B------:R-:W2:Y:S01]  /*68c60*/  LDC R145, c[0x0][0x248] ;  /* 0x00009200ff917b82 */ /* 0x000ea20000000800 */
[----:B0-----:R-:W-:-:S07]  /*68c70*/  IMAD.IADD R220, R19, 0x1, R220 ;  /* 0x0000000113dc7824 */ /* 0x001fce00078e02dc */
[----:B------:R-:W0:Y:S01]  /*68c80*/  LDC R136, c[0x0][0x248] ;  /* 0x00009200ff887b82 */ /* 0x000e220000000800 */
[----:B-1----:R-:W-:-:S07]  /*68c90*/  IMAD.IADD R200, R220, 0x1, R219 ;  /* 0x00000001dcc87824 */ /* 0x002fce00078e02db */
[----:B------:R-:W1:Y:S01]  /*68ca0*/  LDC R8, c[0x0][0x248] ;  /* 0x00009200ff087b82 */ /* 0x000e620000000800 */
[----:B------:R-:W-:-:S04]  /*68cb0*/  IMAD.IADD R6, R200, 0x1, R240 ;  /* 0x00000001c8067824 */ /* 0x000fc800078e02f0 */
[----:B------:R-:W-:-:S03]  /*68cc0*/  IMAD.IADD R122, R6, 0x1, R242 ;  /* 0x00000001067a7824 */ /* 0x000fc600078e02f2 */
[----:B------:R-:W3:Y:S01]  /*68cd0*/  LDC R43, c[0x0][0x248] ;  /* 0x00009200ff2b7b82 */ /* 0x000ee20000000800 */
[----:B------:R-:W-:-:S04]  /*68ce0*/  IMAD.IADD R219, R122, 0x1, R241 ;  /* 0x000000017adb7824 */ /* 0x000fc800078e02f1 */
[----:B------:R-:W-:-:S04]  /*68cf0*/  IMAD.IADD R6, R219, 0x1, R243 ;  /* 0x00000001db067824 */ /* 0x000fc800078e02f3 */
[----:B------:R-:W-:Y:S02]  /*68d00*/  IMAD.IADD R162, R6, 0x1, R244 ;  /* 0x0000000106a27824 */ /* 0x000fe400078e02f4 */
[----:B------:R-:W4:Y:S02]  /*68d10*/  LDC R6, c[0x0][0x248] ;  /* 0x00009200ff067b82 */ /* 0x000f240000000800 */
[----:B--2---:R-:W-:Y:S01]  /*68d20*/  IMAD.IADD R192, R162, 0x1, R145 ;  /* 0x00000001a2c07824 */ /* 0x004fe200078e0291 */
[----:B-1----:R1:W-:Y:S03]  /*68d30*/  STL.64 [R1+0x2270], R8 ;  /* 0x0022700801007387 */ /* 0x0023e60000100a00 */
[----:B------:R-:W-:-:S04]  /*68d40*/  IMAD.IADD R249, R192, 0x1, R249 ;  /* 0x00000001c0f97824 */ /* 0x000fc800078e02f9 */
[----:B------:R-:W-:-:S04]  /*68d50*/  IMAD.IADD R218, R249, 0x1, R246 ;  /* 0x00000001f9da7824 */ /* 0x000fc800078e02f6 */
[----:B------:R-:W-:Y:S01]  /*68d60*/  IMAD.IADD R130, R218, 0x1, R245 ;  /* 0x00000001da827824 */ /* 0x000fe200078e02f5 */
[----:B-1----:R-:W-:-:S03]  /*68d70*/  LEA R8, P5, R161, R2, 0x1 ;  /* 0x00000002a1087211 */ /* 0x002fc600078a08ff */
[----:B------:R-:W-:Y:S01]  /*68d80*/  IMAD.IADD R248, R130, 0x1, R248 ;  /* 0x0000000182f87824 */ /* 0x000fe200078e02f8 */
[----:B------:R-:W-:-:S03]  /*68d90*/  LEA.HI.X.SX32 R9, R161, R4, 0x1, P5 ;  /* 0x00000004a1097211 */ /* 0x000fc600028f0eff */
[----:B------:R-:W-:Y:S02]  /*68da0*/  IMAD.IADD R131, R248, 0x1, R118 ;  /* 0x00000001f8837824 */ /* 0x000fe400078e0276 */
[----:B------:R1:W-:Y:S01]  /*68db0*/  STL.64 [R1+0xb00], R8 ;  /* 0x000b000801007387 */ /* 0x0003e20000100a00 */
[----:B------:R-:W2:Y:S01]  /*68dc0*/  LDC R118, c[0x0][0x248] ;  /* 0x00009200ff767b82 */ /* 0x000ea20000000800 */
[----:B------:R-:W-:-:S04]  /*68dd0*/  IMAD.IADD R217, R131, 0x1, R247 ;  /* 0x0000000183d97824 */ /* 0x000fc800078e02f7 */
[----:B------:R-:W-:-:S03]  /*68de0*/  IMAD.IADD R247, R217, 0x1, R126 ;  /* 0x00000001d9f77824 */ /* 0x000fc600078e027e */
[----:B------:R-:W2:Y:S01]  /*68df0*/  LDC R126, c[0x0][0x248] ;  /* 0x00009200ff7e7b82 */ /* 0x000ea20000000800 */
[----:B------:R-:W-:-:S04]  /*68e00*/  IMAD.IADD R193, R247, 0x1, R132 ;  /* 0x00000001f7c17824 */ /* 0x000fc800078e0284 */
[----:B------:R-:W-:-:S03]  /*68e10*/  IMAD.IADD R168, R193, 0x1, R141 ;  /* 0x00000001c1a87824 */ /* 0x000fc600078e028d */
[----:B-1----:R-:W1:Y:S01]  /*68e20*/  LDC R9, c[0x0][0x248] ;  /* 0x00009200ff097b82 */ /* 0x002e620000000800 */
[----:B------:R-:W-:-:S04]  /*68e30*/  IMAD.IADD R245, R168, 0x1, R140 ;  /* 0x00000001a8f57824 */ /* 0x000fc800078e028c */
[----:B------:R-:W-:-:S03]  /*68e40*/  IMAD.IADD R216, R245, 0x1, R142 ;  /* 0x00000001f5d87824 */ /* 0x000fc600078e028e */
[----:B------:R-:W2:Y:S01]  /*68e50*/  LDC R132, c[0x0][0x248] ;  /* 0x00009200ff847b82 */ /* 0x000ea20000000800 */
[----:B------:R-:W-:-:S04]  /*68e60*/  IMAD.IADD R120, R216, 0x1, R150 ;  /* 0x00000001d8787824 */ /* 0x000fc800078e0296 */
[----:B------:R-:W-:-:S03]  /*68e70*/  IMAD.IADD R246, R120, 0x1, R156 ;  /* 0x0000000178f67824 */ /* 0x000fc600078e029c */
[----:B------:R-:W2:Y:S01]  /*68e80*/  LDC R141, c[0x0][0x248] ;  /* 0x00009200ff8d7b82 */ /* 0x000ea20000000800 */
[----:B------:R-:W-:-:S04]  /*68e90*/  IMAD.IADD R187, R246, 0x1, R158 ;  /* 0x00000001f6bb7824 */ /* 0x000fc800078e029e */
[----:B------:R-:W-:-:S03]  /*68ea0*/  IMAD.IADD R213, R187, 0x1, R172 ;  /* 0x00000001bbd57824 */ /* 0x000fc600078e02ac */
[----:B------:R-:W2:Y:S01]  /*68eb0*/  LDC R140, c[0x0][0x248] ;  /* 0x00009200ff8c7b82 */ /* 0x000ea20000000800 */
[----:B----4-:R-:W-:-:S07]  /*68ec0*/  IMAD.IADD R243, R213, 0x1, R6 ;  /* 0x00000001d5f37824 */ /* 0x010fce00078e0206 */
[----:B------:R-:W4:Y:S08]  /*68ed0*/  LDC R6, c[0x0][0x248] ;  /* 0x00009200ff067b82 */ /* 0x000f300000000800 */
[----:B------:R-:W2:Y:S08]  /*68ee0*/  LDC R142, c[0x0][0x248] ;  /* 0x00009200ff8e7b82 */ /* 0x000eb00000000800 */
[----:B------:R-:W2:Y:S01]  /*68ef0*/  LDC R150, c[0x0][0x248] ;  /* 0x00009200ff967b82 */ /* 0x000ea20000000800 */
[----:B----4-:R-:W-:-:S07]  /*68f00*/  IMAD.IADD R6, R243, 0x1, R6 ;  /* 0x00000001f3067824 */ /* 0x010fce00078e0206 */
[----:B------:R-:W4:Y:S01]  /*68f10*/  LDC R156, c[0x0][0x248] ;  /* 0x00009200ff9c7b82 */ /* 0x000f220000000800 */
[----:B0-----:R-:W-:-:S04]  /*68f20*/  IMAD.IADD R160, R6, 0x1, R136 ;  /* 0x0000000106a07824 */ /* 0x001fc800078e0288 */
[----:B------:R-:W-:-:S03]  /*68f30*/  IMAD.IADD R244, R160, 0x1, R41 ;  /* 0x00000001a0f47824 */ /* 0x000fc600078e0229 */
[----:B------:R-:W0:Y:S08]  /*68f40*/  LDC R158, c[0x0][0x248] ;  /* 0x00009200ff9e7b82 */ /* 0x000e300000000800 */
[----:B------:R-:W3:Y:S08]  /*68f50*/  LDC R41, c[0x0][0x248] ;  /* 0x00009200ff297b82 */ /* 0x000ef00000000800 */
[----:B------:R-:W0:Y:S01]  /*68f60*/  LDC R172, c[0x0][0x248] ;  /* 0x00009200ffac7b82 */ /* 0x000e220000000800 */
[----:B---3--:R-:W-:-:S07]  /*68f70*/  IMAD.IADD R215, R244, 0x1, R41 ;  /* 0x00000001f4d77824 */ /* 0x008fce00078e0229 */
[----:B------:R-:W3:Y:S01]  /*68f80*/  LDC R41, c[0x0][0x248] ;  /* 0x00009200ff297b82 */ /* 0x000ee20000000800 */
[----:B------:R-:W-:-:S04]  /*68f90*/  IMAD.IADD R186, R215, 0x1, R197 ;  /* 0x00000001d7ba7824 */ /* 0x000fc800078e02c5 */
[----:B------:R-:W-:-:S04]  /*68fa0*/  IMAD.IADD R242, R186, 0x1, R191 ;  /* 0x00000001baf27824 */ /* 0x000fc800078e02bf */
[----:B------:R-:W-:-:S04]  /*68fb0*/  IMAD.IADD R145, R242, 0x1, R189 ;  /* 0x00000001f2917824 */ /* 0x000fc800078e02bd */
[----:B------:R-:W-:Y:S01]  /*68fc0*/  IMAD.IADD R212, R145, 0x1, R188 ;  /* 0x0000000191d47824 */ /* 0x000fe200078e02bc */
[----:B------:R-:W-:-:S03]  /*68fd0*/  LEA R188, P4, R252, R2, 0x1 ;  /* 0x00000002fcbc7211 */ /* 0x000fc600078808ff */
[----:B------:R-:W-:Y:S01]  /*68fe0*/  IMAD.IADD R241, R212, 0x1, R183 ;  /* 0x00000001d4f17824 */ /* 0x000fe200078e02b7 */
[----:B------:R-:W-:-:S03]  /*68ff0*/  LEA.HI.X.SX32 R189, R252, R4, 0x1, P4 ;  /* 0x00000004fcbd7211 */ /* 0x000fc600020f0eff */
[----:B------:R-:W-:Y:S01]  /*69000*/  IMAD.IADD R136, R241, 0x1, R182 ;  /* 0x00000001f1887824 */ /* 0x000fe200078e02b6 */
[----:B------:R-:W-:Y:S01]  /*69010*/  LEA R182, P3, R0, R2, 0x1 ;  /* 0x0000000200b67211 */ /* 0x000fe200078608ff */
[----:B---3--:R-:W-:Y:S02]  /*69020*/  IMAD.IADD R41, R161, 0x1, R41 ;  /* 0x00000001a1297824 */ /* 0x008fe400078e0229 */
[----:B------:R-:W-:Y:S01]  /*69030*/  IMAD.IADD R185, R136, 0x1, R165 ;  /* 0x0000000188b97824 */ /* 0x000fe200078e02a5 */
[----:B------:R-:W-:-:S03]  /*69040*/  LEA.HI.X.SX32 R183, R0, R4, 0x1, P3 ;  /* 0x0000000400b77211 */ /* 0x000fc600018f0eff */
[----:B------:R-:W-:Y:S01]  /*69050*/  IMAD.IADD R240, R185, 0x1, R164 ;  /* 0x00000001b9f07824 */ /* 0x000fe200078e02a4 */
[----:B------:R-:W-:-:S03]  /*69060*/  LEA R164, P3, R167, R2, 0x1 ;  /* 0x00000002a7a47211 */ /* 0x000fc600078608ff */
[----:B------:R-:W-:Y:S01]  /*69070*/  IMAD.IADD R0, R240, 0x1, R190 ;  /* 0x00000001f0007824 */ /* 0x000fe200078e02be */
[----:B------:R-:W-:Y:S02]  /*69080*/  LEA.HI.X.SX32 R165, R167, R4, 0x1, P3 ;  /* 0x00000004a7a57211 */ /* 0x000fe400018f0eff */
[-C--:B------:R-:W-:Y:S01]  /*69090*/  LEA R190, P4, R237, R2.reuse, 0x1 ;  /* 0x00000002edbe7211 */ /* 0x080fe200078808ff */
[----:B------:R-:W-:Y:S01]  /*690a0*/  IMAD.IADD R252, R0, 0x1, R166 ;  /* 0x0000000100fc7824 */ /* 0x000fe200078e02a6 */
[----:B------:R-:W-:Y:S02]  /*690b0*/  LEA R166, P3, R41, R2, 0x1 ;  /* 0x0000000229a67211 */ /* 0x000fe400078608ff */
[-C--:B------:R-:W-:Y:S01]  /*690c0*/  LEA.HI.X.SX32 R191, R237, R4.reuse, 0x1, P4 ;  /* 0x00000004edbf7211 */ /* 0x080fe200020f0eff */
[----:B------:R-:W-:Y:S01]  /*690d0*/  IMAD.IADD R161, R252, 0x1, R196 ;  /* 0x00000001fca17824 */ /* 0x000fe200078e02c4 */
[----:B------:R-:W-:Y:S02]  /*690e0*/  LEA.HI.X.SX32 R167, R41, R4, 0x1, P3 ;  /* 0x0000000429a77211 */ /* 0x000fe400018f0eff */
[----:B------:R-:W3:Y:S01]  /*690f0*/  LDC R41, c[0x0][0x248] ;  /* 0x00009200ff297b82 */ /* 0x000ee20000000800 */
[----:B------:R-:W-:Y:S01]  /*69100*/  IMAD.IADD R237, R161, 0x1, R43 ;  /* 0x00000001a1ed7824 */ /* 0x000fe200078e022b */
[----:B------:R-:W-:-:S02]  /*69110*/  LEA R196, P5, R123, R2, 0x1 ;  /* 0x000000027bc47211 */ /* 0x000fc400078a08ff */
[----:B------:R-:W-:Y:S02]  /*69120*/  LEA R16, P4, R211, R2, 0x1 ;  /* 0x00000002d3107211 */ /* 0x000fe400078808ff */
[----:B------:R-:W-:Y:S02]  /*69130*/  LEA.HI.X.SX32 R197, R123, R4, 0x1, P5 ;  /* 0x000000047bc57211 */ /* 0x000fe400028f0eff */
[----:B------:R-:W-:Y:S02]  /*69140*/  LEA R8, P5, R239, R2, 0x1 ;  /* 0x00000002ef087211 */ /* 0x000fe400078a08ff */
[-C--:B------:R-:W-:Y:S01]  /*69150*/  LEA.HI.X.SX32 R17, R211, R4.reuse, 0x1, P4 ;  /* 0x00000004d3117211 */ /* 0x080fe200020f0eff */
[----:B---3--:R-:W-:Y:S02]  /*69160*/  IMAD.IADD R41, R123, 0x1, R41 ;  /* 0x000000017b297824 */ /* 0x008fe400078e0229 */
[----:B-1----:R-:W-:Y:S01]  /*69170*/  IMAD.IADD R123, R237, 0x1, R9 ;  /* 0x00000001ed7b7824 */ /* 0x002fe200078e0209 */
[----:B------:R-:W-:-:S02]  /*69180*/  LEA.HI.X.SX32 R9, R239, R4, 0x1, P5 ;  /* 0x00000004ef097211 */ /* 0x000fc400028f0eff */
[----:B------:R-:W-:-:S04]  /*69190*/  LEA R42, P3, R41, R2, 0x1 ;  /* 0x00000002292a7211 */ /* 0x000fc800078608ff */
[----:B------:R-:W-:Y:S02]  /*691a0*/  LEA.HI.X.SX32 R43, R41, R4, 0x1, P3 ;  /* 0x00000004292b7211 */ /* 0x000fe400018f0eff */
[----:B------:R-:W1:Y:S03]  /*691b0*/  LDC R41, c[0x0][0x248] ;  /* 0x00009200ff297b82 */ /* 0x000e660000000800 */
[----:B------:R3:W-:Y:S04]  /*691c0*/  STL.64 [R1+0xae0], R42 ;  /* 0x000ae02a01007387 */ /* 0x0007e80000100a00 */
[----:B------:R2:W-:Y:S04]  /*691d0*/  STL.64 [R1+0xad8], R16 ;  /* 0x000ad81001007387 */ /* 0x0005e80000100a00 */
[----:B------:R4:W-:Y:S01]  /*691e0*/  STL.64 [R1+0xad0], R8 ;  /* 0x000ad00801007387 */ /* 0x0009e20000100a00 */
[----:B---3--:R-:W3:Y:S01]  /*691f0*/  LDC R43, c[0x0][0x248] ;  /* 0x00009200ff2b7b82 */ /* 0x008ee20000000800 */
[----:B--2---:R-:W-:-:S07]  /*69200*/  LEA R16, P5, R144, R2, 0x1 ;  /* 0x0000000290107211 */ /* 0x004fce00078a08ff */
[----:B------:R-:W2:Y:S01]  /*69210*/  LDC R17, c[0x0][0x248] ;  /* 0x00009200ff117b82 */ /* 0x000ea20000000800 */
[----:B-1----:R-:W-:Y:S01]  /*69220*/  IMAD.IADD R41, R239, 0x1, R41 ;  /* 0x00000001ef297824 */ /* 0x002fe200078e0229 */
[----:B----4-:R-:W-:-:S04]  /*69230*/  LEA R8, P4, R178, R2, 0x1 ;  /* 0x00000002b2087211 */ /* 0x010fc800078808ff */
[----:B------:R-:W-:Y:S02]  /*69240*/  LEA R42, P3, R41, R2, 0x1 ;  /* 0x00000002292a7211 */ /* 0x000fe400078608ff */
[-C--:B------:R-:W-:Y:S01]  /*69250*/  LEA.HI.X.SX32 R9, R178, R4.reuse, 0x1, P4 ;  /* 0x00000004b2097211 */ /* 0x080fe200020f0eff */
[----:B---3--:R-:W-:Y:S01]  /*69260*/  IMAD.IADD R211, R123, 0x1, R43 ;  /* 0x000000017bd37824 */ /* 0x008fe200078e022b */
[-C--:B------:R-:W-:Y:S02]  /*69270*/  LEA.HI.X.SX32 R43, R41, R4.reuse, 0x1, P3 ;  /* 0x00000004292b7211 */ /* 0x080fe400018f0eff */
[----:B------:R-:W1:Y:S03]  /*69280*/  LDC R41, c[0x0][0x248] ;  /* 0x00009200ff297b82 */ /* 0x000e660000000800 */
[----:B------:R3:W-:Y:S01]  /*69290*/  STL.64 [R1+0xac8], R42 ;  /* 0x000ac82a01007387 */ /* 0x0007e20000100a00 */
[----:B--2---:R-:W-:Y:S01]  /*692a0*/  IMAD.IADD R239, R211, 0x1, R17 ;  /* 0x00000001d3ef7824 */ /* 0x004fe200078e0211 */
[----:B------:R-:W-:-:S02]  /*692b0*/  LEA.HI.X.SX32 R17, R144, R4, 0x1, P5 ;  /* 0x0000000490117211 */ /* 0x000fc400028f0eff */
        /* <DEDUP_REMOVED lines=37> */
[C---:B------:R-:W-:Y:S02]  /*69510*/  LEA R42, P3, R41.reuse, R2, 0x1 ;  /* 0x00000002292a7211 */ /* 0x040fe400078608ff */
        /* <DEDUP_REMOVED lines=180> */
[----:B------:R-:W-:-:S05]  /*6a060*/  LEA.HI.X.SX32 R17, R205, R4, 0x1, P4 ;  /* 0x00000004cd117211 */ /* 0x000fca00020f0eff */
[----:B------:R1:W-:Y:S01]  /*6a070*/  STL.64 [R1+0x958], R16 ;  /* 0x0009581001007387 */ /* 0x0003e20000100a00 */
[----:B---3--:R-:W-:Y:S01]  /*6a080*/  IMAD.IADD R121, R177, 0x1, R43 ;  /* 0x00000001b1797824 */ /* 0x008fe200078e022b */
[-C--:B------:R-:W-:Y:S02]  /*6a090*/  LEA.HI.X.SX32 R43, R41, R4.reuse, 0x1, P3 ;  /* 0x00000004292b7211 */ /* 0x080fe400018f0eff */
[----:B------:R-:W3:Y:S03]  /*6a0a0*/  LDC R41, c[0x0][0x248] ;  /* 0x00009200ff297b82 */ /* 0x000ee60000000800 */
[----:B------:R-:W-:Y:S01]  /*6a0b0*/  STL.64 [R1+0x960], R42 ;  /* 0x0009602a01007387 */ /* 0x000fe20000100a00 */
[----:B--2---:R-:W-:Y:S01]  /*6a0c0*/  IMAD.IADD R227, R121, 0x1, R9 ;  /* 0x0000000179e37824 */ /* 0x004fe200078e0209 */
[----:B------:R-:W-:-:S03]  /*6a0d0*/  LEA.HI.X.SX32 R9, R138, R4, 0x1, P5 ;  /* 0x000000048a097211 */ /* 0x000fc600028f0eff */
[----:B-1----:R-:W1:Y:S01]  /*6a0e0*/  LDC R17, c[0x0][0x248] ;  /* 0x00009200ff117b82 */ /* 0x002e620000000800 */
[-C--:B------:R-:W-:Y:S01]  /*6a0f0*/  LEA R16, P4, R228, R2.reuse, 0x1 ;  /* 0x00000002e4107211 */ /* 0x080fe200078808ff */
[----:B------:R2:W-:Y:S02]  /*6a100*/  STL.64 [R1+0x950], R8 ;  /* 0x0009500801007387 */ /* 0x0005e40000100a00 */
[----:B--2---:R-:W-:Y:S01]  /*6a110*/  LEA R8, P5, R176, R2, 0x1 ;  /* 0x00000002b0087211 */ /* 0x004fe200078a08ff */
[----:B---3--:R-:W-:-:S03]  /*6a120*/  IMAD.IADD R205, R227, 0x1, R41 ;  /* 0x00000001e3cd7824 */ /* 0x008fc600078e0229 */
[----:B------:R-:W2:Y:S01]  /*6a130*/  LDC R41, c[0x0][0x248] ;  /* 0x00009200ff297b82 */ /* 0x000ea20000000800 */
[----:B------:R-:W-:Y:S01]  /*6a140*/  LEA.HI.X.SX32 R9, R176, R4, 0x1, P5 ;  /* 0x00000004b0097211 */ /* 0x000fe200028f0eff */
[----:B-1----:R-:W-:-:S04]  /*6a150*/  IMAD.IADD R17, R138, 0x1, R17 ;  /* 0x000000018a117824 */ /* 0x002fc800078e0211 */
[----:B------:R-:W-:Y:S01]  /*6a160*/  IMAD.MOV.U32 R43, RZ, RZ, R17 ;  /* 0x000000ffff2b7224 */ /* 0x000fe200078e0011 */
[----:B------:R-:W-:Y:S02]  /*6a170*/  LEA R42, P3, R17, R2, 0x1 ;  /* 0x00000002112a7211 */ /* 0x000fe400078608ff */
[-C--:B------:R-:W-:Y:S02]  /*6a180*/  LEA.HI.X.SX32 R17, R228, R4.reuse, 0x1, P4 ;  /* 0x00000004e4117211 */ /* 0x080fe400020f0eff */
[----:B------:R-:W-:-:S05]  /*6a190*/  LEA.HI.X.SX32 R43, R43, R4, 0x1, P3 ;  /* 0x000000042b2b7211 */ /* 0x000fca00018f0eff */
[----:B------:R1:W-:Y:S01]  /*6a1a0*/  STL.64 [R1+0x948], R42 ;  /* 0x0009482a01007387 */ /* 0x0003e20000100a00 */
[----:B--2---:R-:W-:-:S03]  /*6a1b0*/  IMAD.IADD R138, R205, 0x1, R41 ;  /* 0x00000001cd8a7824 */ /* 0x004fc600078e0229 */
[----:B------:R2:W-:Y:S01]  /*6a1c0*/  STL.64 [R1+0x940], R16 ;  /* 0x0009401001007387 */ /* 0x0005e20000100a00 */
[----:B------:R-:W3:Y:S03]  /*6a1d0*/  LDC R41, c[0x0][0x248] ;  /* 0x00009200ff297b82 */ /* 0x000ee60000000800 */
[----:B------:R4:W-:Y:S01]  /*6a1e0*/  STL.64 [R1+0x938], R8 ;  /* 0x0009380801007387 */ /* 0x0009e20000100a00 */
[----:B-1----:R-:W-:-:S04]  /*6a1f0*/  LEA R42, P3, R40, R2, 0x1 ;  /* 0x00000002282a7211 */ /* 0x002fc800078608ff */
[----:B------:R-:W-:Y:S02]  /*6a200*/  LEA.HI.X.SX32 R43, R40, R4, 0x1, P3 ;  /* 0x00000004282b7211 */ /* 0x000fe400018f0eff */
[-C--:B--2---:R-:W-:Y:S02]  /*6a210*/  LEA R16, P4, R204, R2.reuse, 0x1 ;  /* 0x00000002cc107211 */ /* 0x084fe400078808ff */
[----:B----4-:R-:W-:Y:S01]  /*6a220*/  LEA R8, P5, R226, R2, 0x1 ;  /* 0x00000002e2087211 */ /* 0x010fe200078a08ff */
[----:B------:R-:W-:Y:S01]  /*6a230*/  STL.64 [R1+0x930], R42 ;  /* 0x0009302a01007387 */ /* 0x000fe20000100a00 */
[-C--:B------:R-:W-:Y:S02]  /*6a240*/  LEA.HI.X.SX32 R17, R204, R4.reuse, 0x1, P4 ;  /* 0x00000004cc117211 */ /* 0x080fe400020f0eff */
[----:B------:R-:W-:Y:S02]  /*6a250*/  LEA.HI.X.SX32 R9, R226, R4, 0x1, P5 ;  /* 0x00000004e2097211 */ /* 0x000fe400028f0eff */
[----:B------:R-:W-:Y:S01]  /*6a260*/  LEA R40, P5, R129, R2, 0x1 ;  /* 0x0000000281287211 */ /* 0x000fe200078a08ff */
[----:B------:R1:W-:Y:S01]  /*6a270*/  STL.64 [R1+0x928], R16 ;  /* 0x0009281001007387 */ /* 0x0003e20000100a00 */
[----:B---3--:R-:W-:-:S02]  /*6a280*/  IMAD.IADD R228, R138, 0x1, R41 ;  /* 0x000000018ae47824 */ /* 0x008fc400078e0229 */
[----:B------:R-:W2:Y:S01]  /*6a290*/  LDC R41, c[0x0][0x248] ;  /* 0x00009200ff297b82 */ /* 0x000ea20000000800 */
[----:B------:R3:W-:Y:S01]  /*6a2a0*/  STL.64 [R1+0x920], R8 ;  /* 0x0009200801007387 */ /* 0x0007e20000100a00 */
[----:B-1----:R-:W-:-:S06]  /*6a2b0*/  LEA R16, P4, R146, R2, 0x1 ;  /* 0x0000000292107211 */ /* 0x002fcc00078808ff */
[----:B------:R-:W1:Y:S01]  /*6a2c0*/  LDC R43, c[0x0][0x248] ;  /* 0x00009200ff2b7b82 */ /* 0x000e620000000800 */
[----:B---3--:R-:W-:Y:S01]  /*6a2d0*/  LEA R8, P3, R23, R2, 0x1 ;  /* 0x0000000217087211 */ /* 0x008fe200078608ff */
[----:B--2---:R-:W-:-:S03]  /*6a2e0*/  IMAD.IADD R176, R228, 0x1, R41 ;  /* 0x00000001e4b07824 */ /* 0x004fc600078e0229 */
[----:B------:R-:W-:-:S03]  /*6a2f0*/  LEA.HI.X.SX32 R9, R23, R4, 0x1, P3 ;  /* 0x0000000417097211 */ /* 0x000fc600018f0eff */
[----:B------:R-:W2:Y:S01]  /*6a300*/  LDC R41, c[0x0][0x248] ;  /* 0x00009200ff297b82 */ /* 0x000ea20000000800 */
[----:B------:R-:W-:Y:S01]  /*6a310*/  LEA.HI.X.SX32 R17, R146, R4, 0x1, P4 ;  /* 0x0000000492117211 */ /* 0x000fe200020f0eff */
[----:B------:R3:W-:Y:S06]  /*6a320*/  STL.64 [R1+0x918], R8 ;  /* 0x0009180801007387 */ /* 0x0007ec0000100a00 */
[----:B------:R-:W4:Y:S01]  /*6a330*/  LDC R23, c[0x0][0x248] ;  /* 0x00009200ff177b82 */ /* 0x000f220000000800 */
[----:B---3--:R-:W3:Y:S01]  /*6a340*/  LDL.LU.64 R8, [R1+0x2270] ;  /* 0x0022700001087983 */ /* 0x008ee20000300a00 */
[----:B--2---:R-:W-:-:S06]  /*6a350*/  IMAD.IADD R204, R176, 0x1, R41 ;  /* 0x00000001b0cc7824 */ /* 0x004fcc00078e0229 */
[----:B------:R-:W2:Y:S01]  /*6a360*/  LDC R41, c[0x0][0x248] ;  /* 0x00009200ff297b82 */ /* 0x000ea20000000800 */
[----:B------:R0:W-:Y:S04]  /*6a370*/  STL.64 [R1+0x910], R16 ;  /* 0x0009101001007387 */ /* 0x0001e80000100a00 */
[----:B0-----:R-:W3:Y:S01]  /*6a380*/  LDL.LU.64 R16, [R1+0x2268] ;  /* 0x0022680001107983 */ /* 0x001ee20000300a00 */
[----:B--2---:R-:W-:Y:S01]  /*6a390*/  IMAD.IADD R226, R204, 0x1, R41 ;  /* 0x00000001cce27824 */ /* 0x004fe200078e0229 */
[----:B------:R-:W-:-:S05]  /*6a3a0*/  LEA.HI.X.SX32 R41, R129, R4, 0x1, P5 ;  /* 0x0000000481297211 */ /* 0x000fca00028f0eff */
[----:B------:R0:W-:Y:S02]  /*6a3b0*/  STL.64 [R1+0x908], R40 ;  /* 0x0009082801007387 */ /* 0x0001e40000100a00 */
[----:B0-----:R-:W-:Y:S01]  /*6a3c0*/  IMAD.MOV.U32 R41, RZ, RZ, R22 ;  /* 0x000000ffff297224 */ /* 0x001fe200078e0016 */
[----:B------:R-:W-:-:S04]  /*6a3d0*/  LEA R40, P3, R22, R2, 0x1 ;  /* 0x0000000216287211 */ /* 0x000fc800078608ff */
[----:B------:R-:W-:-:S05]  /*6a3e0*/  LEA.HI.X.SX32 R41, R41, R4, 0x1, P3 ;  /* 0x0000000429297211 */ /* 0x000fca00018f0eff */
[----:B------:R0:W-:Y:S04]  /*6a3f0*/  STL.64 [R1+0x900], R40 ;  /* 0x0009002801007387 */ /* 0x0001e80000100a00 */
[----:B0-----:R-:W2:Y:S01]  /*6a400*/  LDL.LU.64 R40, [R1+0x2260] ;  /* 0x0022600001287983 */ /* 0x001ea20000300a00 */
[----:B------:R-:W-:Y:S01]  /*6a410*/  LEA R42, P4, R225, R2, 0x1 ;  /* 0x00000002e12a7211 */ /* 0x000fe200078808ff */
[----:B-1----:R-:W-:-:S03]  /*6a420*/  IMAD.IADD R146, R226, 0x1, R43 ;  /* 0x00000001e2927824 */ /* 0x002fc600078e022b */
[----:B------:R-:W-:Y:S02]  /*6a430*/  LEA.HI.X.SX32 R43, R225, R4, 0x1, P4 ;  /* 0x00000004e12b7211 */ /* 0x000fe400020f0eff */
[----:B------:R-:W-:-:S03]  /*6a440*/  LEA R22, P5, R203, R2, 0x1 ;  /* 0x00000002cb167211 */ /* 0x000fc600078a08ff */
[----:B------:R0:W-:Y:S01]  /*6a450*/  STL.64 [R1+0x8f8], R42 ;  /* 0x0008f82a01007387 */ /* 0x0001e20000100a00 */
[----:B----4-:R-:W-:Y:S01]  /*6a460*/  IMAD.IADD R129, R146, 0x1, R23 ;  /* 0x0000000192817824 */ /* 0x010fe200078e0217 */
[----:B------:R-:W-:Y:S02]  /*6a470*/  LEA.HI.X.SX32 R23, R203, R4, 0x1, P5 ;  /* 0x00000004cb177211 */ /* 0x000fe400028f0eff */
[----:B0-----:R-:W-:-:S04]  /*6a480*/  LEA R42, P3, R35, R2, 0x1 ;  /* 0x00000002232a7211 */ /* 0x001fc800078608ff */
[----:B------:R-:W-:Y:S01]  /*6a490*/  LEA.HI.X.SX32 R43, R35, R4, 0x1, P3 ;  /* 0x00000004232b7211 */ /* 0x000fe200018f0eff */
[----:B------:R-:W-:Y:S04]  /*6a4a0*/  STL.64 [R1+0x8f0], R22 ;  /* 0x0008f01601007387 */ /* 0x000fe80000100a00 */
[----:B------:R0:W-:Y:S04]  /*6a4b0*/  STL.64 [R1+0x8e8], R42 ;  /* 0x0008e82a01007387 */ /* 0x0001e80000100a00 */
[----:B0-----:R-:W4:Y:S01]  /*6a4c0*/  LDL.LU.64 R42, [R1+0x2258] ;  /* 0x00225800012a7983 */ /* 0x001f220000300a00 */
[----:B------:R-:W-:-:S04]  /*6a4d0*/  LEA R22, P4, R171, R2, 0x1 ;  /* 0x00000002ab167211 */ /* 0x000fc800078808ff */
[----:B------:R-:W-:Y:S01]  /*6a4e0*/  LEA.HI.X.SX32 R23, R171, R4, 0x1, P4 ;  /* 0x00000004ab177211 */ /* 0x000fe200020f0eff */
[----:B--2---:R-:W-:-:S04]  /*6a4f0*/  IMAD.IADD R225, R129, 0x1, R41 ;  /* 0x0000000181e17824 */ /* 0x004fc800078e0229 */
[----:B------:R-:W-:Y:S01]  /*6a500*/  IMAD.IADD R203, R225, 0x1, R40 ;  /* 0x00000001e1cb7824 */ /* 0x000fe200078e0228 */
[----:B------:R-:W-:-:S04]  /*6a510*/  LEA R40, P5, R224, R2, 0x1 ;  /* 0x00000002e0287211 */ /* 0x000fc800078a08ff */
[----:B------:R-:W-:-:S05]  /*6a520*/  LEA.HI.X.SX32 R41, R224, R4, 0x1, P5 ;  /* 0x00000004e0297211 */ /* 0x000fca00028f0eff */
[----:B------:R0:W-:Y:S04]  /*6a530*/  STL.64 [R1+0x2220], R40 ;  /* 0x0022202801007387 */ /* 0x0001e80000100a00 */
[----:B------:R1:W-:Y:S01]  /*6a540*/  STL.64 [R1+0x8e0], R22 ;  /* 0x0008e01601007387 */ /* 0x0003e20000100a00 */
[----:B0-----:R-:W0:Y:S01]  /*6a550*/  LDC R40, c[0x0][0x248] ;  /* 0x00009200ff287b82 */ /* 0x001e220000000800 */
[----:B-1----:R-:W-:Y:S01]  /*6a560*/  IMAD.MOV.U32 R23, RZ, RZ, R34 ;  /* 0x000000ffff177224 */ /* 0x002fe200078e0022 */
[-C--:B------:R-:W-:Y:S02]  /*6a570*/  LEA R22, P3, R34, R2.reuse, 0x1 ;  /* 0x0000000222167211 */ /* 0x080fe400078608ff */
[----:B------:R-:W-:Y:S02]  /*6a580*/  LEA R34, P4, R251, R2, 0x1 ;  /* 0x00000002fb227211 */ /* 0x000fe400078808ff */
[----:B------:R-:W-:-:S02]  /*6a590*/  LEA.HI.X.SX32 R23, R23, R4, 0x1, P3 ;  /* 0x0000000417177211 */ /* 0x000fc400018f0eff */
[----:B------:R-:W-:-:S03]  /*6a5a0*/  LEA.HI.X.SX32 R35, R251, R4, 0x1, P4 ;  /* 0x00000004fb237211 */ /* 0x000fc600020f0eff */
[----:B------:R1:W-:Y:S04]  /*6a5b0*/  STL.64 [R1+0x8d0], R22 ;  /* 0x0008d01601007387 */ /* 0x0003e80000100a00 */
[----:B-1----:R-:W2:Y:S04]  /*6a5c0*/  LDL.LU.64 R22, [R1+0x2250] ;  /* 0x0022500001167983 */ /* 0x002ea80000300a00 */
[----:B------:R1:W-:Y:S04]  /*6a5d0*/  STL.64 [R1+0x8c8], R34 ;  /* 0x0008c82201007387 */ /* 0x0003e80000100a00 */
[----:B-1----:R-:W3:Y:S01]  /*6a5e0*/  LDL.LU.64 R34, [R1+0x2248] ;  /* 0x0022480001227983 */ /* 0x002ee20000300a00 */
[----:B----4-:R-:W-:-:S04]  /*6a5f0*/  IMAD.IADD R171, R203, 0x1, R43 ;  /* 0x00000001cbab7824 */ /* 0x010fc800078e022b */
[----:B------:R-:W-:Y:S01]  /*6a600*/  IMAD.IADD R224, R171, 0x1, R42 ;  /* 0x00000001abe07824 */ /* 0x000fe200078e022a */
[----:B------:R-:W-:-:S04]  /*6a610*/  LEA R42, P5, R202, R2, 0x1 ;  /* 0x00000002ca2a7211 */ /* 0x000fc800078a08ff */
[----:B------:R-:W-:Y:S01]  /*6a620*/  LEA.HI.X.SX32 R43, R202, R4, 0x1, P5 ;  /* 0x00000004ca2b7211 */ /* 0x000fe200028f0eff */
[----:B0-----:R-:W-:-:S04]  /*6a630*/  IMAD.IADD R251, R224, 0x1, R40 ;  /* 0x00000001e0fb7824 */ /* 0x001fc800078e0228 */
[----:B------:R0:W-:Y:S01]  /*6a640*/  STL.64 [R1+0x8c0], R42 ;  /* 0x0008c02a01007387 */ /* 0x0001e20000100a00 */
[-C--:B------:R-:W-:Y:S01]  /*6a650*/  LEA R40, P4, R221, R2.reuse, 0x1 ;  /* 0x00000002dd287211 */ /* 0x080fe200078808ff */
[----:B0-----:R-:W-:Y:S01]  /*6a660*/  IMAD.MOV.U32 R43, RZ, RZ, R33 ;  /* 0x000000ffff2b7224 */ /* 0x001fe200078e0021 */
[----:B------:R-:W-:-:S04]  /*6a670*/  LEA R42, P3, R33, R2, 0x1 ;  /* 0x00000002212a7211 */ /* 0x000fc800078608ff */
[----:B------:R-:W-:Y:S01]  /*6a680*/  LEA.HI.X.SX32 R43, R43, R4, 0x1, P3 ;  /* 0x000000042b2b7211 */ /* 0x000fe200018f0eff */
[----:B------:R-:W-:Y:S04]  /*6a690*/  STL [R1+0x8b0], R40 ;  /* 0x0008b02801007387 */ /* 0x000fe80000100800 */
[----:B------:R0:W-:Y:S02]  /*6a6a0*/  STL.64 [R1+0x2210], R42 ;  /* 0x0022102a01007387 */ /* 0x0001e40000100a00 */
[----:B0-----:R-:W-:Y:S02]  /*6a6b0*/  IMAD.MOV.U32 R43, RZ, RZ, R41 ;  /* 0x000000ffff2b7224 */ /* 0x001fe400078e0029 */
[----:B------:R-:W0:Y:S01]  /*6a6c0*/  LDC R41, c[0x0][0x248] ;  /* 0x00009200ff297b82 */ /* 0x000e220000000800 */
[----:B------:R-:W-:-:S02]  /*6a6d0*/  IMAD.MOV.U32 R42, RZ, RZ, R40 ;  /* 0x000000ffff2a7224 */ /* 0x000fc400078e0028 */
[----:B------:R-:W-:-:S05]  /*6a6e0*/  IMAD.IADD R202, R251, 0x1, R32 ;  /* 0x00000001fbca7824 */ /* 0x000fca00078e0220 */
[----:B------:R-:W1:Y:S01]  /*6a6f0*/  LDC R40, c[0x0][0x248] ;  /* 0x00009200ff287b82 */ /* 0x000e620000000800 */
[----:B------:R-:W-:Y:S02]  /*6a700*/  LEA.HI.X.SX32 R43, R221, R4, 0x1, P4 ;  /* 0x00000004dd2b7211 */ /* 0x000fe400020f0eff */
[----:B------:R-:W-:Y:S01]  /*6a710*/  LEA R32, P5, R152, R2, 0x1 ;  /* 0x0000000298207211 */ /* 0x000fe200078a08ff */
[----:B0-----:R-:W-:-:S04]  /*6a720*/  IMAD.IADD R221, R202, 0x1, R41 ;  /* 0x00000001cadd7824 */ /* 0x001fc800078e0229 */
[----:B------:R-:W0:Y:S01]  /*6a730*/  LDC R41, c[0x0][0x248] ;  /* 0x00009200ff297b82 */ /* 0x000e220000000800 */
[C---:B------:R-:W-:Y:S01]  /*6a740*/  LEA.HI.X.SX32 R33, R152.reuse, R4, 0x1, P5 ;  /* 0x0000000498217211 */ /* 0x040fe200028f0eff */
[----:B------:R4:W-:Y:S01]  /*6a750*/  STL [R1+0x8b4], R43 ;  /* 0x0008b42b01007387 */ /* 0x0009e20000100800 */
[----:B-1----:R-:W-:-:S03]  /*6a760*/  IMAD.IADD R40, R152, 0x1, R40 ;  /* 0x0000000198287824 */ /* 0x002fc600078e0228 */
[----:B------:R1:W-:Y:S01]  /*6a770*/  STL.64 [R1+0x8a8], R32 ;  /* 0x0008a82001007387 */ /* 0x0003e20000100a00 */
[----:B------:R-:W-:-:S04]  /*6a780*/  LEA R42, P4, R170, R2, 0x1 ;  /* 0x00000002aa2a7211 */ /* 0x000fc800078808ff */
[----:B----4-:R-:W-:Y:S01]  /*6a790*/  LEA.HI.X.SX32 R43, R170, R4, 0x1, P4 ;  /* 0x00000004aa2b7211 */ /* 0x010fe200020f0eff */
[----:B-1----:R-:W-:Y:S01]  /*6a7a0*/  IMAD.MOV.U32 R33, RZ, RZ, R40 ;  /* 0x000000ffff217224 */ /* 0x002fe200078e0028 */
[-C--:B------:R-:W-:Y:S02]  /*6a7b0*/  LEA R32, P3, R40, R2.reuse, 0x1 ;  /* 0x0000000228207211 */ /* 0x080fe400078608ff */
[----:B------:R-:W-:Y:S01]  /*6a7c0*/  LEA R40, P5, R223, R2, 0x1 ;  /* 0x00000002df287211 */ /* 0x000fe200078a08ff */
[----:B0-----:R-:W-:Y:S01]  /*6a7d0*/  IMAD.IADD R152, R221, 0x1, R41 ;  /* 0x00000001dd987824 */ /* 0x001fe200078e0229 */
[-C--:B------:R-:W-:Y:S02]  /*6a7e0*/  LEA.HI.X.SX32 R33, R33, R4.reuse, 0x1, P3 ;  /* 0x0000000421217211 */ /* 0x080fe400018f0eff */
[----:B------:R-:W-:-:S03]  /*6a7f0*/  LEA.HI.X.SX32 R41, R223, R4, 0x1, P5 ;  /* 0x00000004df297211 */ /* 0x000fc600028f0eff */
[----:B------:R-:W-:Y:S04]  /*6a800*/  STL.64 [R1+0x2228], R32 ;  /* 0x0022282001007387 */ /* 0x000fe80000100a00 */
[----:B------:R-:W-:Y:S04]  /*6a810*/  STL.64 [R1+0x890], R40 ;  /* 0x0008902801007387 */ /* 0x000fe80000100a00 */
[----:B------:R0:W-:Y:S02]  /*6a820*/  STL.64 [R1+0x898], R42 ;  /* 0x0008982a01007387 */ /* 0x0001e40000100a00 */
[----:B0-----:R-:W0:Y:S01]  /*6a830*/  LDC R43, c[0x0][0x248] ;  /* 0x00009200ff2b7b82 */ /* 0x001e220000000800 */
[----:B------:R-:W-:-:S04]  /*6a840*/  LEA R40, P3, R21, R2, 0x1 ;  /* 0x0000000215287211 */ /* 0x000fc800078608ff */
[----:B------:R-:W-:Y:S02]  /*6a850*/  LEA.HI.X.SX32 R41, R21, R4, 0x1, P3 ;  /* 0x0000000415297211 */ /* 0x000fe400018f0eff */
[C---:B------:R-:W-:Y:S01]  /*6a860*/  LEA R32, P4, R201.reuse, R2, 0x1 ;  /* 0x00000002c9207211 */ /* 0x040fe200078808ff */
[----:B------:R-:W1:Y:S02]  /*6a870*/  LDC R42, c[0x0][0x248] ;  /* 0x00009200ff2a7b82 */ /* 0x000e640000000800 */
[----:B------:R4:W-:Y:S01]  /*6a880*/  STL.64 [R1+0x888], R40 ;  /* 0x0008882801007387 */ /* 0x0009e20000100a00 */
[----:B------:R-:W-:Y:S01]  /*6a890*/  LEA.HI.X.SX32 R33, R201, R4, 0x1, P4 ;  /* 0x00000004c9217211 */ /* 0x000fe200020f0eff */
[----:B0-----:R-:W-:-:S05]  /*6a8a0*/  IMAD.IADD R43, R137, 0x1, R43 ;  /* 0x00000001892b7824 */ /* 0x001fca00078e022b */
[C---:B----4-:R-:W-:Y:S01]  /*6a8b0*/  LEA R40, P3, R43.reuse, R2, 0x1 ;  /* 0x000000022b287211 */ /* 0x050fe200078608ff */
[----:B------:R-:W-:Y:S03]  /*6a8c0*/  STL.64 [R1+0x880], R32 ;  /* 0x0008802001007387 */ /* 0x000fe60000100a00 */
[----:B------:R-:W-:Y:S01]  /*6a8d0*/  LEA.HI.X.SX32 R41, R43, R4, 0x1, P3 ;  /* 0x000000042b297211 */ /* 0x000fe200018f0eff */
[----:B---3--:R-:W-:-:S04]  /*6a8e0*/  IMAD.IADD R170, R152, 0x1, R35 ;  /* 0x0000000198aa7824 */ /* 0x008fc800078e0223 */
[----:B------:R-:W-:Y:S01]  /*6a8f0*/  IMAD.IADD R223, R170, 0x1, R34 ;  /* 0x00000001aadf7824 */ /* 0x000fe200078e0222 */
[----:B------:R-:W-:-:S04]  /*6a900*/  LEA R34, P5, R137, R2, 0x1 ;  /* 0x0000000289227211 */ /* 0x000fc800078a08ff */
[----:B------:R-:W-:-:S05]  /*6a910*/  LEA.HI.X.SX32 R35, R137, R4, 0x1, P5 ;  /* 0x0000000489237211 */ /* 0x000fca00028f0eff */
[----:B------:R-:W-:Y:S04]  /*6a920*/  STL.64 [R1+0x21f8], R34 ;  /* 0x0021f82201007387 */ /* 0x000fe80000100a00 */
[----:B------:R0:W-:Y:S02]  /*6a930*/  STL.64 [R1+0x870], R40 ;  /* 0x0008702801007387 */ /* 0x0001e40000100a00 */
[----:B0-----:R-:W0:Y:S01]  /*6a940*/  LDC R41, c[0x0][0x248] ;  /* 0x00009200ff297b82 */ /* 0x001e220000000800 */
[----:B------:R-:W-:Y:S01]  /*6a950*/  IMAD.IADD R201, R223, 0x1, R20 ;  /* 0x00000001dfc97824 */ /* 0x000fe200078e0214 */
[-C--:B------:R-:W-:Y:S02]  /*6a960*/  LEA R20, P4, R222, R2.reuse, 0x1 ;  /* 0x00000002de147211 */ /* 0x080fe400078808ff */
[----:B------:R-:W-:-:S04]  /*6a970*/  LEA R32, P5, R250, R2, 0x1 ;  /* 0x00000002fa207211 */ /* 0x000fc800078a08ff */
[----:B------:R-:W3:Y:S01]  /*6a980*/  LDC R40, c[0x0][0x248] ;  /* 0x00009200ff287b82 */ /* 0x000ee20000000800 */
[----:B0-----:R-:W-:-:S05]  /*6a990*/  IMAD.IADD R41, R250, 0x1, R41 ;  /* 0x00000001fa297824 */ /* 0x001fca00078e0229 */
[----:B------:R-:W-:-:S04]  /*6a9a0*/  LEA R34, P3, R41, R2, 0x1 ;  /* 0x0000000229227211 */ /* 0x000fc800078608ff */
[-C--:B------:R-:W-:Y:S02]  /*6a9b0*/  LEA.HI.X.SX32 R35, R41, R4.reuse, 0x1, P3 ;  /* 0x0000000429237211 */ /* 0x080fe400018f0eff */
[----:B------:R-:W0:Y:S01]  /*6a9c0*/  LDC R41, c[0x0][0x248] ;  /* 0x00009200ff297b82 */ /* 0x000e220000000800 */
[----:B-1----:R-:W-:Y:S01]  /*6a9d0*/  IMAD.IADD R137, R201, 0x1, R42 ;  /* 0x00000001c9897824 */ /* 0x002fe200078e022a */
[-C--:B------:R-:W-:Y:S02]  /*6a9e0*/  LEA.HI.X.SX32 R21, R222, R4.reuse, 0x1, P4 ;  /* 0x00000004de157211 */ /* 0x080fe400020f0eff */
[----:B------:R-:W-:Y:S01]  /*6a9f0*/  LEA.HI.X.SX32 R33, R250, R4, 0x1, P5 ;  /* 0x00000004fa217211 */ /* 0x000fe200028f0eff */
[----:B--2---:R-:W-:Y:S02]  /*6aa00*/  IMAD.IADD R222, R137, 0x1, R23 ;  /* 0x0000000189de7824 */ /* 0x004fe400078e0217 */
[----:B------:R-:W-:Y:S02]  /*6aa10*/  STL.64 [R1+0x21e8], R20 ;  /* 0x0021e81401007387 */ /* 0x000fe40000100a00 */
[----:B------:R-:W-:-:S02]  /*6aa20*/  IMAD.IADD R250, R222, 0x1, R22 ;  /* 0x00000001defa7824 */ /* 0x000fc400078e0216 */
[----:B------:R1:W-:Y:S01]  /*6aa30*/  STL.64 [R1+0x860], R32 ;  /* 0x0008602001007387 */ /* 0x0003e20000100a00 */
[----:B------:R-:W-:-:S04]  /*6aa40*/  LEA R22, P5, R214, R2, 0x1 ;  /* 0x00000002d6167211 */ /* 0x000fc800078a08ff */
[----:B------:R-:W-:Y:S02]  /*6aa50*/  LEA.HI.X.SX32 R23, R214, R4, 0x1, P5 ;  /* 0x00000004d6177211 */ /* 0x000fe400028f0eff */
[----:B-1----:R-:W-:Y:S01]  /*6aa60*/  LEA R32, P4, R194, R2, 0x1 ;  /* 0x00000002c2207211 */ /* 0x002fe200078808ff */
[----:B0-----:R-:W-:-:S03]  /*6aa70*/  IMAD.IADD R41, R214, 0x1, R41 ;  /* 0x00000001d6297824 */ /* 0x001fc600078e0229 */
[----:B------:R-:W-:Y:S01]  /*6aa80*/  LEA.HI.X.SX32 R33, R194, R4, 0x1, P4 ;  /* 0x00000004c2217211 */ /* 0x000fe200020f0eff */
[----:B------:R-:W-:Y:S04]  /*6aa90*/  STL.64 [R1+0x858], R34 ;  /* 0x0008582201007387 */ /* 0x000fe80000100a00 */
[----:B------:R-:W-:Y:S04]  /*6aaa0*/  STL.64 [R1+0x850], R32 ;  /* 0x0008502001007387 */ /* 0x000fe80000100a00 */
[----:B------:R0:W-:Y:S02]  /*6aab0*/  STL.64 [R1+0x848], R22 ;  /* 0x0008481601007387 */ /* 0x0001e40000100a00 */
[----:B0-----:R-:W-:-:S04]  /*6aac0*/  LEA R22, P3, R41, R2, 0x1 ;  /* 0x0000000229167211 */ /* 0x001fc800078608ff */
[----:B------:R-:W-:Y:S02]  /*6aad0*/  LEA.HI.X.SX32 R23, R41, R4, 0x1, P3 ;  /* 0x0000000429177211 */ /* 0x000fe400018f0eff */
[----:B------:R-:W0:Y:S01]  /*6aae0*/  LDC R41, c[0x0][0x248] ;  /* 0x00009200ff297b82 */ /* 0x000e220000000800 */
[-C--:B------:R-:W-:Y:S01]  /*6aaf0*/  LEA R32, P5, R147, R2.reuse, 0x1 ;  /* 0x0000000293207211 */ /* 0x080fe200078a08ff */
[----:B---3--:R-:W-:Y:S01]  /*6ab00*/  IMAD.IADD R194, R250, 0x1, R40 ;  /* 0x00000001fac27824 */ /* 0x008fe200078e0228 */
[----:B------:R-:W-:Y:S02]  /*6ab10*/  LEA R34, P4, R169, R2, 0x1 ;  /* 0x00000002a9227211 */ /* 0x000fe400078808ff */
[-C--:B------:R-:W-:Y:S01]  /*6ab20*/  LEA.HI.X.SX32 R33, R147, R4.reuse, 0x1, P5 ;  /* 0x0000000493217211 */ /* 0x080fe200028f0eff */
[----:B------:R1:W-:Y:S02]  /*6ab30*/  STL.64 [R1+0x21d8], R22 ;  /* 0x0021d81601007387 */ /* 0x0003e40000100a00 */
[----:B------:R-:W2:Y:S01]  /*6ab40*/  LDC R40, c[0x0][0x248] ;  /* 0x00009200ff287b82 */ /* 0x000ea20000000800 */
[----:B------:R-:W-:Y:S01]  /*6ab50*/  LEA.HI.X.SX32 R35, R169, R4, 0x1, P4 ;  /* 0x00000004a9237211 */ /* 0x000fe200020f0eff */
[----:B------:R3:W-:Y:S01]  /*6ab60*/  STL.64 [R1+0x830], R32 ;  /* 0x0008302001007387 */ /* 0x0007e20000100a00 */
[----:B-1----:R-:W-:-:S02]  /*6ab70*/  LEA R22, P4, R220, R2, 0x1 ;  /* 0x00000002dc167211 */ /* 0x002fc400078808ff */
[C---:B---3--:R-:W-:Y:S02]  /*6ab80*/  LEA R32, P3, R19.reuse, R2, 0x1 ;  /* 0x0000000213207211 */ /* 0x048fe400078608ff */
[-C--:B------:R-:W-:Y:S02]  /*6ab90*/  LEA.HI.X.SX32 R23, R220, R4.reuse, 0x1, P4 ;  /* 0x00000004dc177211 */ /* 0x080fe400020f0eff */
[----:B------:R-:W-:Y:S01]  /*6aba0*/  LEA.HI.X.SX32 R33, R19, R4, 0x1, P3 ;  /* 0x0000000413217211 */ /* 0x000fe200018f0eff */
[----:B0-----:R-:W-:Y:S01]  /*6abb0*/  IMAD.IADD R41, R200, 0x1, R41 ;  /* 0x00000001c8297824 */ /* 0x001fe200078e0229 */
[----:B------:R-:W-:Y:S04]  /*6abc0*/  STL.64 [R1+0x838], R34 ;  /* 0x0008382201007387 */ /* 0x000fe80000100a00 */
[----:B------:R-:W-:Y:S04]  /*6abd0*/  STL.64 [R1+0x828], R32 ;  /* 0x0008282001007387 */ /* 0x000fe80000100a00 */
[----:B------:R0:W-:Y:S01]  /*6abe0*/  STL.64 [R1+0x820], R22 ;  /* 0x0008201601007387 */ /* 0x0001e20000100a00 */
[----:B--2---:R-:W-:-:S02]  /*6abf0*/  IMAD.IADD R214, R194, 0x1, R40 ;  /* 0x00000001c2d67824 */ /* 0x004fc400078e0228 */
[----:B------:R-:W1:Y:S01]  /*6ac00*/  LDC R40, c[0x0][0x248] ;  /* 0x00009200ff287b82 */ /* 0x000e620000000800 */
[----:B0-----:R-:W-:-:S04]  /*6ac10*/  LEA R22, P3, R41, R2, 0x1 ;  /* 0x0000000229167211 */ /* 0x001fc800078608ff */
[----:B------:R-:W-:-:S03]  /*6ac20*/  LEA.HI.X.SX32 R23, R41, R4, 0x1, P3 ;  /* 0x0000000429177211 */ /* 0x000fc600018f0eff */
[----:B------:R-:W0:Y:S01]  /*6ac30*/  LDC R41, c[0x0][0x248] ;  /* 0x00009200ff297b82 */ /* 0x000e220000000800 */
[----:B------:R-:W-:-:S04]  /*6ac40*/  IMAD.IADD R169, R214, 0x1, R17 ;  /* 0x00000001d6a97824 */ /* 0x000fc800078e0211 */
[----:B------:R-:W-:Y:S01]  /*6ac50*/  IMAD.IADD R147, R169, 0x1, R16 ;  /* 0x00000001a9937824 */ /* 0x000fe200078e0210 */
[----:B------:R-:W-:-:S03]  /*6ac60*/  LEA R16, P5, R200, R2, 0x1 ;  /* 0x00000002c8107211 */ /* 0x000fc600078a08ff */
[----:B------:R-:W-:Y:S01]  /*6ac70*/  IMAD.IADD R220, R147, 0x1, R18 ;  /* 0x0000000193dc7824 */ /* 0x000fe200078e0212 */
[----:B------:R-:W-:Y:S02]  /*6ac80*/  LEA R18, P4, R122, R2, 0x1 ;  /* 0x000000027a127211 */ /* 0x000fe400078808ff */
[-C--:B------:R-:W-:Y:S02]  /*6ac90*/  LEA.HI.X.SX32 R17, R200, R4.reuse, 0x1, P5 ;  /* 0x00000004c8117211 */ /* 0x080fe400028f0eff */
[----:B------:R-:W-:-:S03]  /*6aca0*/  LEA.HI.X.SX32 R19, R122, R4, 0x1, P4 ;  /* 0x000000047a137211 */ /* 0x000fc600020f0eff */
[----:B------:R2:W-:Y:S04]  /*6acb0*/  STL.64 [R1+0x21c0], R16 ;  /* 0x0021c01001007387 */ /* 0x0005e80000100a00 */
[----:B------:R-:W-:Y:S01]  /*6acc0*/  STL.64 [R1+0x810], R22 ;  /* 0x0008101601007387 */ /* 0x000fe20000100a00 */
[----:B0-----:R-:W-:-:S03]  /*6acd0*/  IMAD.IADD R41, R219, 0x1, R41 ;  /* 0x00000001db297824 */ /* 0x001fc600078e0229 */
[----:B------:R0:W-:Y:S01]  /*6ace0*/  STL.64 [R1+0x808], R18 ;  /* 0x0008081201007387 */ /* 0x0001e20000100a00 */
[----:B-1----:R-:W-:Y:S01]  /*6acf0*/  IMAD.IADD R200, R220, 0x1, R40 ;  /* 0x00000001dcc87824 */ /* 0x002fe200078e0228 */
[-C--:B--2---:R-:W-:Y:S02]  /*6ad00*/  LEA R16, P5, R219, R2.reuse, 0x1 ;  /* 0x00000002db107211 */ /* 0x084fe400078a08ff */
[----:B0-----:R-:W-:-:S04]  /*6ad10*/  LEA R18, P3, R41, R2, 0x1 ;  /* 0x0000000229127211 */ /* 0x001fc800078608ff */
[-C--:B------:R-:W-:Y:S02]  /*6ad20*/  LEA.HI.X.SX32 R19, R41, R4.reuse, 0x1, P3 ;  /* 0x0000000429137211 */ /* 0x080fe400018f0eff */
[----:B------:R-:W0:Y:S01]  /*6ad30*/  LDC R41, c[0x0][0x248] ;  /* 0x00009200ff297b82 */ /* 0x000e220000000800 */
[----:B------:R-:W-:Y:S01]  /*6ad40*/  IMAD.IADD R122, R200, 0x1, R9 ;  /* 0x00000001c87a7824 */ /* 0x000fe200078e0209 */
[----:B------:R-:W-:-:S03]  /*6ad50*/  LEA.HI.X.SX32 R17, R219, R4, 0x1, P5 ;  /* 0x00000004db117211 */ /* 0x000fc600028f0eff */
[----:B------:R-:W-:Y:S01]  /*6ad60*/  IMAD.IADD R219, R122, 0x1, R8 ;  /* 0x000000017adb7824 */ /* 0x000fe200078e0208 */
[C---:B------:R-:W-:Y:S01]  /*6ad70*/  LEA R8, P5, R192.reuse, R2, 0x1 ;  /* 0x00000002c0087211 */ /* 0x040fe200078a08ff */
[----:B------:R1:W-:Y:S03]  /*6ad80*/  STL.64 [R1+0x800], R16 ;  /* 0x0008001001007387 */ /* 0x0003e60000100a00 */
[----:B------:R-:W-:Y:S01]  /*6ad90*/  LEA.HI.X.SX32 R9, R192, R4, 0x1, P5 ;  /* 0x00000004c0097211 */ /* 0x000fe200028f0eff */
[----:B------:R-:W-:Y:S01]  /*6ada0*/  STL.64 [R1+0x21c8], R18 ;  /* 0x0021c81201007387 */ /* 0x000fe20000100a00 */
[----:B-1----:R-:W-:-:S04]  /*6adb0*/  LEA R16, P4, R162, R2, 0x1 ;  /* 0x00000002a2107211 */ /* 0x002fc800078808ff */
[----:B------:R-:W-:Y:S01]  /*6adc0*/  LEA.HI.X.SX32 R17, R162, R4, 0x1, P4 ;  /* 0x00000004a2117211 */ /* 0x000fe200020f0eff */
[----:B------:R-:W-:Y:S01]  /*6add0*/  IMAD.IADD R162, R219, 0x1, R11 ;  /* 0x00000001dba27824 */ /* 0x000fe200078e020b */
[----:B------:R-:W-:Y:S01]  /*6ade0*/  STL.64 [R1+0x2230], R8 ;  /* 0x0022300801007387 */ /* 0x000fe20000100a00 */
[----:B------:R-:W-:-:S03]  /*6adf0*/  LEA R22, P3, R249, R2, 0x1 ;  /* 0x00000002f9167211 */ /* 0x000fc600078608ff */
[----:B------:R1:W-:Y:S01]  /*6ae00*/  STL.64 [R1+0x7f0], R16 ;  /* 0x0007f01001007387 */ /* 0x0003e20000100a00 */
[----:B------:R-:W-:Y:S01]  /*6ae10*/  IMAD.IADD R192, R162, 0x1, R10 ;  /* 0x00000001a2c07824 */ /* 0x000fe200078e020a */
[----:B------:R-:W-:Y:S02]  /*6ae20*/  LEA R10, P5, R130, R2, 0x1 ;  /* 0x00000002820a7211 */ /* 0x000fe400078a08ff */
[----:B------:R-:W-:Y:S02]  /*6ae30*/  LEA.HI.X.SX32 R23, R249, R4, 0x1, P3 ;  /* 0x00000004f9177211 */ /* 0x000fe400018f0eff */
[----:B-1----:R-:W-:Y:S01]  /*6ae40*/  LEA R16, P4, R218, R2, 0x1 ;  /* 0x00000002da107211 */ /* 0x002fe200078808ff */
[----:B------:R-:W-:Y:S01]  /*6ae50*/  IMAD.MOV.U32 R33, RZ, RZ, R197 ;  /* 0x000000ffff217224 */ /* 0x000fe200078e00c5 */
[-C--:B------:R-:W-:Y:S01]  /*6ae60*/  LEA.HI.X.SX32 R11, R130, R4.reuse, 0x1, P5 ;  /* 0x00000004820b7211 */ /* 0x080fe200028f0eff */
[----:B------:R-:W1:Y:S01]  /*6ae70*/  LDC R249, c[0x0][0x248] ;  /* 0x00009200fff97b82 */ /* 0x000e620000000800 */
[----:B------:R-:W-:Y:S01]  /*6ae80*/  LEA.HI.X.SX32 R17, R218, R4, 0x1, P4 ;  /* 0x00000004da117211 */ /* 0x000fe200020f0eff */
[----:B0-----:R-:W-:Y:S01]  /*6ae90*/  IMAD.IADD R218, R192, 0x1, R41 ;  /* 0x00000001c0da7824 */ /* 0x001fe200078e0229 */
[----:B------:R-:W-:Y:S05]  /*6aea0*/  STL.64 [R1+0x7e0], R22 ;  /* 0x0007e01601007387 */ /* 0x000fea0000100a00 */
[----:B------:R-:W0:Y:S01]  /*6aeb0*/  LDC R41, c[0x0][0x248] ;  /* 0x00009200ff297b82 */ /* 0x000e220000000800 */
[----:B------:R2:W-:Y:S01]  /*6aec0*/  STL.64 [R1+0x7d8], R16 ;  /* 0x0007d81001007387 */ /* 0x0005e20000100a00 */
[----:B------:R-:W-:-:S03]  /*6aed0*/  IMAD.IADD R130, R218, 0x1, R49 ;  /* 0x00000001da827824 */ /* 0x000fc600078e0231 */
[----:B------:R3:W-:Y:S01]  /*6aee0*/  STL.64 [R1+0x7d0], R10 ;  /* 0x0007d00a01007387 */ /* 0x0007e20000100a00 */
[-C--:B--2---:R-:W-:Y:S02]  /*6aef0*/  LEA R16, P5, R217, R2.reuse, 0x1 ;  /* 0x00000002d9107211 */ /* 0x084fe400078a08ff */
[----:B---3--:R-:W-:-:S04]  /*6af00*/  LEA R10, P4, R131, R2, 0x1 ;  /* 0x00000002830a7211 */ /* 0x008fc800078808ff */
[-C--:B------:R-:W-:Y:S01]  /*6af10*/  LEA.HI.X.SX32 R11, R131, R4.reuse, 0x1, P4 ;  /* 0x00000004830b7211 */ /* 0x080fe200020f0eff */
[----:B------:R-:W-:Y:S01]  /*6af20*/  IMAD.IADD R131, R130, 0x1, R48 ;  /* 0x0000000182837824 */ /* 0x000fe200078e0230 */
[----:B------:R-:W-:Y:S02]  /*6af30*/  LEA.HI.X.SX32 R17, R217, R4, 0x1, P5 ;  /* 0x00000004d9117211 */ /* 0x000fe400028f0eff */
[----:B------:R-:W-:Y:S01]  /*6af40*/  LEA R48, P4, R193, R2, 0x1 ;  /* 0x00000002c1307211 */ /* 0x000fe200078808ff */
[----:B------:R-:W-:Y:S01]  /*6af50*/  IMAD.IADD R217, R131, 0x1, R51 ;  /* 0x0000000183d97824 */ /* 0x000fe200078e0233 */
[----:B------:R2:W-:Y:S02]  /*6af60*/  STL.64 [R1+0x2238], R10 ;  /* 0x0022380a01007387 */ /* 0x0005e40000100a00 */
[----:B------:R-:W-:Y:S01]  /*6af70*/  LEA.HI.X.SX32 R49, R193, R4, 0x1, P4 ;  /* 0x00000004c1317211 */ /* 0x000fe200020f0eff */
[----:B------:R-:W-:Y:S01]  /*6af80*/  IMAD.IADD R193, R217, 0x1, R50 ;  /* 0x00000001d9c17824 */ /* 0x000fe200078e0232 */
[----:B------:R-:W-:-:S02]  /*6af90*/  LEA R22, P3, R248, R2, 0x1 ;  /* 0x00000002f8167211 */ /* 0x000fc400078608ff */
[----:B--2---:R-:W-:-:S04]  /*6afa0*/  LEA R10, P5, R168, R2, 0x1 ;  /* 0x00000002a80a7211 */ /* 0x004fc800078a08ff */
[-C--:B------:R-:W-:Y:S01]  /*6afb0*/  LEA.HI.X.SX32 R11, R168, R4.reuse, 0x1, P5 ;  /* 0x00000004a80b7211 */ /* 0x080fe200028f0eff */
[----:B0-----:R-:W-:Y:S02]  /*6afc0*/  IMAD.IADD R168, R193, 0x1, R41 ;  /* 0x00000001c1a87824 */ /* 0x001fe400078e0229 */
[----:B------:R-:W0:Y:S01]  /*6afd0*/  LDC R41, c[0x0][0x248] ;  /* 0x00009200ff297b82 */ /* 0x000e220000000800 */
[----:B------:R-:W-:-:S05]  /*6afe0*/  LEA.HI.X.SX32 R23, R248, R4, 0x1, P3 ;  /* 0x00000004f8177211 */ /* 0x000fca00018f0eff */
[----:B------:R-:W-:Y:S04]  /*6aff0*/  STL.64 [R1+0x7c8], R22 ;  /* 0x0007c81601007387 */ /* 0x000fe80000100a00 */
[----:B------:R2:W-:Y:S01]  /*6b000*/  STL.64 [R1+0x7b8], R16 ;  /* 0x0007b81001007387 */ /* 0x0005e20000100a00 */
[----:B------:R-:W-:-:S03]  /*6b010*/  LEA R50, P4, R216, R2, 0x1 ;  /* 0x00000002d8327211 */ /* 0x000fc600078808ff */
[----:B------:R-:W-:Y:S01]  /*6b020*/  STL.64 [R1+0x2240], R48 ;  /* 0x0022403001007387 */ /* 0x000fe20000100a00 */
[----:B--2---:R-:W-:-:S04]  /*6b030*/  LEA R16, P3, R247, R2, 0x1 ;  /* 0x00000002f7107211 */ /* 0x004fc800078608ff */
[-C--:B------:R-:W-:Y:S02]  /*6b040*/  LEA.HI.X.SX32 R17, R247, R4.reuse, 0x1, P3 ;  /* 0x00000004f7117211 */ /* 0x080fe400018f0eff */
[----:B------:R-:W-:-:S03]  /*6b050*/  LEA.HI.X.SX32 R51, R216, R4, 0x1, P4 ;  /* 0x00000004d8337211 */ /* 0x000fc600020f0eff */
[----:B------:R2:W-:Y:S01]  /*6b060*/  STL.64 [R1+0x7b0], R16 ;  /* 0x0007b01001007387 */ /* 0x0005e20000100a00 */
[----:B0-----:R-:W-:Y:S02]  /*6b070*/  IMAD.IADD R216, R168, 0x1, R41 ;  /* 0x00000001a8d87824 */ /* 0x001fe400078e0229 */
[----:B------:R-:W0:Y:S01]  /*6b080*/  LDC R41, c[0x0][0x248] ;  /* 0x00009200ff297b82 */ /* 0x000e220000000800 */
[----:B------:R3:W-:Y:S01]  /*6b090*/  STL.64 [R1+0x7a0], R10 ;  /* 0x0007a00a01007387 */ /* 0x0007e20000100a00 */
[CC--:B--2---:R-:W-:Y:S02]  /*6b0a0*/  LEA R16, P3, R245.reuse, R2.reuse, 0x1 ;  /* 0x00000002f5107211 */ /* 0x0c4fe400078608ff */
[C---:B---3--:R-:W-:Y:S02]  /*6b0b0*/  LEA R10, P5, R120.reuse, R2, 0x1 ;  /* 0x00000002780a7211 */ /* 0x048fe400078a08ff */
[-C--:B------:R-:W-:Y:S02]  /*6b0c0*/  LEA.HI.X.SX32 R17, R245, R4.reuse, 0x1, P3 ;  /* 0x00000004f5117211 */ /* 0x080fe400018f0eff */
[----:B------:R-:W-:-:S02]  /*6b0d0*/  LEA.HI.X.SX32 R11, R120, R4, 0x1, P5 ;  /* 0x00000004780b7211 */ /* 0x000fc400028f0eff */
[C---:B------:R-:W-:Y:S01]  /*6b0e0*/  LEA R22, P3, R246.reuse, R2, 0x1 ;  /* 0x00000002f6167211 */ /* 0x040fe200078608ff */
[----:B------:R2:W-:Y:S04]  /*6b0f0*/  STL.64 [R1+0x798], R16 ;  /* 0x0007981001007387 */ /* 0x0005e80000100a00 */
[----:B------:R3:W-:Y:S01]  /*6b100*/  STL.64 [R1+0x788], R10 ;  /* 0x0007880a01007387 */ /* 0x0007e20000100a00 */
[----:B------:R-:W-:Y:S02]  /*6b110*/  LEA.HI.X.SX32 R23, R246, R4, 0x1, P3 ;  /* 0x00000004f6177211 */ /* 0x000fe400018f0eff */
[-C--:B--2---:R-:W-:Y:S02]  /*6b120*/  LEA R16, P4, R187, R2.reuse, 0x1 ;  /* 0x00000002bb107211 */ /* 0x084fe400078808ff */
[----:B---3--:R-:W-:-:S02]  /*6b130*/  LEA R10, P5, R213, R2, 0x1 ;  /* 0x00000002d50a7211 */ /* 0x008fc400078a08ff */
[-C--:B------:R-:W-:Y:S02]  /*6b140*/  LEA.HI.X.SX32 R17, R187, R4.reuse, 0x1, P4 ;  /* 0x00000004bb117211 */ /* 0x080fe400020f0eff */
[----:B------:R-:W-:Y:S01]  /*6b150*/  LEA.HI.X.SX32 R11, R213, R4, 0x1, P5 ;  /* 0x00000004d50b7211 */ /* 0x000fe200028f0eff */
[----:B------:R-:W-:Y:S01]  /*6b160*/  STL.64 [R1+0x780], R22 ;  /* 0x0007801601007387 */ /* 0x000fe20000100a00 */
[----:B------:R-:W-:-:S03]  /*6b170*/  IMAD.IADD R120, R216, 0x1, R13 ;  /* 0x00000001d8787824 */ /* 0x000fc600078e020d */
[----:B------:R2:W-:Y:S04]  /*6b180*/  STL.64 [R1+0x778], R16 ;  /* 0x0007781001007387 */ /* 0x0005e80000100a00 */
[----:B------:R3:W-:Y:S01]  /*6b190*/  STL.64 [R1+0x770], R10 ;  /* 0x0007700a01007387 */ /* 0x0007e20000100a00 */
[----:B------:R-:W-:Y:S01]  /*6b1a0*/  IMAD.IADD R187, R120, 0x1, R12 ;  /* 0x0000000178bb7824 */ /* 0x000fe200078e020c */
[-C--:B------:R-:W-:Y:S02]  /*6b1b0*/  LEA R12, P3, R243, R2.reuse, 0x1 ;  /* 0x00000002f30c7211 */ /* 0x080fe400078608ff */
[-C--:B--2---:R-:W-:Y:S02]  /*6b1c0*/  LEA R16, P4, R6, R2.reuse, 0x1 ;  /* 0x0000000206107211 */ /* 0x084fe400078808ff */
[----:B---3--:R-:W-:-:S02]  /*6b1d0*/  LEA R10, P5, R160, R2, 0x1 ;  /* 0x00000002a00a7211 */ /* 0x008fc400078a08ff */
[-C--:B------:R-:W-:Y:S02]  /*6b1e0*/  LEA.HI.X.SX32 R17, R6, R4.reuse, 0x1, P4 ;  /* 0x0000000406117211 */ /* 0x080fe400020f0eff */
[-C--:B------:R-:W-:Y:S01]  /*6b1f0*/  LEA.HI.X.SX32 R11, R160, R4.reuse, 0x1, P5 ;  /* 0x00000004a00b7211 */ /* 0x080fe200028f0eff */
[----:B0-----:R-:W-:Y:S01]  /*6b200*/  IMAD.IADD R213, R187, 0x1, R41 ;  /* 0x00000001bbd57824 */ /* 0x001fe200078e0229 */
[----:B------:R-:W-:Y:S01]  /*6b210*/  LEA.HI.X.SX32 R13, R243, R4, 0x1, P3 ;  /* 0x00000004f30d7211 */ /* 0x000fe200018f0eff */
[----:B------:R0:W-:Y:S01]  /*6b220*/  STL.64 [R1+0x760], R16 ;  /* 0x0007601001007387 */ /* 0x0001e20000100a00 */
[----:B------:R-:W2:Y:S01]  /*6b230*/  LDC R41, c[0x0][0x248] ;  /* 0x00009200ff297b82 */ /* 0x000ea20000000800 */
[----:B------:R-:W-:Y:S02]  /*6b240*/  IMAD.IADD R6, R213, 0x1, R15 ;  /* 0x00000001d5067824 */ /* 0x000fe400078e020f */
[----:B------:R3:W-:Y:S02]  /*6b250*/  STL.64 [R1+0x758], R10 ;  /* 0x0007580a01007387 */ /* 0x0007e40000100a00 */
[----:B------:R-:W-:Y:S01]  /*6b260*/  IMAD.IADD R160, R6, 0x1, R14 ;  /* 0x0000000106a07824 */ /* 0x000fe200078e020e */
[----:B0-----:R-:W-:-:S02]  /*6b270*/  LEA R16, P3, R244, R2, 0x1 ;  /* 0x00000002f4107211 */ /* 0x001fc400078608ff */
[C---:B---3--:R-:W-:Y:S02]  /*6b280*/  LEA R10, P4, R215.reuse, R2, 0x1 ;  /* 0x00000002d70a7211 */ /* 0x048fe400078808ff */
[-C--:B------:R-:W-:Y:S02]  /*6b290*/  LEA.HI.X.SX32 R17, R244, R4.reuse, 0x1, P3 ;  /* 0x00000004f4117211 */ /* 0x080fe400018f0eff */
[----:B------:R-:W-:Y:S01]  /*6b2a0*/  LEA.HI.X.SX32 R11, R215, R4, 0x1, P4 ;  /* 0x00000004d70b7211 */ /* 0x000fe200020f0eff */
[----:B------:R-:W-:Y:S01]  /*6b2b0*/  IMAD.IADD R215, R160, 0x1, R25 ;  /* 0x00000001a0d77824 */ /* 0x000fe200078e0219 */
[C---:B------:R-:W-:Y:S01]  /*6b2c0*/  LEA R14, P5, R186.reuse, R2, 0x1 ;  /* 0x00000002ba0e7211 */ /* 0x040fe200078a08ff */
[----:B------:R0:W-:Y:S04]  /*6b2d0*/  STL.64 [R1+0x750], R16 ;  /* 0x0007501001007387 */ /* 0x0001e80000100a00 */
[----:B------:R3:W-:Y:S01]  /*6b2e0*/  STL.64 [R1+0x748], R10 ;  /* 0x0007480a01007387 */ /* 0x0007e20000100a00 */
[----:B------:R-:W-:Y:S01]  /*6b2f0*/  LEA.HI.X.SX32 R15, R186, R4, 0x1, P5 ;  /* 0x00000004ba0f7211 */ /* 0x000fe200028f0eff */
[----:B------:R-:W-:Y:S01]  /*6b300*/  IMAD.IADD R186, R215, 0x1, R24 ;  /* 0x00000001d7ba7824 */ /* 0x000fe200078e0218 */
[----:B0-----:R-:W-:-:S02]  /*6b310*/  LEA R16, P3, R242, R2, 0x1 ;  /* 0x00000002f2107211 */ /* 0x001fc400078608ff */
[C---:B---3--:R-:W-:Y:S02]  /*6b320*/  LEA R10, P4, R145.reuse, R2, 0x1 ;  /* 0x00000002910a7211 */ /* 0x048fe400078808ff */
[-C--:B------:R-:W-:Y:S02]  /*6b330*/  LEA.HI.X.SX32 R17, R242, R4.reuse, 0x1, P3 ;  /* 0x00000004f2117211 */ /* 0x080fe400018f0eff */
[----:B------:R-:W-:Y:S01]  /*6b340*/  LEA.HI.X.SX32 R11, R145, R4, 0x1, P4 ;  /* 0x00000004910b7211 */ /* 0x000fe200020f0eff */
[----:B------:R-:W-:Y:S01]  /*6b350*/  IMAD.IADD R145, R186, 0x1, R27 ;  /* 0x00000001ba917824 */ /* 0x000fe200078e021b */
[C---:B------:R-:W-:Y:S01]  /*6b360*/  LEA R24, P5, R212.reuse, R2, 0x1 ;  /* 0x00000002d4187211 */ /* 0x040fe200078a08ff */
[----:B------:R-:W-:Y:S03]  /*6b370*/  STL.64 [R1+0x738], R16 ;  /* 0x0007381001007387 */ /* 0x000fe60000100a00 */
[----:B------:R-:W-:Y:S01]  /*6b380*/  LEA.HI.X.SX32 R25, R212, R4, 0x1, P5 ;  /* 0x00000004d4197211 */ /* 0x000fe200028f0eff */
[----:B------:R0:W-:Y:S01]  /*6b390*/  STL.64 [R1+0x730], R10 ;  /* 0x0007300a01007387 */ /* 0x0001e20000100a00 */
[----:B------:R-:W-:Y:S01]  /*6b3a0*/  IMAD.IADD R212, R145, 0x1, R26 ;  /* 0x0000000191d47824 */ /* 0x000fe200078e021a */
[----:B0-----:R-:W-:-:S04]  /*6b3b0*/  LEA R10, P4, R136, R2, 0x1 ;  /* 0x00000002880a7211 */ /* 0x001fc800078808ff */
[----:B------:R-:W-:Y:S01]  /*6b3c0*/  LEA.HI.X.SX32 R11, R136, R4, 0x1, P4 ;  /* 0x00000004880b7211 */ /* 0x000fe200020f0eff */
[----:B--2---:R-:W-:Y:S02]  /*6b3d0*/  IMAD.IADD R136, R212, 0x1, R41 ;  /* 0x00000001d4887824 */ /* 0x004fe400078e0229 */
[----:B------:R-:W0:Y:S01]  /*6b3e0*/  LDC R41, c[0x0][0x248] ;  /* 0x00009200ff297b82 */ /* 0x000e220000000800 */
[-C--:B------:R-:W-:Y:S02]  /*6b3f0*/  LEA R16, P3, R241, R2.reuse, 0x1 ;  /* 0x00000002f1107211 */ /* 0x080fe400078608ff */
[----:B------:R-:W-:Y:S02]  /*6b400*/  LEA R26, P5, R185, R2, 0x1 ;  /* 0x00000002b91a7211 */ /* 0x000fe400078a08ff */
[-C--:B------:R-:W-:Y:S02]  /*6b410*/  LEA.HI.X.SX32 R17, R241, R4.reuse, 0x1, P3 ;  /* 0x00000004f1117211 */ /* 0x080fe400018f0eff */
[----:B------:R-:W-:Y:S01]  /*6b420*/  LEA.HI.X.SX32 R27, R185, R4, 0x1, P5 ;  /* 0x00000004b91b7211 */ /* 0x000fe200028f0eff */
[----:B------:R-:W-:-:S02]  /*6b430*/  IMAD.IADD R185, R136, 0x1, R29 ;  /* 0x0000000188b97824 */ /* 0x000fc400078e021d */
[----:B------:R2:W-:Y:S01]  /*6b440*/  STL.64 [R1+0x720], R16 ;  /* 0x0007201001007387 */ /* 0x0005e20000100a00 */
[-C--:B------:R-:W-:Y:S02]  /*6b450*/  LEA R22, P3, R240, R2.reuse, 0x1 ;  /* 0x00000002f0167211 */ /* 0x080fe400078608ff */
[----:B--2---:R-:W-:-:S04]  /*6b460*/  LEA R16, P4, R0, R2, 0x1 ;  /* 0x0000000200107211 */ /* 0x004fc800078808ff */
[-C--:B------:R-:W-:Y:S01]  /*6b470*/  LEA.HI.X.SX32 R17, R0, R4.reuse, 0x1, P4 ;  /* 0x0000000400117211 */ /* 0x080fe200020f0eff */
[----:B------:R-:W-:Y:S01]  /*6b480*/  IMAD.IADD R0, R185, 0x1, R28 ;  /* 0x00000001b9007824 */ /* 0x000fe200078e021c */
[----:B------:R-:W-:-:S03]  /*6b490*/  LEA.HI.X.SX32 R23, R240, R4, 0x1, P3 ;  /* 0x00000004f0177211 */ /* 0x000fc600018f0eff */
[----:B0-----:R-:W-:Y:S02]  /*6b4a0*/  IMAD.IADD R240, R0, 0x1, R41 ;  /* 0x0000000100f07824 */ /* 0x001fe400078e0229 */
[----:B------:R-:W0:Y:S01]  /*6b4b0*/  LDC R41, c[0x0][0x248] ;  /* 0x00009200ff297b82 */ /* 0x000e220000000800 */
[----:B------:R2:W-:Y:S04]  /*6b4c0*/  STL.64 [R1+0x718], R10 ;  /* 0x0007180a01007387 */ /* 0x0005e80000100a00 */
[----:B------:R-:W-:Y:S01]  /*6b4d0*/  STL.64 [R1+0x708], R22 ;  /* 0x0007081601007387 */ /* 0x000fe20000100a00 */
[----:B--2---:R-:W-:-:S04]  /*6b4e0*/  LEA R10, P5, R252, R2, 0x1 ;  /* 0x00000002fc0a7211 */ /* 0x004fc800078a08ff */
[----:B------:R-:W-:Y:S01]  /*6b4f0*/  LEA.HI.X.SX32 R11, R252, R4, 0x1, P5 ;  /* 0x00000004fc0b7211 */ /* 0x000fe200028f0eff */
[----:B------:R2:W-:Y:S01]  /*6b500*/  STL.64 [R1+0x700], R16 ;  /* 0x0007001001007387 */ /* 0x0005e20000100a00 */
[-C--:B------:R-:W-:Y:S01]  /*6b510*/  LEA R28, P4, R237, R2.reuse, 0x1 ;  /* 0x00000002ed1c7211 */ /* 0x080fe200078808ff */
[----:B------:R-:W-:Y:S02]  /*6b520*/  IMAD.MOV.U32 R35, RZ, RZ, R33 ;  /* 0x000000ffff237224 */ /* 0x000fe400078e0021 */
[----:B------:R-:W-:Y:S01]  /*6b530*/  IMAD.MOV.U32 R32, RZ, RZ, R196 ;  /* 0x000000ffff207224 */ /* 0x000fe200078e00c4 */
[----:B------:R3:W-:Y:S01]  /*6b540*/  STL.64 [R1+0x6f8], R10 ;  /* 0x0006f80a01007387 */ /* 0x0007e20000100a00 */
[----:B------:R-:W-:Y:S01]  /*6b550*/  PRMT R8, R173, 0x7610, R8 ;  /* 0x00007610ad087816 */ /* 0x000fe20000000008 */
[----:B------:R-:W4:Y:S01]  /*6b560*/  LDC R33, c[0x0][0x248] ;  /* 0x00009200ff217b82 */ /* 0x000f220000000800 */
[----:B--2---:R-:W-:Y:S01]  /*6b570*/  LEA R16, P3, R161, R2, 0x1 ;  /* 0x00000002a1107211 */ /* 0x004fe200078608ff */
[----:B------:R-:W-:-:S02]  /*6b580*/  IMAD.MOV.U32 R42, RZ, RZ, R188 ;  /* 0x000000ffff2a7224 */ /* 0x000fc400078e00bc */
[----:B------:R-:W-:-:S04]  /*6b590*/  IMAD.MOV.U32 R40, RZ, RZ, R190 ;  /* 0x000000ffff287224 */ /* 0x000fc800078e00be */
[----:B------:R-:W2:Y:S01]  /*6b5a0*/  LDC R252, c[0x0][0x22c] ;  /* 0x00008b00fffc7b82 */ /* 0x000ea20000000800 */
[----:B---3--:R-:W-:Y:S02]  /*6b5b0*/  LEA R10, P5, R123, R2, 0x1 ;  /* 0x000000027b0a7211 */ /* 0x008fe400078a08ff */
[-C--:B------:R-:W-:Y:S02]  /*6b5c0*/  LEA.HI.X.SX32 R17, R161, R4.reuse, 0x1, P3 ;  /* 0x00000004a1117211 */ /* 0x080fe400018f0eff */
[-C--:B------:R-:W-:Y:S01]  /*6b5d0*/  LEA.HI.X.SX32 R11, R123, R4.reuse, 0x1, P5 ;  /* 0x000000047b0b7211 */ /* 0x080fe200028f0eff */
[----:B0-----:R-:W-:Y:S01]  /*6b5e0*/  IMAD.IADD R161, R240, 0x1, R41 ;  /* 0x00000001f0a17824 */ /* 0x001fe200078e0229 */
[----:B------:R-:W-:Y:S01]  /*6b5f0*/  LEA.HI.X.SX32 R29, R237, R4, 0x1, P4 ;  /* 0x00000004ed1d7211 */ /* 0x000fe200020f0eff */
[----:B------:R0:W-:Y:S01]  /*6b600*/  STL.64 [R1+0x6f0], R16 ;  /* 0x0006f01001007387 */ /* 0x0001e20000100a00 */
[----:B------:R-:W-:Y:S01]  /*6b610*/  LEA R22, P3, R211, R2, 0x1 ;  /* 0x00000002d3167211 */ /* 0x000fe200078608ff */
[----:B------:R-:W-:Y:S01]  /*6b620*/  IMAD.IADD R123, R161, 0x1, R31 ;  /* 0x00000001a17b7824 */ /* 0x000fe200078e021f */
[----:B------:R-:W3:Y:S01]  /*6b630*/  LDC R41, c[0x0][0x248] ;  /* 0x00009200ff297b82 */ /* 0x000ee20000000800 */
[----:B------:R1:W-:Y:S01]  /*6b640*/  STL.64 [R1+0x6e0], R10 ;  /* 0x0006e00a01007387 */ /* 0x0003e20000100a00 */
[----:B------:R-:W-:Y:S01]  /*6b650*/  LEA.HI.X.SX32 R23, R211, R4, 0x1, P3 ;  /* 0x00000004d3177211 */ /* 0x000fe200018f0eff */
[----:B------:R-:W-:Y:S01]  /*6b660*/  IMAD.IADD R211, R123, 0x1, R30 ;  /* 0x000000017bd37824 */ /* 0x000fe200078e021e */
[----:B0-----:R-:W-:-:S02]  /*6b670*/  LEA R16, P4, R239, R2, 0x1 ;  /* 0x00000002ef107211 */ /* 0x001fc400078808ff */
[C---:B-1----:R-:W-:Y:S02]  /*6b680*/  LEA R10, P5, R178.reuse, R2, 0x1 ;  /* 0x00000002b20a7211 */ /* 0x042fe400078a08ff */
[-C--:B------:R-:W-:Y:S02]  /*6b690*/  LEA.HI.X.SX32 R17, R239, R4.reuse, 0x1, P4 ;  /* 0x00000004ef117211 */ /* 0x080fe400020f0eff */
[----:B------:R-:W-:Y:S01]  /*6b6a0*/  LEA.HI.X.SX32 R11, R178, R4, 0x1, P5 ;  /* 0x00000004b20b7211 */ /* 0x000fe200028f0eff */
[----:B------:R-:W-:Y:S01]  /*6b6b0*/  STL.64 [R1+0x6d8], R22 ;  /* 0x0006d81601007387 */ /* 0x000fe20000100a00 */
[C---:B------:R-:W-:Y:S01]  /*6b6c0*/  LEA R30, P3, R144.reuse, R2, 0x1 ;  /* 0x00000002901e7211 */ /* 0x040fe200078608ff */
[----:B------:R-:W-:Y:S02]  /*6b6d0*/  IMAD.IADD R178, R211, 0x1, R37 ;  /* 0x00000001d3b27824 */ /* 0x000fe400078e0225 */
[----:B------:R0:W-:Y:S01]  /*6b6e0*/  STL.64 [R1+0x6d0], R16 ;  /* 0x0006d01001007387 */ /* 0x0001e20000100a00 */
[----:B------:R-:W-:-:S03]  /*6b6f0*/  LEA.HI.X.SX32 R31, R144, R4, 0x1, P3 ;  /* 0x00000004901f7211 */ /* 0x000fc600018f0eff */
[----:B------:R1:W-:Y:S01]  /*6b700*/  STL.64 [R1+0x6c8], R10 ;  /* 0x0006c80a01007387 */ /* 0x0003e20000100a00 */
[----:B------:R-:W-:Y:S01]  /*6b710*/  IMAD.IADD R144, R178, 0x1, R36 ;  /* 0x00000001b2907824 */ /* 0x000fe200078e0224 */
[-C--:B0-----:R-:W-:Y:S02]  /*6b720*/  LEA R16, P4, R238, R2.reuse, 0x1 ;  /* 0x00000002ee107211 */ /* 0x081fe400078808ff */
[----:B-1----:R-:W-:Y:S02]  /*6b730*/  LEA R10, P5, R210, R2, 0x1 ;  /* 0x00000002d20a7211 */ /* 0x002fe400078a08ff */
[-C--:B------:R-:W-:Y:S02]  /*6b740*/  LEA.HI.X.SX32 R17, R238, R4.reuse, 0x1, P4 ;  /* 0x00000004ee117211 */ /* 0x080fe400020f0eff */
[----:B------:R-:W-:Y:S01]  /*6b750*/  LEA.HI.X.SX32 R11, R210, R4, 0x1, P5 ;  /* 0x00000004d20b7211 */ /* 0x000fe200028f0eff */
[----:B------:R-:W-:Y:S01]  /*6b760*/  IMAD.IADD R210, R144, 0x1, R39 ;  /* 0x0000000190d27824 */ /* 0x000fe200078e0227 */
[C---:B------:R-:W-:Y:S01]  /*6b770*/  LEA R36, P3, R155.reuse, R2, 0x1 ;  /* 0x000000029b247211 */ /* 0x040fe200078608ff */
[----:B------:R0:W-:Y:S03]  /*6b780*/  STL.64 [R1+0x6b8], R16 ;  /* 0x0006b81001007387 */ /* 0x0001e60000100a00 */
[----:B------:R-:W-:Y:S01]  /*6b790*/  LEA.HI.X.SX32 R37, R155, R4, 0x1, P3 ;  /* 0x000000049b257211 */ /* 0x000fe200018f0eff */
[----:B------:R1:W-:Y:S01]  /*6b7a0*/  STL.64 [R1+0x6b0], R10 ;  /* 0x0006b00a01007387 */ /* 0x0003e20000100a00 */
[----:B------:R-:W-:Y:S01]  /*6b7b0*/  IMAD.IADD R155, R210, 0x1, R38 ;  /* 0x00000001d29b7824 */ /* 0x000fe200078e0226 */
[----:B0-----:R-:W-:-:S02]  /*6b7c0*/  LEA R16, P4, R230, R2, 0x1 ;  /* 0x00000002e6107211 */ /* 0x001fc400078808ff */
[----:B-1----:R-:W-:Y:S02]  /*6b7d0*/  LEA R10, P5, R184, R2, 0x1 ;  /* 0x00000002b80a7211 */ /* 0x002fe400078a08ff */
[-C--:B------:R-:W-:Y:S02]  /*6b7e0*/  LEA.HI.X.SX32 R17, R230, R4.reuse, 0x1, P4 ;  /* 0x00000004e6117211 */ /* 0x080fe400020f0eff */
[----:B------:R-:W-:Y:S01]  /*6b7f0*/  LEA.HI.X.SX32 R11, R184, R4, 0x1, P5 ;  /* 0x00000004b80b7211 */ /* 0x000fe200028f0eff */
[----:B---3--:R-:W-:Y:S02]  /*6b800*/  IMAD.IADD R184, R155, 0x1, R41 ;  /* 0x000000019bb87824 */ /* 0x008fe400078e0229 */
[----:B------:R-:W0:Y:S01]  /*6b810*/  LDC R41, c[0x0][0x248] ;  /* 0x00009200ff297b82 */ /* 0x000e220000000800 */
[----:B------:R1:W-:Y:S01]  /*6b820*/  STL.64 [R1+0x6a0], R16 ;  /* 0x0006a01001007387 */ /* 0x0003e20000100a00 */
[----:B------:R-:W-:-:S03]  /*6b830*/  LEA R38, P3, R209, R2, 0x1 ;  /* 0x00000002d1267211 */ /* 0x000fc600078608ff */
[----:B------:R3:W-:Y:S01]  /*6b840*/  STL.64 [R1+0x698], R10 ;  /* 0x0006980a01007387 */ /* 0x0007e20000100a00 */
[CC--:B-1----:R-:W-:Y:S02]  /*6b850*/  LEA R16, P4, R236.reuse, R2.reuse, 0x1 ;  /* 0x00000002ec107211 */ /* 0x0c2fe400078808ff */
[C---:B---3--:R-:W-:Y:S02]  /*6b860*/  LEA R10, P5, R5.reuse, R2, 0x1 ;  /* 0x00000002050a7211 */ /* 0x048fe400078a08ff */
[-C--:B------:R-:W-:Y:S02]  /*6b870*/  LEA.HI.X.SX32 R17, R236, R4.reuse, 0x1, P4 ;  /* 0x00000004ec117211 */ /* 0x080fe400020f0eff */
[-C--:B------:R-:W-:Y:S02]  /*6b880*/  LEA.HI.X.SX32 R11, R5, R4.reuse, 0x1, P5 ;  /* 0x00000004050b7211 */ /* 0x080fe400028f0eff */
[----:B------:R-:W-:Y:S01]  /*6b890*/  LEA.HI.X.SX32 R39, R209, R4, 0x1, P3 ;  /* 0x00000004d1277211 */ /* 0x000fe200018f0eff */
[----:B------:R1:W-:Y:S01]  /*6b8a0*/  STL.64 [R1+0x688], R16 ;  /* 0x0006881001007387 */ /* 0x0003e20000100a00 */
[----:B------:R-:W-:-:S03]  /*6b8b0*/  IMAD.IADD R209, R184, 0x1, R45 ;  /* 0x00000001b8d17824 */ /* 0x000fc600078e022d */
[----:B------:R3:W-:Y:S01]  /*6b8c0*/  STL.64 [R1+0x680], R10 ;  /* 0x0006800a01007387 */ /* 0x0007e20000100a00 */
[----:B------:R-:W-:Y:S01]  /*6b8d0*/  IMAD.IADD R5, R209, 0x1, R44 ;  /* 0x00000001d1057824 */ /* 0x000fe200078e022c */
[CC--:B-1----:R-:W-:Y:S02]  /*6b8e0*/  LEA R16, P3, R128.reuse, R2.reuse, 0x1 ;  /* 0x0000000280107211 */ /* 0x0c2fe400078608ff */
[C---:B---3--:R-:W-:Y:S02]  /*6b8f0*/  LEA R10, P4, R235.reuse, R2, 0x1 ;  /* 0x00000002eb0a7211 */ /* 0x048fe400078808ff */
[-C--:B------:R-:W-:Y:S02]  /*6b900*/  LEA.HI.X.SX32 R17, R128, R4.reuse, 0x1, P3 ;  /* 0x0000000480117211 */ /* 0x080fe400018f0eff */
[----:B------:R-:W-:Y:S02]  /*6b910*/  LEA.HI.X.SX32 R11, R235, R4, 0x1, P4 ;  /* 0x00000004eb0b7211 */ /* 0x000fe400020f0eff */
[CC--:B------:R-:W-:Y:S01]  /*6b920*/  LEA R44, P5, R206.reuse, R2.reuse, 0x1 ;  /* 0x00000002ce2c7211 */ /* 0x0c0fe200078a08ff */
[----:B------:R1:W-:Y:S01]  /*6b930*/  STL.64 [R1+0x678], R16 ;  /* 0x0006781001007387 */ /* 0x0003e20000100a00 */
[----:B------:R-:W-:Y:S01]  /*6b940*/  LEA R22, P3, R179, R2, 0x1 ;  /* 0x00000002b3167211 */ /* 0x000fe200078608ff */
[----:B0-----:R-:W-:Y:S01]  /*6b950*/  IMAD.IADD R128, R5, 0x1, R41 ;  /* 0x0000000105807824 */ /* 0x001fe200078e0229 */
[-C--:B------:R-:W-:Y:S01]  /*6b960*/  LEA.HI.X.SX32 R45, R206, R4.reuse, 0x1, P5 ;  /* 0x00000004ce2d7211 */ /* 0x080fe200028f0eff */
[----:B------:R0:W-:Y:S01]  /*6b970*/  STL.64 [R1+0x670], R10 ;  /* 0x0006700a01007387 */ /* 0x0001e20000100a00 */
[----:B------:R-:W-:Y:S01]  /*6b980*/  LEA.HI.X.SX32 R23, R179, R4, 0x1, P3 ;  /* 0x00000004b3177211 */ /* 0x000fe200018f0eff */
[----:B------:R-:W-:Y:S01]  /*6b990*/  IMAD.IADD R206, R128, 0x1, R47 ;  /* 0x0000000180ce7824 */ /* 0x000fe200078e022f */
[----:B------:R-:W3:Y:S01]  /*6b9a0*/  LDC R41, c[0x0][0x248] ;  /* 0x00009200ff297b82 */ /* 0x000ee20000000800 */
[----:B-1----:R-:W-:-:S02]  /*6b9b0*/  LEA R16, P4, R234, R2, 0x1 ;  /* 0x00000002ea107211 */ /* 0x002fc400078808ff */
[----:B0-----:R-:W-:Y:S02]  /*6b9c0*/  LEA R10, P5, R154, R2, 0x1 ;  /* 0x000000029a0a7211 */ /* 0x001fe400078a08ff */
[-C--:B------:R-:W-:Y:S01]  /*6b9d0*/  LEA.HI.X.SX32 R17, R234, R4.reuse, 0x1, P4 ;  /* 0x00000004ea117211 */ /* 0x080fe200020f0eff */
[----:B------:R-:W-:Y:S01]  /*6b9e0*/  STL.64 [R1+0x660], R22 ;  /* 0x0006601601007387 */ /* 0x000fe20000100a00 */
[----:B------:R-:W-:Y:S01]  /*6b9f0*/  LEA.HI.X.SX32 R11, R154, R4, 0x1, P5 ;  /* 0x000000049a0b7211 */ /* 0x000fe200028f0eff */
[----:B------:R-:W-:Y:S02]  /*6ba00*/  IMAD.IADD R179, R206, 0x1, R46 ;  /* 0x00000001ceb37824 */ /* 0x000fe400078e022e */
[----:B------:R0:W-:Y:S02]  /*6ba10*/  STL.64 [R1+0x658], R16 ;  /* 0x0006581001007387 */ /* 0x0001e40000100a00 */
[----:B------:R-:W-:Y:S02]  /*6ba20*/  IMAD.IADD R154, R179, 0x1, R53 ;  /* 0x00000001b39a7824 */ /* 0x000fe400078e0235 */
[----:B------:R1:W-:Y:S01]  /*6ba30*/  STL.64 [R1+0x650], R10 ;  /* 0x0006500a01007387 */ /* 0x0003e20000100a00 */
[----:B0-----:R-:W-:-:S02]  /*6ba40*/  LEA R16, P3, R208, R2, 0x1 ;  /* 0x00000002d0107211 */ /* 0x001fc400078608ff */
[C---:B-1----:R-:W-:Y:S02]  /*6ba50*/  LEA R10, P5, R139.reuse, R2, 0x1 ;  /* 0x000000028b0a7211 */ /* 0x042fe400078a08ff */
[-C--:B------:R-:W-:Y:S01]  /*6ba60*/  LEA.HI.X.SX32 R17, R208, R4.reuse, 0x1, P3 ;  /* 0x00000004d0117211 */ /* 0x080fe200018f0eff */
[----:B------:R-:W-:Y:S01]  /*6ba70*/  IMAD.IADD R208, R154, 0x1, R52 ;  /* 0x000000019ad07824 */ /* 0x000fe200078e0234 */
[----:B------:R-:W-:-:S03]  /*6ba80*/  LEA.HI.X.SX32 R11, R139, R4, 0x1, P5 ;  /* 0x000000048b0b7211 */ /* 0x000fc600028f0eff */
[----:B------:R0:W-:Y:S01]  /*6ba90*/  STL.64 [R1+0x648], R16 ;  /* 0x0006481001007387 */ /* 0x0001e20000100a00 */
[----:B------:R-:W-:-:S03]  /*6baa0*/  IMAD.IADD R139, R208, 0x1, R55 ;  /* 0x00000001d08b7824 */ /* 0x000fc600078e0237 */
[----:B------:R1:W-:Y:S01]  /*6bab0*/  STL.64 [R1+0x638], R10 ;  /* 0x0006380a01007387 */ /* 0x0003e20000100a00 */
[-C--:B0-----:R-:W-:Y:S02]  /*6bac0*/  LEA R16, P3, R163, R2.reuse, 0x1 ;  /* 0x00000002a3107211 */ /* 0x081fe400078608ff */
[----:B-1----:R-:W-:Y:S02]  /*6bad0*/  LEA R10, P5, R207, R2, 0x1 ;  /* 0x00000002cf0a7211 */ /* 0x002fe400078a08ff */
[-C--:B------:R-:W-:Y:S01]  /*6bae0*/  LEA.HI.X.SX32 R17, R163, R4.reuse, 0x1, P3 ;  /* 0x00000004a3117211 */ /* 0x080fe200018f0eff */
[----:B------:R-:W-:Y:S01]  /*6baf0*/  IMAD.IADD R163, R139, 0x1, R54 ;  /* 0x000000018ba37824 */ /* 0x000fe200078e0236 */
[----:B------:R-:W-:-:S03]  /*6bb00*/  LEA.HI.X.SX32 R11, R207, R4, 0x1, P5 ;  /* 0x00000004cf0b7211 */ /* 0x000fc600028f0eff */
[----:B---3--:R-:W-:Y:S02]  /*6bb10*/  IMAD.IADD R207, R163, 0x1, R41 ;  /* 0x00000001a3cf7824 */ /* 0x008fe400078e0229 */
[----:B------:R-:W0:Y:S01]  /*6bb20*/  LDC R41, c[0x0][0x248] ;  /* 0x00009200ff297b82 */ /* 0x000e220000000800 */
[C---:B------:R-:W-:Y:S01]  /*6bb30*/  LEA R46, P4, R233.reuse, R2, 0x1 ;  /* 0x00000002e92e7211 */ /* 0x040fe200078808ff */
[----:B------:R1:W-:Y:S03]  /*6bb40*/  STL.64 [R1+0x630], R16 ;  /* 0x0006301001007387 */ /* 0x0003e60000100a00 */
[----:B------:R-:W-:Y:S02]  /*6bb50*/  LEA.HI.X.SX32 R47, R233, R4, 0x1, P4 ;  /* 0x00000004e92f7211 */ /* 0x000fe400020f0eff */
[-C--:B------:R-:W-:Y:S02]  /*6bb60*/  LEA R52, P4, R232, R2.reuse, 0x1 ;  /* 0x00000002e8347211 */ /* 0x080fe400078808ff */
[----:B-1----:R-:W-:-:S04]  /*6bb70*/  LEA R16, P3, R7, R2, 0x1 ;  /* 0x0000000207107211 */ /* 0x002fc800078608ff */
[-C--:B------:R-:W-:Y:S02]  /*6bb80*/  LEA.HI.X.SX32 R17, R7, R4.reuse, 0x1, P3 ;  /* 0x0000000407117211 */ /* 0x080fe400018f0eff */
[----:B------:R-:W-:Y:S01]  /*6bb90*/  LEA.HI.X.SX32 R53, R232, R4, 0x1, P4 ;  /* 0x00000004e8357211 */ /* 0x000fe200020f0eff */
[----:B0-----:R-:W-:Y:S02]  /*6bba0*/  IMAD.IADD R7, R207, 0x1, R41 ;  /* 0x00000001cf077824 */ /* 0x001fe400078e0229 */
[----:B------:R-:W0:Y:S01]  /*6bbb0*/  LDC R41, c[0x0][0x248] ;  /* 0x00009200ff297b82 */ /* 0x000e220000000800 */
[-C--:B------:R-:W-:Y:S01]  /*6bbc0*/  LEA R54, P4, R229, R2.reuse, 0x1 ;  /* 0x00000002e5367211 */ /* 0x080fe200078808ff */
[----:B------:R1:W-:Y:S01]  /*6bbd0*/  STL.64 [R1+0x620], R10 ;  /* 0x0006200a01007387 */ /* 0x0003e20000100a00 */
[----:B------:R-:W-:Y:S02]  /*6bbe0*/  LEA R22, P3, R195, R2, 0x1 ;  /* 0x00000002c3167211 */ /* 0x000fe400078608ff */
[-C--:B------:R-:W-:Y:S01]  /*6bbf0*/  LEA.HI.X.SX32 R55, R229, R4.reuse, 0x1, P4 ;  /* 0x00000004e5377211 */ /* 0x080fe200020f0eff */
[----:B------:R3:W-:Y:S01]  /*6bc00*/  STL.64 [R1+0x618], R16 ;  /* 0x0006181001007387 */ /* 0x0007e20000100a00 */
[----:B------:R-:W-:-:S02]  /*6bc10*/  LEA.HI.X.SX32 R23, R195, R4, 0x1, P3 ;  /* 0x00000004c3177211 */ /* 0x000fc400018f0eff */
[-C--:B-1----:R-:W-:Y:S02]  /*6bc20*/  LEA R10, P5, R153, R2.reuse, 0x1 ;  /* 0x00000002990a7211 */ /* 0x082fe400078a08ff */
[----:B---3--:R-:W-:Y:S02]  /*6bc30*/  LEA R16, P4, R231, R2, 0x1 ;  /* 0x00000002e7107211 */ /* 0x008fe400078808ff */
[-C--:B------:R-:W-:Y:S02]  /*6bc40*/  LEA.HI.X.SX32 R11, R153, R4.reuse, 0x1, P5 ;  /* 0x00000004990b7211 */ /* 0x080fe400028f0eff */
[----:B------:R-:W-:Y:S01]  /*6bc50*/  LEA.HI.X.SX32 R17, R231, R4, 0x1, P4 ;  /* 0x00000004e7117211 */ /* 0x000fe200020f0eff */
[----:B------:R-:W-:Y:S02]  /*6bc60*/  IMAD.IADD R153, R7, 0x1, R57 ;  /* 0x0000000107997824 */ /* 0x000fe400078e0239 */
[----:B------:R1:W-:Y:S04]  /*6bc70*/  STL.64 [R1+0x608], R10 ;  /* 0x0006080a01007387 */ /* 0x0003e80000100a00 */
[----:B------:R-:W-:Y:S04]  /*6bc80*/  STL.64 [R1+0x600], R22 ;  /* 0x0006001601007387 */ /* 0x000fe80000100a00 */
[----:B------:R3:W-:Y:S01]  /*6bc90*/  STL.64 [R1+0x5f8], R16 ;  /* 0x0005f81001007387 */ /* 0x0007e20000100a00 */
[-C--:B-1----:R-:W-:Y:S01]  /*6bca0*/  LEA R10, P5, R177, R2.reuse, 0x1 ;  /* 0x00000002b10a7211 */ /* 0x082fe200078a08ff */
[----:B------:R-:W-:Y:S01]  /*6bcb0*/  IMAD.IADD R195, R153, 0x1, R56 ;  /* 0x0000000199c37824 */ /* 0x000fe200078e0238 */
[----:B------:R-:W-:-:S02]  /*6bcc0*/  LEA R56, P3, R121, R2, 0x1 ;  /* 0x0000000279387211 */ /* 0x000fc400078608ff */
[----:B------:R-:W-:Y:S02]  /*6bcd0*/  LEA.HI.X.SX32 R11, R177, R4, 0x1, P5 ;  /* 0x00000004b10b7211 */ /* 0x000fe400028f0eff */
[----:B---3--:R-:W-:Y:S01]  /*6bce0*/  LEA R16, P4, R227, R2, 0x1 ;  /* 0x00000002e3107211 */ /* 0x008fe200078808ff */
[----:B0-----:R-:W-:Y:S02]  /*6bcf0*/  IMAD.IADD R177, R195, 0x1, R41 ;  /* 0x00000001c3b17824 */ /* 0x001fe400078e0229 */
[----:B------:R0:W-:Y:S01]  /*6bd00*/  STL.64 [R1+0x5f0], R10 ;  /* 0x0005f00a01007387 */ /* 0x0001e20000100a00 */
[-C--:B------:R-:W-:Y:S01]  /*6bd10*/  LEA.HI.X.SX32 R57, R121, R4.reuse, 0x1, P3 ;  /* 0x0000000479397211 */ /* 0x080fe200018f0eff */
[----:B------:R-:W1:Y:S01]  /*6bd20*/  LDC R41, c[0x0][0x248] ;  /* 0x00009200ff297b82 */ /* 0x000e620000000800 */
[----:B------:R-:W-:Y:S01]  /*6bd30*/  LEA.HI.X.SX32 R17, R227, R4, 0x1, P4 ;  /* 0x00000004e3117211 */ /* 0x000fe200020f0eff */
[----:B------:R-:W-:-:S04]  /*6bd40*/  IMAD.IADD R121, R177, 0x1, R59 ;  /* 0x00000001b1797824 */ /* 0x000fc800078e023b */
[----:B------:R3:W-:Y:S01]  /*6bd50*/  STL.64 [R1+0x5e0], R16 ;  /* 0x0005e01001007387 */ /* 0x0007e20000100a00 */
[----:B0-----:R-:W-:-:S04]  /*6bd60*/  LEA R10, P5, R205, R2, 0x1 ;  /* 0x00000002cd0a7211 */ /* 0x001fc800078a08ff */
[----:B------:R-:W-:Y:S02]  /*6bd70*/  LEA.HI.X.SX32 R11, R205, R4, 0x1, P5 ;  /* 0x00000004cd0b7211 */ /* 0x000fe400028f0eff */
[----:B---3--:R-:W-:Y:S01]  /*6bd80*/  LEA R16, P3, R138, R2, 0x1 ;  /* 0x000000028a107211 */ /* 0x008fe200078608ff */
[----:B------:R-:W-:-:S03]  /*6bd90*/  IMAD.IADD R205, R121, 0x1, R58 ;  /* 0x0000000179cd7824 */ /* 0x000fc600078e023a */
[----:B------:R-:W-:Y:S01]  /*6bda0*/  LEA.HI.X.SX32 R17, R138, R4, 0x1, P3 ;  /* 0x000000048a117211 */ /* 0x000fe200018f0eff */
[----:B------:R0:W-:Y:S01]  /*6bdb0*/  STL.64 [R1+0x5d8], R10 ;  /* 0x0005d80a01007387 */ /* 0x0001e20000100a00 */
[C---:B------:R-:W-:Y:S01]  /*6bdc0*/  LEA R58, P5, R176.reuse, R2, 0x1 ;  /* 0x00000002b03a7211 */ /* 0x040fe200078a08ff */
[----:B------:R-:W-:Y:S02]  /*6bdd0*/  IMAD.IADD R138, R205, 0x1, R61 ;  /* 0x00000001cd8a7824 */ /* 0x000fe400078e023d */
[----:B------:R3:W-:Y:S01]  /*6bde0*/  STL.64 [R1+0x5d0], R16 ;  /* 0x0005d01001007387 */ /* 0x0007e20000100a00 */
[----:B------:R-:W-:Y:S01]  /*6bdf0*/  LEA.HI.X.SX32 R59, R176, R4, 0x1, P5 ;  /* 0x00000004b03b7211 */ /* 0x000fe200028f0eff */
[----:B------:R-:W-:Y:S01]  /*6be00*/  IMAD.IADD R176, R138, 0x1, R60 ;  /* 0x000000018ab07824 */ /* 0x000fe200078e023c */
[-C--:B0-----:R-:W-:Y:S02]  /*6be10*/  LEA R10, P4, R228, R2.reuse, 0x1 ;  /* 0x00000002e40a7211 */ /* 0x081fe400078808ff */
[----:B---3--:R-:W-:-:S02]  /*6be20*/  LEA R16, P3, R204, R2, 0x1 ;  /* 0x00000002cc107211 */ /* 0x008fc400078608ff */
        /* <DEDUP_REMOVED lines=10> */
[----:B-1----:R-:W-:Y:S02]  /*6bed0*/  IMAD.IADD R129, R146, 0x1, R41 ;  /* 0x0000000192817824 */ /* 0x002fe400078e0229 */
[----:B------:R-:W0:Y:S01]  /*6bee0*/  LDC R41, c[0x0][0x248] ;  /* 0x00009200ff297b82 */ /* 0x000e220000000800 */
[----:B------:R-:W-:-:S04]  /*6bef0*/  LEA R10, P4, R226, R2, 0x1 ;  /* 0x00000002e20a7211 */ /* 0x000fc800078808ff */
[----:B------:R-:W-:Y:S02]  /*6bf00*/  LEA.HI.X.SX32 R11, R226, R4, 0x1, P4 ;  /* 0x00000004e20b7211 */ /* 0x000fe400020f0eff */
[----:B------:R-:W-:-:S03]  /*6bf10*/  LEA R62, P5, R203, R2, 0x1 ;  /* 0x00000002cb3e7211 */ /* 0x000fc600078a08ff */
[----:B------:R1:W-:Y:S01]  /*6bf20*/  STL.64 [R1+0x5b0], R10 ;  /* 0x0005b00a01007387 */ /* 0x0003e20000100a00 */
[----:B------:R-:W-:Y:S01]  /*6bf30*/  LEA.HI.X.SX32 R63, R203, R4, 0x1, P5 ;  /* 0x00000004cb3f7211 */ /* 0x000fe200028f0eff */
[----:B------:R-:W-:Y:S01]  /*6bf40*/  IMAD.IADD R203, R129, 0x1, R65 ;  /* 0x0000000181cb7824 */ /* 0x000fe200078e0241 */
[C---:B------:R-:W-:Y:S01]  /*6bf50*/  LEA R22, P3, R171.reuse, R2, 0x1 ;  /* 0x00000002ab167211 */ /* 0x040fe200078608ff */
[----:B------:R3:W-:Y:S03]  /*6bf60*/  STL.64 [R1+0x5a0], R16 ;  /* 0x0005a01001007387 */ /* 0x0007e60000100a00 */
[----:B------:R-:W-:Y:S02]  /*6bf70*/  LEA.HI.X.SX32 R23, R171, R4, 0x1, P3 ;  /* 0x00000004ab177211 */ /* 0x000fe400018f0eff */
[----:B-1----:R-:W-:Y:S01]  /*6bf80*/  LEA R10, P4, R225, R2, 0x1 ;  /* 0x00000002e10a7211 */ /* 0x002fe200078808ff */
[----:B------:R-:W-:-:S03]  /*6bf90*/  IMAD.IADD R171, R203, 0x1, R64 ;  /* 0x00000001cbab7824 */ /* 0x000fc600078e0240 */
[----:B------:R-:W-:Y:S02]  /*6bfa0*/  LEA.HI.X.SX32 R11, R225, R4, 0x1, P4 ;  /* 0x00000004e10b7211 */ /* 0x000fe400020f0eff */
[----:B---3--:R-:W-:-:S04]  /*6bfb0*/  LEA R16, P4, R224, R2, 0x1 ;  /* 0x00000002e0107211 */ /* 0x008fc800078808ff */
[----:B------:R-:W-:Y:S01]  /*6bfc0*/  LEA.HI.X.SX32 R17, R224, R4, 0x1, P4 ;  /* 0x00000004e0117211 */ /* 0x000fe200020f0eff */
[----:B0-----:R-:W-:Y:S02]  /*6bfd0*/  IMAD.IADD R224, R171, 0x1, R41 ;  /* 0x00000001abe07824 */ /* 0x001fe400078e0229 */
[----:B------:R-:W0:Y:S01]  /*6bfe0*/  LDC R41, c[0x0][0x248] ;  /* 0x00009200ff297b82 */ /* 0x000e220000000800 */
[----:B------:R1:W-:Y:S04]  /*6bff0*/  STL.64 [R1+0x598], R10 ;  /* 0x0005980a01007387 */ /* 0x0003e80000100a00 */
[----:B------:R-:W-:Y:S01]  /*6c000*/  STL.64 [R1+0x588], R22 ;  /* 0x0005881601007387 */ /* 0x000fe20000100a00 */
[----:B-1----:R-:W-:-:S04]  /*6c010*/  LEA R10, P5, R251, R2, 0x1 ;  /* 0x00000002fb0a7211 */ /* 0x002fc800078a08ff */
[----:B------:R-:W-:Y:S01]  /*6c020*/  LEA.HI.X.SX32 R11, R251, R4, 0x1, P5 ;  /* 0x00000004fb0b7211 */ /* 0x000fe200028f0eff */
[----:B------:R1:W-:Y:S04]  /*6c030*/  STL.64 [R1+0x580], R16 ;  /* 0x0005801001007387 */ /* 0x0003e80000100a00 */
[----:B------:R3:W-:Y:S01]  /*6c040*/  STL.64 [R1+0x578], R10 ;  /* 0x0005780a01007387 */ /* 0x0007e20000100a00 */
[-C--:B------:R-:W-:Y:S02]  /*6c050*/  LEA R64, P4, R221, R2.reuse, 0x1 ;  /* 0x00000002dd407211 */ /* 0x080fe400078808ff */
[-C--:B-1----:R-:W-:Y:S02]  /*6c060*/  LEA R16, P3, R202, R2.reuse, 0x1 ;  /* 0x00000002ca107211 */ /* 0x082fe400078608ff */
[----:B---3--:R-:W-:-:S02]  /*6c070*/  LEA R10, P5, R152, R2, 0x1 ;  /* 0x00000002980a7211 */ /* 0x008fc400078a08ff */
[-C--:B------:R-:W-:Y:S02]  /*6c080*/  LEA.HI.X.SX32 R17, R202, R4.reuse, 0x1, P3 ;  /* 0x00000004ca117211 */ /* 0x080fe400018f0eff */
[-C--:B------:R-:W-:Y:S01]  /*6c090*/  LEA.HI.X.SX32 R11, R152, R4.reuse, 0x1, P5 ;  /* 0x00000004980b7211 */ /* 0x080fe200028f0eff */
[----:B0-----:R-:W-:Y:S01]  /*6c0a0*/  IMAD.IADD R202, R224, 0x1, R41 ;  /* 0x00000001e0ca7824 */ /* 0x001fe200078e0229 */
[----:B------:R-:W-:Y:S01]  /*6c0b0*/  LEA.HI.X.SX32 R65, R221, R4, 0x1, P4 ;  /* 0x00000004dd417211 */ /* 0x000fe200020f0eff */
[----:B------:R0:W-:Y:S01]  /*6c0c0*/  STL.64 [R1+0x570], R16 ;  /* 0x0005701001007387 */ /* 0x0001e20000100a00 */
[----:B------:R-:W-:Y:S01]  /*6c0d0*/  LEA R22, P3, R170, R2, 0x1 ;  /* 0x00000002aa167211 */ /* 0x000fe200078608ff */
[----:B------:R-:W-:Y:S01]  /*6c0e0*/  IMAD.IADD R152, R202, 0x1, R67 ;  /* 0x00000001ca987824 */ /* 0x000fe200078e0243 */
[----:B------:R-:W1:Y:S01]  /*6c0f0*/  LDC R41, c[0x0][0x248] ;  /* 0x00009200ff297b82 */ /* 0x000e620000000800 */
[----:B------:R3:W-:Y:S01]  /*6c100*/  STL.64 [R1+0x560], R10 ;  /* 0x0005600a01007387 */ /* 0x0007e20000100a00 */
[----:B------:R-:W-:Y:S01]  /*6c110*/  LEA.HI.X.SX32 R23, R170, R4, 0x1, P3 ;  /* 0x00000004aa177211 */ /* 0x000fe200018f0eff */
[----:B------:R-:W-:Y:S01]  /*6c120*/  IMAD.IADD R170, R152, 0x1, R66 ;  /* 0x0000000198aa7824 */ /* 0x000fe200078e0242 */
[----:B0-----:R-:W-:-:S02]  /*6c130*/  LEA R16, P4, R223, R2, 0x1 ;  /* 0x00000002df107211 */ /* 0x001fc400078808ff */
[----:B---3--:R-:W-:Y:S02]  /*6c140*/  LEA R10, P5, R201, R2, 0x1 ;  /* 0x00000002c90a7211 */ /* 0x008fe400078a08ff */
[-C--:B------:R-:W-:Y:S02]  /*6c150*/  LEA.HI.X.SX32 R17, R223, R4.reuse, 0x1, P4 ;  /* 0x00000004df117211 */ /* 0x080fe400020f0eff */
[----:B------:R-:W-:Y:S01]  /*6c160*/  LEA.HI.X.SX32 R11, R201, R4, 0x1, P5 ;  /* 0x00000004c90b7211 */ /* 0x000fe200028f0eff */
[----:B------:R-:W-:Y:S01]  /*6c170*/  STL.64 [R1+0x558], R22 ;  /* 0x0005581601007387 */ /* 0x000fe20000100a00 */
[----:B------:R-:W-:-:S03]  /*6c180*/  IMAD.IADD R201, R170, 0x1, R69 ;  /* 0x00000001aac97824 */ /* 0x000fc600078e0245 */
[----:B------:R0:W-:Y:S01]  /*6c190*/  STL.64 [R1+0x550], R16 ;  /* 0x0005501001007387 */ /* 0x0001e20000100a00 */
[----:B------:R-:W-:-:S03]  /*6c1a0*/  LEA R66, P3, R137, R2, 0x1 ;  /* 0x0000000289427211 */ /* 0x000fc600078608ff */
[----:B------:R3:W-:Y:S01]  /*6c1b0*/  STL.64 [R1+0x548], R10 ;  /* 0x0005480a01007387 */ /* 0x0007e20000100a00 */
[----:B------:R-:W-:Y:S01]  /*6c1c0*/  IMAD.IADD R221, R201, 0x1, R68 ;  /* 0x00000001c9dd7824 */ /* 0x000fe200078e0244 */
[----:B------:R-:W-:Y:S02]  /*6c1d0*/  LEA.HI.X.SX32 R67, R137, R4, 0x1, P3 ;  /* 0x0000000489437211 */ /* 0x000fe400018f0eff */
[-C--:B0-----:R-:W-:Y:S02]  /*6c1e0*/  LEA R16, P4, R222, R2.reuse, 0x1 ;  /* 0x00000002de107211 */ /* 0x081fe400078808ff */
[----:B---3--:R-:W-:Y:S02]  /*6c1f0*/  LEA R10, P5, R250, R2, 0x1 ;  /* 0x00000002fa0a7211 */ /* 0x008fe400078a08ff */
        /* <DEDUP_REMOVED lines=8> */
[----:B0-----:R-:W-:-:S02]  /*6c280*/  LEA R10, P5, R169, R2, 0x1 ;  /* 0x00000002a90a7211 */ /* 0x001fc400078a08ff */
[----:B------:R-:W-:Y:S02]  /*6c290*/  LEA R16, P4, R214, R2, 0x1 ;  /* 0x00000002d6107211 */ /* 0x000fe400078808ff */
[-C--:B------:R-:W-:Y:S01]  /*6c2a0*/  LEA.HI.X.SX32 R11, R169, R4.reuse, 0x1, P5 ;  /* 0x00000004a90b7211 */ /* 0x080fe200028f0eff */
[----:B-1----:R-:W-:Y:S02]  /*6c2b0*/  IMAD.IADD R169, R194, 0x1, R41 ;  /* 0x00000001c2a97824 */ /* 0x002fe400078e0229 */
[----:B------:R-:W0:Y:S01]  /*6c2c0*/  LDC R41, c[0x0][0x248] ;  /* 0x00009200ff297b82 */ /* 0x000e220000000800 */
[----:B------:R-:W-:Y:S02]  /*6c2d0*/  LEA.HI.X.SX32 R17, R214, R4, 0x1, P4 ;  /* 0x00000004d6117211 */ /* 0x000fe400020f0eff */
[----:B------:R-:W-:-:S03]  /*6c2e0*/  LEA R70, P3, R147, R2, 0x1 ;  /* 0x0000000293467211 */ /* 0x000fc600078608ff */
[----:B------:R1:W-:Y:S04]  /*6c2f0*/  STL.64 [R1+0x520], R16 ;  /* 0x0005201001007387 */ /* 0x0003e80000100a00 */
[----:B------:R3:W-:Y:S01]  /*6c300*/  STL.64 [R1+0x518], R10 ;  /* 0x0005180a01007387 */ /* 0x0007e20000100a00 */
[----:B------:R-:W-:Y:S02]  /*6c310*/  LEA.HI.X.SX32 R71, R147, R4, 0x1, P3 ;  /* 0x0000000493477211 */ /* 0x000fe400018f0eff */
[-C--:B-1----:R-:W-:Y:S02]  /*6c320*/  LEA R16, P4, R220, R2.reuse, 0x1 ;  /* 0x00000002dc107211 */ /* 0x082fe400078808ff */
[----:B---3--:R-:W-:Y:S02]  /*6c330*/  LEA R10, P5, R200, R2, 0x1 ;  /* 0x00000002c80a7211 */ /* 0x008fe400078a08ff */
[-C--:B------:R-:W-:Y:S01]  /*6c340*/  LEA.HI.X.SX32 R17, R220, R4.reuse, 0x1, P4 ;  /* 0x00000004dc117211 */ /* 0x080fe200020f0eff */
[----:B------:R-:W-:Y:S01]  /*6c350*/  IMAD.IADD R147, R169, 0x1, R73 ;  /* 0x00000001a9937824 */ /* 0x000fe200078e0249 */
[----:B------:R-:W-:-:S03]  /*6c360*/  LEA.HI.X.SX32 R11, R200, R4, 0x1, P5 ;  /* 0x00000004c80b7211 */ /* 0x000fc600028f0eff */
[----:B------:R1:W-:Y:S01]  /*6c370*/  STL.64 [R1+0x508], R16 ;  /* 0x0005081001007387 */ /* 0x0003e20000100a00 */
[----:B------:R-:W-:-:S03]  /*6c380*/  IMAD.IADD R200, R147, 0x1, R72 ;  /* 0x0000000193c87824 */ /* 0x000fc600078e0248 */
[----:B------:R3:W-:Y:S01]  /*6c390*/  STL.64 [R1+0x500], R10 ;  /* 0x0005000a01007387 */ /* 0x0007e20000100a00 */
[-C--:B------:R-:W-:Y:S02]  /*6c3a0*/  LEA R72, P5, R162, R2.reuse, 0x1 ;  /* 0x00000002a2487211 */ /* 0x080fe400078a08ff */
[CC--:B-1----:R-:W-:Y:S02]  /*6c3b0*/  LEA R16, P3, R122.reuse, R2.reuse, 0x1 ;  /* 0x000000027a107211 */ /* 0x0c2fe400078608ff */
[C---:B---3--:R-:W-:Y:S02]  /*6c3c0*/  LEA R10, P4, R219.reuse, R2, 0x1 ;  /* 0x00000002db0a7211 */ /* 0x048fe400078808ff */
[-C--:B------:R-:W-:Y:S01]  /*6c3d0*/  LEA.HI.X.SX32 R17, R122, R4.reuse, 0x1, P3 ;  /* 0x000000047a117211 */ /* 0x080fe200018f0eff */
[----:B0-----:R-:W-:Y:S01]  /*6c3e0*/  IMAD.IADD R122, R200, 0x1, R41 ;  /* 0x00000001c87a7824 */ /* 0x001fe200078e0229 */
[-C--:B------:R-:W-:Y:S01]  /*6c3f0*/  LEA.HI.X.SX32 R11, R219, R4.reuse, 0x1, P4 ;  /* 0x00000004db0b7211 */ /* 0x080fe200020f0eff */
[----:B------:R-:W0:Y:S01]  /*6c400*/  LDC R41, c[0x0][0x248] ;  /* 0x00009200ff297b82 */ /* 0x000e220000000800 */
[----:B------:R-:W-:Y:S01]  /*6c410*/  LEA.HI.X.SX32 R73, R162, R4, 0x1, P5 ;  /* 0x00000004a2497211 */ /* 0x000fe200028f0eff */
[----:B------:R1:W-:Y:S01]  /*6c420*/  STL.64 [R1+0x4f8], R16 ;  /* 0x0004f81001007387 */ /* 0x0003e20000100a00 */
[----:B------:R-:W-:Y:S01]  /*6c430*/  LEA R22, P3, R192, R2, 0x1 ;  /* 0x00000002c0167211 */ /* 0x000fe200078608ff */
[----:B------:R-:W-:-:S02]  /*6c440*/  IMAD.IADD R162, R122, 0x1, R75 ;  /* 0x000000017aa27824 */ /* 0x000fc400078e024b */
[----:B------:R3:W-:Y:S01]  /*6c450*/  STL.64 [R1+0x4f0], R10 ;  /* 0x0004f00a01007387 */ /* 0x0007e20000100a00 */
[----:B------:R-:W-:Y:S01]  /*6c460*/  LEA.HI.X.SX32 R23, R192, R4, 0x1, P3 ;  /* 0x00000004c0177211 */ /* 0x000fe200018f0eff */
[----:B------:R-:W-:Y:S01]  /*6c470*/  IMAD.IADD R192, R162, 0x1, R74 ;  /* 0x00000001a2c07824 */ /* 0x000fe200078e024a */
[-C--:B-1----:R-:W-:Y:S02]  /*6c480*/  LEA R16, P4, R218, R2.reuse, 0x1 ;  /* 0x00000002da107211 */ /* 0x082fe400078808ff */
[----:B---3--:R-:W-:Y:S02]  /*6c490*/  LEA R10, P5, R130, R2, 0x1 ;  /* 0x00000002820a7211 */ /* 0x008fe400078a08ff */
[-C--:B------:R-:W-:Y:S02]  /*6c4a0*/  LEA.HI.X.SX32 R17, R218, R4.reuse, 0x1, P4 ;  /* 0x00000004da117211 */ /* 0x080fe400020f0eff */
[----:B------:R-:W-:Y:S01]  /*6c4b0*/  LEA.HI.X.SX32 R11, R130, R4, 0x1, P5 ;  /* 0x00000004820b7211 */ /* 0x000fe200028f0eff */
[----:B------:R-:W-:Y:S01]  /*6c4c0*/  IMAD.IADD R130, R192, 0x1, R77 ;  /* 0x00000001c0827824 */ /* 0x000fe200078e024d */
[----:B------:R-:W-:Y:S04]  /*6c4d0*/  STL.64 [R1+0x4e0], R22 ;  /* 0x0004e01601007387 */ /* 0x000fe80000100a00 */
[----:B------:R1:W-:Y:S01]  /*6c4e0*/  STL.64 [R1+0x4d8], R16 ;  /* 0x0004d81001007387 */ /* 0x0003e20000100a00 */
[----:B------:R-:W-:Y:S01]  /*6c4f0*/  IMAD.IADD R214, R130, 0x1, R76 ;  /* 0x0000000182d67824 */ /* 0x000fe200078e024c */
[----:B------:R-:W-:-:S02]  /*6c500*/  LEA R74, P4, R217, R2, 0x1 ;  /* 0x00000002d94a7211 */ /* 0x000fc400078808ff */
[----:B------:R3:W-:Y:S01]  /*6c510*/  STL.64 [R1+0x4d0], R10 ;  /* 0x0004d00a01007387 */ /* 0x0007e20000100a00 */
[-C--:B-1----:R-:W-:Y:S02]  /*6c520*/  LEA R16, P3, R131, R2.reuse, 0x1 ;  /* 0x0000000283107211 */ /* 0x082fe400078608ff */
[----:B---3--:R-:W-:Y:S02]  /*6c530*/  LEA R10, P5, R193, R2, 0x1 ;  /* 0x00000002c10a7211 */ /* 0x008fe400078a08ff */
[-C--:B------:R-:W-:Y:S01]  /*6c540*/  LEA.HI.X.SX32 R17, R131, R4.reuse, 0x1, P3 ;  /* 0x0000000483117211 */ /* 0x080fe200018f0eff */
[----:B------:R-:W-:Y:S01]  /*6c550*/  IMAD.IADD R131, R214, 0x1, R79 ;  /* 0x00000001d6837824 */ /* 0x000fe200078e024f */
[-C--:B------:R-:W-:Y:S02]  /*6c560*/  LEA.HI.X.SX32 R75, R217, R4.reuse, 0x1, P4 ;  /* 0x00000004d94b7211 */ /* 0x080fe400020f0eff */
[----:B------:R-:W-:Y:S01]  /*6c570*/  LEA.HI.X.SX32 R11, R193, R4, 0x1, P5 ;  /* 0x00000004c10b7211 */ /* 0x000fe200028f0eff */
[----:B------:R-:W-:Y:S01]  /*6c580*/  IMAD.IADD R193, R131, 0x1, R78 ;  /* 0x0000000183c17824 */ /* 0x000fe200078e024e */
[----:B------:R-:W-:-:S04]  /*6c590*/  LEA R76, P4, R216, R2, 0x1 ;  /* 0x00000002d84c7211 */ /* 0x000fc800078808ff */
[----:B------:R-:W-:Y:S01]  /*6c5a0*/  LEA.HI.X.SX32 R77, R216, R4, 0x1, P4 ;  /* 0x00000004d84d7211 */ /* 0x000fe200020f0eff */
[----:B0-----:R-:W-:Y:S02]  /*6c5b0*/  IMAD.IADD R216, R193, 0x1, R41 ;  /* 0x00000001c1d87824 */ /* 0x001fe400078e0229 */
[----:B------:R-:W0:Y:S01]  /*6c5c0*/  LDC R41, c[0x0][0x248] ;  /* 0x00009200ff297b82 */ /* 0x000e220000000800 */
[----:B------:R1:W-:Y:S04]  /*6c5d0*/  STL.64 [R1+0x4c8], R16 ;  /* 0x0004c81001007387 */ /* 0x0003e80000100a00 */
[----:B------:R3:W-:Y:S01]  /*6c5e0*/  STL.64 [R1+0x4b8], R10 ;  /* 0x0004b80a01007387 */ /* 0x0007e20000100a00 */
[----:B-1----:R-:W-:-:S04]  /*6c5f0*/  LEA R16, P3, R168, R2, 0x1 ;  /* 0x00000002a8107211 */ /* 0x002fc800078608ff */
[----:B------:R-:W-:-:S05]  /*6c600*/  LEA.HI.X.SX32 R17, R168, R4, 0x1, P3 ;  /* 0x00000004a8117211 */ /* 0x000fca00018f0eff */
[----:B------:R1:W-:Y:S01]  /*6c610*/  STL.64 [R1+0x4b0], R16 ;  /* 0x0004b01001007387 */ /* 0x0003e20000100a00 */
[-C--:B---3--:R-:W-:Y:S02]  /*6c620*/  LEA R10, P5, R120, R2.reuse, 0x1 ;  /* 0x00000002780a7211 */ /* 0x088fe400078a08ff */
[----:B-1----:R-:W-:-:S04]  /*6c630*/  LEA R16, P3, R187, R2, 0x1 ;  /* 0x00000002bb107211 */ /* 0x002fc800078608ff */
[-C--:B------:R-:W-:Y:S01]  /*6c640*/  LEA.HI.X.SX32 R17, R187, R4.reuse, 0x1, P3 ;  /* 0x00000004bb117211 */ /* 0x080fe200018f0eff */
[----:B0-----:R-:W-:Y:S02]  /*6c650*/  IMAD.IADD R187, R216, 0x1, R41 ;  /* 0x00000001d8bb7824 */ /* 0x001fe400078e0229 */
[----:B------:R-:W0:Y:S01]  /*6c660*/  LDC R41, c[0x0][0x248] ;  /* 0x00009200ff297b82 */ /* 0x000e220000000800 */
[----:B------:R-:W-:Y:S02]  /*6c670*/  LEA.HI.X.SX32 R11, R120, R4, 0x1, P5 ;  /* 0x00000004780b7211 */ /* 0x000fe400028f0eff */
[----:B------:R-:W-:-:S03]  /*6c680*/  LEA R78, P4, R213, R2, 0x1 ;  /* 0x00000002d54e7211 */ /* 0x000fc600078808ff */
[----:B------:R1:W-:Y:S01]  /*6c690*/  STL.64 [R1+0x4a0], R10 ;  /* 0x0004a00a01007387 */ /* 0x0003e20000100a00 */
[----:B------:R-:W-:Y:S01]  /*6c6a0*/  LEA.HI.X.SX32 R79, R213, R4, 0x1, P4 ;  /* 0x00000004d54f7211 */ /* 0x000fe200020f0eff */
[----:B------:R-:W-:Y:S02]  /*6c6b0*/  IMAD.IADD R213, R187, 0x1, R81 ;  /* 0x00000001bbd57824 */ /* 0x000fe400078e0251 */
[----:B------:R3:W-:Y:S01]  /*6c6c0*/  STL.64 [R1+0x498], R16 ;  /* 0x0004981001007387 */ /* 0x0007e20000100a00 */
[-C--:B------:R-:W-:Y:S02]  /*6c6d0*/  LEA R22, P3, R160, R2.reuse, 0x1 ;  /* 0x00000002a0167211 */ /* 0x080fe400078608ff */
[CC--:B-1----:R-:W-:Y:S02]  /*6c6e0*/  LEA R10, P5, R6.reuse, R2.reuse, 0x1 ;  /* 0x00000002060a7211 */ /* 0x0c2fe400078a08ff */
[----:B---3--:R-:W-:Y:S02]  /*6c6f0*/  LEA R16, P4, R215, R2, 0x1 ;  /* 0x00000002d7107211 */ /* 0x008fe400078808ff */
[----:B------:R-:W-:-:S02]  /*6c700*/  LEA.HI.X.SX32 R11, R6, R4, 0x1, P5 ;  /* 0x00000004060b7211 */ /* 0x000fc400028f0eff */
[-C--:B------:R-:W-:Y:S01]  /*6c710*/  LEA.HI.X.SX32 R17, R215, R4.reuse, 0x1, P4 ;  /* 0x00000004d7117211 */ /* 0x080fe200020f0eff */
[----:B------:R-:W-:Y:S01]  /*6c720*/  IMAD.IADD R215, R213, 0x1, R80 ;  /* 0x00000001d5d77824 */ /* 0x000fe200078e0250 */
[----:B------:R-:W-:Y:S01]  /*6c730*/  LEA.HI.X.SX32 R23, R160, R4, 0x1, P3 ;  /* 0x00000004a0177211 */ /* 0x000fe200018f0eff */
[----:B------:R-:W-:Y:S01]  /*6c740*/  STL.64 [R1+0x488], R10 ;  /* 0x0004880a01007387 */ /* 0x000fe20000100a00 */
[----:B------:R-:W-:Y:S01]  /*6c750*/  LEA R80, P3, R145, R2, 0x1 ;  /* 0x0000000291507211 */ /* 0x000fe200078608ff */
[----:B0-----:R-:W-:Y:S02]  /*6c760*/  IMAD.IADD R160, R215, 0x1, R41 ;  /* 0x00000001d7a07824 */ /* 0x001fe400078e0229 */
[----:B------:R-:W-:Y:S01]  /*6c770*/  STL.64 [R1+0x480], R22 ;  /* 0x0004801601007387 */ /* 0x000fe20000100a00 */
[----:B------:R-:W-:Y:S01]  /*6c780*/  LEA.HI.X.SX32 R81, R145, R4, 0x1, P3 ;  /* 0x0000000491517211 */ /* 0x000fe200018f0eff */
[----:B------:R-:W-:Y:S01]  /*6c790*/  IMAD.IADD R145, R160, 0x1, R83 ;  /* 0x00000001a0917824 */ /* 0x000fe200078e0253 */
[----:B------:R-:W0:Y:S01]  /*6c7a0*/  LDC R41, c[0x0][0x248] ;  /* 0x00009200ff297b82 */ /* 0x000e220000000800 */
[----:B------:R1:W-:Y:S02]  /*6c7b0*/  STL.64 [R1+0x478], R16 ;  /* 0x0004781001007387 */ /* 0x0003e40000100a00 */
[----:B-1----:R-:W-:-:S04]  /*6c7c0*/  LEA R16, P4, R212, R2, 0x1 ;  /* 0x00000002d4107211 */ /* 0x002fc800078808ff */
[----:B------:R-:W-:Y:S01]  /*6c7d0*/  LEA.HI.X.SX32 R17, R212, R4, 0x1, P4 ;  /* 0x00000004d4117211 */ /* 0x000fe200020f0eff */
[----:B------:R-:W-:Y:S01]  /*6c7e0*/  IMAD.IADD R212, R145, 0x1, R82 ;  /* 0x0000000191d47824 */ /* 0x000fe200078e0252 */
[----:B------:R-:W-:-:S03]  /*6c7f0*/  LEA R10, P5, R186, R2, 0x1 ;  /* 0x00000002ba0a7211 */ /* 0x000fc600078a08ff */
[----:B------:R-:W-:Y:S01]  /*6c800*/  IMAD.IADD R217, R212, 0x1, R85 ;  /* 0x00000001d4d97824 */ /* 0x000fe200078e0255 */
[----:B------:R-:W-:-:S03]  /*6c810*/  LEA.HI.X.SX32 R11, R186, R4, 0x1, P5 ;  /* 0x00000004ba0b7211 */ /* 0x000fc600028f0eff */
[----:B------:R-:W-:Y:S02]  /*6c820*/  IMAD.IADD R218, R217, 0x1, R84 ;  /* 0x00000001d9da7824 */ /* 0x000fe400078e0254 */
[----:B------:R1:W-:Y:S02]  /*6c830*/  STL.64 [R1+0x470], R10 ;  /* 0x0004700a01007387 */ /* 0x0003e40000100a00 */
[----:B------:R-:W-:-:S04]  /*6c840*/  IMAD.IADD R219, R218, 0x1, R87 ;  /* 0x00000001dadb7824 */ /* 0x000fc800078e0257 */
[----:B------:R-:W-:Y:S01]  /*6c850*/  IMAD.IADD R220, R219, 0x1, R86 ;  /* 0x00000001dbdc7824 */ /* 0x000fe200078e0256 */
[----:B-1----:R-:W-:-:S04]  /*6c860*/  LEA R10, P5, R136, R2, 0x1 ;  /* 0x00000002880a7211 */ /* 0x002fc800078a08ff */
[----:B------:R-:W-:Y:S01]  /*6c870*/  LEA.HI.X.SX32 R11, R136, R4, 0x1, P5 ;  /* 0x00000004880b7211 */ /* 0x000fe200028f0eff */
[----:B0-----:R-:W-:Y:S01]  /*6c880*/  IMAD.IADD R136, R220, 0x1, R41 ;  /* 0x00000001dc887824 */ /* 0x001fe200078e0229 */
[C---:B------:R-:W-:Y:S01]  /*6c890*/  LEA R82, P5, R240.reuse, R2, 0x1 ;  /* 0x00000002f0527211 */ /* 0x040fe200078a08ff */
[----:B------:R-:W0:Y:S01]  /*6c8a0*/  LDC R41, c[0x0][0x248] ;  /* 0x00009200ff297b82 */ /* 0x000e220000000800 */
[----:B------:R1:W-:Y:S02]  /*6c8b0*/  STL.64 [R1+0x460], R16 ;  /* 0x0004601001007387 */ /* 0x0003e40000100a00 */
[----:B------:R-:W-:Y:S02]  /*6c8c0*/  LEA.HI.X.SX32 R83, R240, R4, 0x1, P5 ;  /* 0x00000004f0537211 */ /* 0x000fe400028f0eff */
[C---:B------:R-:W-:Y:S01]  /*6c8d0*/  LEA R84, P5, R211.reuse, R2, 0x1 ;  /* 0x00000002d3547211 */ /* 0x040fe200078a08ff */
[----:B------:R3:W-:Y:S03]  /*6c8e0*/  STL.64 [R1+0x458], R10 ;  /* 0x0004580a01007387 */ /* 0x0007e60000100a00 */
[----:B------:R-:W-:-:S02]  /*6c8f0*/  LEA.HI.X.SX32 R85, R211, R4, 0x1, P5 ;  /* 0x00000004d3557211 */ /* 0x000fc400028f0eff */
[CC--:B-1----:R-:W-:Y:S02]  /*6c900*/  LEA R16, P3, R185.reuse, R2.reuse, 0x1 ;  /* 0x00000002b9107211 */ /* 0x0c2fe400078608ff */
[-C--:B------:R-:W-:Y:S02]  /*6c910*/  LEA R86, P5, R210, R2.reuse, 0x1 ;  /* 0x00000002d2567211 */ /* 0x080fe400078a08ff */
        /* <DEDUP_REMOVED lines=8> */
[-C--:B-1----:R-:W-:Y:S02]  /*6c9a0*/  LEA R16, P3, R161, R2.reuse, 0x1 ;  /* 0x00000002a1107211 */ /* 0x082fe400078608ff */
[----:B---3--:R-:W-:Y:S02]  /*6c9b0*/  LEA R10, P4, R123, R2, 0x1 ;  /* 0x000000027b0a7211 */ /* 0x008fe400078808ff */
[-C--:B------:R-:W-:Y:S02]  /*6c9c0*/  LEA.HI.X.SX32 R17, R161, R4.reuse, 0x1, P3 ;  /* 0x00000004a1117211 */ /* 0x080fe400018f0eff */
[----:B------:R-:W-:Y:S01]  /*6c9d0*/  LEA.HI.X.SX32 R11, R123, R4, 0x1, P4 ;  /* 0x000000047b0b7211 */ /* 0x000fe200020f0eff */
[----:B0-----:R-:W-:Y:S02]  /*6c9e0*/  IMAD.IADD R186, R211, 0x1, R41 ;  /* 0x00000001d3ba7824 */ /* 0x001fe400078e0229 */
[----:B------:R-:W0:Y:S01]  /*6c9f0*/  LDC R41, c[0x0][0x248] ;  /* 0x00009200ff297b82 */ /* 0x000e220000000800 */
[----:B------:R1:W-:Y:S04]  /*6ca00*/  STL.64 [R1+0x438], R16 ;  /* 0x0004381001007387 */ /* 0x0003e80000100a00 */
[----:B------:R3:W-:Y:S01]  /*6ca10*/  STL.64 [R1+0x430], R10 ;  /* 0x0004300a01007387 */ /* 0x0007e20000100a00 */
[----:B-1----:R-:W-:-:S02]  /*6ca20*/  LEA R16, P3, R178, R2, 0x1 ;  /* 0x00000002b2107211 */ /* 0x002fc400078608ff */
[----:B---3--:R-:W-:Y:S02]  /*6ca30*/  LEA R10, P4, R144, R2, 0x1 ;  /* 0x00000002900a7211 */ /* 0x008fe400078808ff */
[-C--:B------:R-:W-:Y:S02]  /*6ca40*/  LEA.HI.X.SX32 R17, R178, R4.reuse, 0x1, P3 ;  /* 0x00000004b2117211 */ /* 0x080fe400018f0eff */
[----:B------:R-:W-:Y:S02]  /*6ca50*/  LEA.HI.X.SX32 R11, R144, R4, 0x1, P4 ;  /* 0x00000004900b7211 */ /* 0x000fe400020f0eff */
[C---:B------:R-:W-:Y:S01]  /*6ca60*/  LEA R22, P3, R155.reuse, R2, 0x1 ;  /* 0x000000029b167211 */ /* 0x040fe200078608ff */
[----:B------:R1:W-:Y:S04]  /*6ca70*/  STL.64 [R1+0x420], R16 ;  /* 0x0004201001007387 */ /* 0x0003e80000100a00 */
[----:B------:R3:W-:Y:S01]  /*6ca80*/  STL.64 [R1+0x418], R10 ;  /* 0x0004180a01007387 */ /* 0x0007e20000100a00 */
[----:B------:R-:W-:-:S02]  /*6ca90*/  LEA.HI.X.SX32 R23, R155, R4, 0x1, P3 ;  /* 0x000000049b177211 */ /* 0x000fc400018f0eff */
[CC--:B-1----:R-:W-:Y:S02]  /*6caa0*/  LEA R16, P4, R184.reuse, R2.reuse, 0x1 ;  /* 0x00000002b8107211 */ /* 0x0c2fe400078808ff */
[C---:B---3--:R-:W-:Y:S02]  /*6cab0*/  LEA R10, P5, R209.reuse, R2, 0x1 ;  /* 0x00000002d10a7211 */ /* 0x048fe400078a08ff */
[-C--:B------:R-:W-:Y:S02]  /*6cac0*/  LEA.HI.X.SX32 R17, R184, R4.reuse, 0x1, P4 ;  /* 0x00000004b8117211 */ /* 0x080fe400020f0eff */
[----:B------:R-:W-:Y:S01]  /*6cad0*/  LEA.HI.X.SX32 R11, R209, R4, 0x1, P5 ;  /* 0x00000004d10b7211 */ /* 0x000fe200028f0eff */
[----:B------:R-:W-:Y:S01]  /*6cae0*/  STL.64 [R1+0x408], R22 ;  /* 0x0004081601007387 */ /* 0x000fe20000100a00 */
[----:B0-----:R-:W-:Y:S01]  /*6caf0*/  IMAD.IADD R209, R186, 0x1, R41 ;  /* 0x00000001bad17824 */ /* 0x001fe200078e0229 */
[-C--:B------:R-:W-:Y:S01]  /*6cb00*/  LEA R88, P4, R128, R2.reuse, 0x1 ;  /* 0x0000000280587211 */ /* 0x080fe200078808ff */
[----:B------:R-:W0:Y:S01]  /*6cb10*/  LDC R41, c[0x0][0x248] ;  /* 0x00009200ff297b82 */ /* 0x000e220000000800 */
[----:B------:R1:W-:Y:S04]  /*6cb20*/  STL.64 [R1+0x400], R16 ;  /* 0x0004001001007387 */ /* 0x0003e80000100a00 */
[----:B------:R3:W-:Y:S01]  /*6cb30*/  STL.64 [R1+0x3f8], R10 ;  /* 0x0003f80a01007387 */ /* 0x0007e20000100a00 */
[----:B-1----:R-:W-:-:S02]  /*6cb40*/  LEA R16, P3, R5, R2, 0x1 ;  /* 0x0000000205107211 */ /* 0x002fc400078608ff */
[C---:B---3--:R-:W-:Y:S02]  /*6cb50*/  LEA R10, P5, R206.reuse, R2, 0x1 ;  /* 0x00000002ce0a7211 */ /* 0x048fe400078a08ff */
[-C--:B------:R-:W-:Y:S02]  /*6cb60*/  LEA.HI.X.SX32 R17, R5, R4.reuse, 0x1, P3 ;  /* 0x0000000405117211 */ /* 0x080fe400018f0eff */
[-C--:B------:R-:W-:Y:S01]  /*6cb70*/  LEA.HI.X.SX32 R11, R206, R4.reuse, 0x1, P5 ;  /* 0x00000004ce0b7211 */ /* 0x080fe200028f0eff */
[----:B------:R-:W-:Y:S01]  /*6cb80*/  IMAD.IADD R206, R209, 0x1, R91 ;  /* 0x00000001d1ce7824 */ /* 0x000fe200078e025b */
[----:B------:R-:W-:Y:S01]  /*6cb90*/  LEA.HI.X.SX32 R89, R128, R4, 0x1, P4 ;  /* 0x0000000480597211 */ /* 0x000fe200020f0eff */
[----:B------:R1:W-:Y:S01]  /*6cba0*/  STL.64 [R1+0x3f0], R16 ;  /* 0x0003f01001007387 */ /* 0x0003e20000100a00 */
[C---:B------:R-:W-:Y:S01]  /*6cbb0*/  LEA R22, P3, R179.reuse, R2, 0x1 ;  /* 0x00000002b3167211 */ /* 0x040fe200078608ff */
[----:B------:R-:W-:Y:S02]  /*6cbc0*/  IMAD.IADD R120, R206, 0x1, R90 ;  /* 0x00000001ce787824 */ /* 0x000fe400078e025a */
[----:B------:R3:W-:Y:S01]  /*6cbd0*/  STL.64 [R1+0x3e0], R10 ;  /* 0x0003e00a01007387 */ /* 0x0007e20000100a00 */
[----:B------:R-:W-:Y:S01]  /*6cbe0*/  LEA.HI.X.SX32 R23, R179, R4, 0x1, P3 ;  /* 0x00000004b3177211 */ /* 0x000fe200018f0eff */
[----:B------:R-:W-:Y:S01]  /*6cbf0*/  IMAD.IADD R184, R120, 0x1, R93 ;  /* 0x0000000178b87824 */ /* 0x000fe200078e025d */
[----:B-1----:R-:W-:-:S04]  /*6cc00*/  LEA R16, P4, R154, R2, 0x1 ;  /* 0x000000029a107211 */ /* 0x002fc800078808ff */
[----:B------:R-:W-:Y:S02]  /*6cc10*/  LEA.HI.X.SX32 R17, R154, R4, 0x1, P4 ;  /* 0x000000049a117211 */ /* 0x000fe400020f0eff */
[----:B---3--:R-:W-:Y:S01]  /*6cc20*/  LEA R10, P5, R208, R2, 0x1 ;  /* 0x00000002d00a7211 */ /* 0x008fe200078a08ff */
[----:B------:R-:W-:Y:S01]  /*6cc30*/  STL.64 [R1+0x3d8], R22 ;  /* 0x0003d81601007387 */ /* 0x000fe20000100a00 */
[----:B------:R-:W-:Y:S02]  /*6cc40*/  IMAD.IADD R185, R184, 0x1, R92 ;  /* 0x00000001b8b97824 */ /* 0x000fe400078e025c */
[----:B------:R-:W-:Y:S01]  /*6cc50*/  LEA.HI.X.SX32 R11, R208, R4, 0x1, P5 ;  /* 0x00000004d00b7211 */ /* 0x000fe200028f0eff */
[----:B------:R1:W-:Y:S01]  /*6cc60*/  STL.64 [R1+0x3d0], R16 ;  /* 0x0003d01001007387 */ /* 0x0003e20000100a00 */
[----:B------:R-:W-:-:S03]  /*6cc70*/  IMAD.IADD R6, R185, 0x1, R95 ;  /* 0x00000001b9067824 */ /* 0x000fc600078e025f */
[----:B------:R3:W-:Y:S01]  /*6cc80*/  STL.64 [R1+0x3c8], R10 ;  /* 0x0003c80a01007387 */ /* 0x0007e20000100a00 */
[----:B------:R-:W-:Y:S01]  /*6cc90*/  IMAD.IADD R178, R6, 0x1, R94 ;  /* 0x0000000106b27824 */ /* 0x000fe200078e025e */
[----:B-1----:R-:W-:-:S04]  /*6cca0*/  LEA R16, P4, R163, R2, 0x1 ;  /* 0x00000002a3107211 */ /* 0x002fc800078808ff */
[----:B------:R-:W-:Y:S02]  /*6ccb0*/  LEA.HI.X.SX32 R17, R163, R4, 0x1, P4 ;  /* 0x00000004a3117211 */ /* 0x000fe400020f0eff */
[C---:B---3--:R-:W-:Y:S01]  /*6ccc0*/  LEA R10, P5, R207.reuse, R2, 0x1 ;  /* 0x00000002cf0a7211 */ /* 0x048fe200078a08ff */
[----:B0-----:R-:W-:Y:S02]  /*6ccd0*/  IMAD.IADD R179, R178, 0x1, R41 ;  /* 0x00000001b2b37824 */ /* 0x001fe400078e0229 */
[----:B------:R0:W-:Y:S01]  /*6cce0*/  STL.64 [R1+0x3b8], R16 ;  /* 0x0003b81001007387 */ /* 0x0001e20000100a00 */
[----:B------:R-:W-:Y:S01]  /*6ccf0*/  LEA.HI.X.SX32 R11, R207, R4, 0x1, P5 ;  /* 0x00000004cf0b7211 */ /* 0x000fe200028f0eff */
[----:B------:R-:W1:Y:S01]  /*6cd00*/  LDC R41, c[0x0][0x248] ;  /* 0x00009200ff297b82 */ /* 0x000e620000000800 */
[----:B------:R-:W-:-:S03]  /*6cd10*/  LEA R90, P3, R139, R2, 0x1 ;  /* 0x000000028b5a7211 */ /* 0x000fc600078608ff */
[----:B------:R3:W-:Y:S01]  /*6cd20*/  STL.64 [R1+0x3b0], R10 ;  /* 0x0003b00a01007387 */ /* 0x0007e20000100a00 */
[----:B0-----:R-:W-:-:S04]  /*6cd30*/  LEA R16, P4, R153, R2, 0x1 ;  /* 0x0000000299107211 */ /* 0x001fc800078808ff */
[----:B------:R-:W-:Y:S02]  /*6cd40*/  LEA.HI.X.SX32 R17, R153, R4, 0x1, P4 ;  /* 0x0000000499117211 */ /* 0x000fe400020f0eff */
[----:B---3--:R-:W-:Y:S02]  /*6cd50*/  LEA R10, P5, R195, R2, 0x1 ;  /* 0x00000002c30a7211 */ /* 0x008fe400078a08ff */
[-C--:B------:R-:W-:Y:S01]  /*6cd60*/  LEA.HI.X.SX32 R91, R139, R4.reuse, 0x1, P3 ;  /* 0x000000048b5b7211 */ /* 0x080fe200018f0eff */
[----:B------:R0:W-:Y:S01]  /*6cd70*/  STL.64 [R1+0x3a0], R16 ;  /* 0x0003a01001007387 */ /* 0x0001e20000100a00 */
[----:B------:R-:W-:Y:S02]  /*6cd80*/  LEA.HI.X.SX32 R11, R195, R4, 0x1, P5 ;  /* 0x00000004c30b7211 */ /* 0x000fe400028f0eff */
[----:B------:R-:W-:-:S03]  /*6cd90*/  LEA R92, P3, R7, R2, 0x1 ;  /* 0x00000002075c7211 */ /* 0x000fc600078608ff */
[----:B------:R3:W-:Y:S01]  /*6cda0*/  STL.64 [R1+0x398], R10 ;  /* 0x0003980a01007387 */ /* 0x0007e20000100a00 */
[----:B------:R-:W-:Y:S02]  /*6cdb0*/  LEA.HI.X.SX32 R93, R7, R4, 0x1, P3 ;  /* 0x00000004075d7211 */ /* 0x000fe400018f0eff */
[-C--:B0-----:R-:W-:Y:S02]  /*6cdc0*/  LEA R16, P4, R121, R2.reuse, 0x1 ;  /* 0x0000000279107211 */ /* 0x081fe400078808ff */
[----:B------:R-:W-:Y:S02]  /*6cdd0*/  LEA R94, P3, R177, R2, 0x1 ;  /* 0x00000002b15e7211 */ /* 0x000fe400078608ff */
[----:B------:R-:W-:Y:S02]  /*6cde0*/  LEA.HI.X.SX32 R17, R121, R4, 0x1, P4 ;  /* 0x0000000479117211 */ /* 0x000fe400020f0eff */
[----:B---3--:R-:W-:Y:S01]  /*6cdf0*/  LEA R10, P5, R205, R2, 0x1 ;  /* 0x00000002cd0a7211 */ /* 0x008fe200078a08ff */
[----:B------:R-:W-:Y:S01]  /*6ce00*/  IMAD.IADD R0, R179, 0x1, R97 ;  /* 0x00000001b3007824 */ /* 0x000fe200078e0261 */
[-C--:B------:R-:W-:Y:S01]  /*6ce10*/  LEA.HI.X.SX32 R95, R177, R4.reuse, 0x1, P3 ;  /* 0x00000004b15f7211 */ /* 0x080fe200018f0eff */
[----:B------:R0:W-:Y:S01]  /*6ce20*/  STL.64 [R1+0x388], R16 ;  /* 0x0003881001007387 */ /* 0x0001e20000100a00 */
[----:B------:R-:W-:Y:S01]  /*6ce30*/  LEA.HI.X.SX32 R11, R205, R4, 0x1, P5 ;  /* 0x00000004cd0b7211 */ /* 0x000fe200028f0eff */
[----:B------:R-:W-:-:S04]  /*6ce40*/  IMAD.IADD R5, R0, 0x1, R96 ;  /* 0x0000000100057824 */ /* 0x000fc800078e0260 */
[----:B------:R3:W-:Y:S01]  /*6ce50*/  STL.64 [R1+0x380], R10 ;  /* 0x0003800a01007387 */ /* 0x0007e20000100a00 */
[----:B-1----:R-:W-:Y:S02]  /*6ce60*/  IMAD.IADD R177, R5, 0x1, R41 ;  /* 0x0000000105b17824 */ /* 0x002fe400078e0229 */
[----:B------:R-:W1:Y:S01]  /*6ce70*/  LDC R41, c[0x0][0x248] ;  /* 0x00009200ff297b82 */ /* 0x000e620000000800 */
[----:B0-----:R-:W-:-:S04]  /*6ce80*/  LEA R16, P3, R138, R2, 0x1 ;  /* 0x000000028a107211 */ /* 0x001fc800078608ff */
[----:B------:R-:W-:Y:S02]  /*6ce90*/  LEA.HI.X.SX32 R17, R138, R4, 0x1, P3 ;  /* 0x000000048a117211 */ /* 0x000fe400018f0eff */
[-C--:B---3--:R-:W-:Y:S01]  /*6cea0*/  LEA R10, P4, R176, R2.reuse, 0x1 ;  /* 0x00000002b00a7211 */ /* 0x088fe200078808ff */
[----:B------:R-:W-:Y:S01]  /*6ceb0*/  IMAD.IADD R123, R177, 0x1, R99 ;  /* 0x00000001b17b7824 */ /* 0x000fe200078e0263 */
[----:B------:R-:W-:Y:S01]  /*6cec0*/  LEA R22, P3, R146, R2, 0x1 ;  /* 0x0000000292167211 */ /* 0x000fe200078608ff */
[----:B------:R0:W-:Y:S01]  /*6ced0*/  STL.64 [R1+0x378], R16 ;  /* 0x0003781001007387 */ /* 0x0001e20000100a00 */
[-C--:B------:R-:W-:Y:S01]  /*6cee0*/  LEA.HI.X.SX32 R11, R176, R4.reuse, 0x1, P4 ;  /* 0x00000004b00b7211 */ /* 0x080fe200020f0eff */
[----:B------:R-:W-:Y:S01]  /*6cef0*/  IMAD.IADD R128, R123, 0x1, R98 ;  /* 0x000000017b807824 */ /* 0x000fe200078e0262 */
[----:B------:R-:W-:Y:S02]  /*6cf00*/  LEA.HI.X.SX32 R23, R146, R4, 0x1, P3 ;  /* 0x0000000492177211 */ /* 0x000fe400018f0eff */
[C---:B0-----:R-:W-:Y:S01]  /*6cf10*/  LEA R16, P4, R129.reuse, R2, 0x1 ;  /* 0x0000000281107211 */ /* 0x041fe200078808ff */
[----:B------:R-:W-:Y:S03]  /*6cf20*/  STL.64 [R1+0x370], R10 ;  /* 0x0003700a01007387 */ /* 0x000fe60000100a00 */
[----:B------:R-:W-:Y:S01]  /*6cf30*/  LEA.HI.X.SX32 R17, R129, R4, 0x1, P4 ;  /* 0x0000000481117211 */ /* 0x000fe200020f0eff */
[----:B------:R-:W-:Y:S01]  /*6cf40*/  IMAD.IADD R176, R128, 0x1, R101 ;  /* 0x0000000180b07824 */ /* 0x000fe200078e0265 */
[----:B------:R-:W-:Y:S04]  /*6cf50*/  STL.64 [R1+0x360], R22 ;  /* 0x0003601601007387 */ /* 0x000fe80000100a00 */
[----:B------:R0:W-:Y:S01]  /*6cf60*/  STL.64 [R1+0x358], R16 ;  /* 0x0003581001007387 */ /* 0x0001e20000100a00 */
[----:B------:R-:W-:Y:S01]  /*6cf70*/  IMAD.IADD R7, R176, 0x1, R100 ;  /* 0x00000001b0077824 */ /* 0x000fe200078e0264 */
[----:B0-----:R-:W-:-:S04]  /*6cf80*/  LEA R16, P3, R171, R2, 0x1 ;  /* 0x00000002ab107211 */ /* 0x001fc800078608ff */
[----:B------:R-:W-:Y:S01]  /*6cf90*/  LEA.HI.X.SX32 R17, R171, R4, 0x1, P3 ;  /* 0x00000004ab117211 */ /* 0x000fe200018f0eff */
[----:B------:R-:W-:-:S04]  /*6cfa0*/  IMAD.IADD R171, R7, 0x1, R103 ;  /* 0x0000000107ab7824 */ /* 0x000fc800078e0267 */
[----:B------:R-:W-:-:S04]  /*6cfb0*/  IMAD.IADD R138, R171, 0x1, R102 ;  /* 0x00000001ab8a7824 */ /* 0x000fc800078e0266 */
[----:B-1----:R-:W-:Y:S02]  /*6cfc0*/  IMAD.IADD R137, R138, 0x1, R41 ;  /* 0x000000018a897824 */ /* 0x002fe400078e0229 */
[----:B------:R-:W0:Y:S01]  /*6cfd0*/  LDC R41, c[0x0][0x248] ;  /* 0x00009200ff297b82 */ /* 0x000e220000000800 */
[-C--:B------:R-:W-:Y:S02]  /*6cfe0*/  LEA R96, P5, R204, R2.reuse, 0x1 ;  /* 0x00000002cc607211 */ /* 0x080fe400078a08ff */
[----:B------:R-:W-:Y:S02]  /*6cff0*/  LEA R98, P4, R224, R2, 0x1 ;  /* 0x00000002e0627211 */ /* 0x000fe400078808ff */
[----:B------:R-:W-:Y:S02]  /*6d000*/  LEA.HI.X.SX32 R97, R204, R4, 0x1, P5 ;  /* 0x00000004cc617211 */ /* 0x000fe400028f0eff */
[----:B------:R-:W-:Y:S02]  /*6d010*/  LEA R10, P5, R203, R2, 0x1 ;  /* 0x00000002cb0a7211 */ /* 0x000fe400078a08ff */
[----:B------:R-:W-:-:S02]  /*6d020*/  LEA.HI.X.SX32 R99, R224, R4, 0x1, P4 ;  /* 0x00000004e0637211 */ /* 0x000fc400020f0eff */
[C---:B------:R-:W-:Y:S02]  /*6d030*/  LEA R100, P4, R170.reuse, R2, 0x1 ;  /* 0x00000002aa647211 */ /* 0x040fe400078808ff */
[-C--:B------:R-:W-:Y:S02]  /*6d040*/  LEA.HI.X.SX32 R11, R203, R4.reuse, 0x1, P5 ;  /* 0x00000004cb0b7211 */ /* 0x080fe400028f0eff */
[----:B------:R-:W-:-:S03]  /*6d050*/  LEA.HI.X.SX32 R101, R170, R4, 0x1, P4 ;  /* 0x00000004aa657211 */ /* 0x000fc600020f0eff */
[----:B------:R1:W-:Y:S01]  /*6d060*/  STL.64 [R1+0x350], R10 ;  /* 0x0003500a01007387 */ /* 0x0003e20000100a00 */
[----:B0-----:R-:W-:Y:S02]  /*6d070*/  IMAD.IADD R170, R137, 0x1, R41 ;  /* 0x0000000189aa7824 */ /* 0x001fe400078e0229 */
[----:B------:R-:W0:Y:S01]  /*6d080*/  LDC R41, c[0x0][0x248] ;  /* 0x00009200ff297b82 */ /* 0x000e220000000800 */
[----:B------:R3:W-:Y:S01]  /*6d090*/  STL.64 [R1+0x348], R16 ;  /* 0x0003481001007387 */ /* 0x0007e20000100a00 */
[----:B-1----:R-:W-:-:S04]  /*6d0a0*/  LEA R10, P5, R202, R2, 0x1 ;  /* 0x00000002ca0a7211 */ /* 0x002fc800078a08ff */
[----:B------:R-:W-:Y:S02]  /*6d0b0*/  LEA.HI.X.SX32 R11, R202, R4, 0x1, P5 ;  /* 0x00000004ca0b7211 */ /* 0x000fe400028f0eff */
[----:B---3--:R-:W-:-:S04]  /*6d0c0*/  LEA R16, P3, R152, R2, 0x1 ;  /* 0x0000000298107211 */ /* 0x008fc800078608ff */
[----:B------:R-:W-:Y:S01]  /*6d0d0*/  LEA.HI.X.SX32 R17, R152, R4, 0x1, P3 ;  /* 0x0000000498117211 */ /* 0x000fe200018f0eff */
[----:B------:R1:W-:Y:S04]  /*6d0e0*/  STL.64 [R1+0x338], R10 ;  /* 0x0003380a01007387 */ /* 0x0003e80000100a00 */
[----:B------:R3:W-:Y:S01]  /*6d0f0*/  STL.64 [R1+0x330], R16 ;  /* 0x0003301001007387 */ /* 0x0007e20000100a00 */
[----:B------:R-:W-:Y:S01]  /*6d100*/  IMAD.IADD R129, R170, 0x1, R105 ;  /* 0x00000001aa817824 */ /* 0x000fe200078e0269 */
[-C--:B------:R-:W-:Y:S02]  /*6d110*/  LEA R102, P4, R222, R2.reuse, 0x1 ;  /* 0x00000002de667211 */ /* 0x080fe400078808ff */
[-C--:B-1----:R-:W-:Y:S02]  /*6d120*/  LEA R10, P5, R201, R2.reuse, 0x1 ;  /* 0x00000002c90a7211 */ /* 0x082fe400078a08ff */
[----:B---3--:R-:W-:-:S02]  /*6d130*/  LEA R16, P3, R221, R2, 0x1 ;  /* 0x00000002dd107211 */ /* 0x008fc400078608ff */
[-C--:B------:R-:W-:Y:S02]  /*6d140*/  LEA.HI.X.SX32 R11, R201, R4.reuse, 0x1, P5 ;  /* 0x00000004c90b7211 */ /* 0x080fe400028f0eff */
[----:B------:R-:W-:Y:S01]  /*6d150*/  LEA.HI.X.SX32 R17, R221, R4, 0x1, P3 ;  /* 0x00000004dd117211 */ /* 0x000fe200018f0eff */
[----:B------:R-:W-:Y:S01]  /*6d160*/  IMAD.IADD R152, R129, 0x1, R104 ;  /* 0x0000000181987824 */ /* 0x000fe200078e0268 */
[C---:B------:R-:W-:Y:S01]  /*6d170*/  LEA R22, P3, R169.reuse, R2, 0x1 ;  /* 0x00000002a9167211 */ /* 0x040fe200078608ff */
[----:B------:R1:W-:Y:S01]  /*6d180*/  STL.64 [R1+0x320], R10 ;  /* 0x0003200a01007387 */ /* 0x0003e20000100a00 */
[-C--:B------:R-:W-:Y:S02]  /*6d190*/  LEA.HI.X.SX32 R103, R222, R4.reuse, 0x1, P4 ;  /* 0x00000004de677211 */ /* 0x080fe400020f0eff */
[----:B------:R-:W-:Y:S01]  /*6d1a0*/  LEA.HI.X.SX32 R23, R169, R4, 0x1, P3 ;  /* 0x00000004a9177211 */ /* 0x000fe200018f0eff */
[----:B------:R3:W-:Y:S01]  /*6d1b0*/  STL.64 [R1+0x318], R16 ;  /* 0x0003181001007387 */ /* 0x0007e20000100a00 */
[----:B0-----:R-:W-:-:S02]  /*6d1c0*/  IMAD.IADD R169, R152, 0x1, R41 ;  /* 0x0000000198a97824 */ /* 0x001fc400078e0229 */
[----:B------:R-:W0:Y:S01]  /*6d1d0*/  LDC R41, c[0x0][0x248] ;  /* 0x00009200ff297b82 */ /* 0x000e220000000800 */
[CC--:B-1----:R-:W-:Y:S02]  /*6d1e0*/  LEA R10, P5, R194.reuse, R2.reuse, 0x1 ;  /* 0x00000002c20a7211 */ /* 0x0c2fe400078a08ff */
[C---:B---3--:R-:W-:Y:S02]  /*6d1f0*/  LEA R16, P4, R147.reuse, R2, 0x1 ;  /* 0x0000000293107211 */ /* 0x048fe400078808ff */
[-C--:B------:R-:W-:Y:S02]  /*6d200*/  LEA.HI.X.SX32 R11, R194, R4.reuse, 0x1, P5 ;  /* 0x00000004c20b7211 */ /* 0x080fe400028f0eff */
[----:B------:R-:W-:Y:S01]  /*6d210*/  LEA.HI.X.SX32 R17, R147, R4, 0x1, P4 ;  /* 0x0000000493117211 */ /* 0x000fe200020f0eff */
[----:B------:R-:W-:Y:S02]  /*6d220*/  IMAD.IADD R147, R169, 0x1, R107 ;  /* 0x00000001a9937824 */ /* 0x000fe400078e026b */
[----:B------:R1:W-:Y:S02]  /*6d230*/  STL.64 [R1+0x308], R10 ;  /* 0x0003080a01007387 */ /* 0x0003e40000100a00 */
[----:B------:R-:W-:-:S02]  /*6d240*/  IMAD.IADD R139, R147, 0x1, R106 ;  /* 0x00000001938b7824 */ /* 0x000fc400078e026a */
[----:B------:R-:W-:Y:S02]  /*6d250*/  STL.64 [R1+0x300], R22 ;  /* 0x0003001601007387 */ /* 0x000fe40000100a00 */
[----:B------:R-:W-:Y:S02]  /*6d260*/  IMAD.IADD R168, R139, 0x1, R109 ;  /* 0x000000018ba87824 */ /* 0x000fe400078e026d */
[----:B------:R3:W-:Y:S01]  /*6d270*/  STL.64 [R1+0x2f8], R16 ;  /* 0x0002f81001007387 */ /* 0x0007e20000100a00 */
[-C--:B-1----:R-:W-:Y:S02]  /*6d280*/  LEA R10, P5, R200, R2.reuse, 0x1 ;  /* 0x00000002c80a7211 */ /* 0x082fe400078a08ff */
[----:B---3--:R-:W-:-:S04]  /*6d290*/  LEA R16, P4, R162, R2, 0x1 ;  /* 0x00000002a2107211 */ /* 0x008fc800078808ff */
[-C--:B------:R-:W-:Y:S01]  /*6d2a0*/  LEA.HI.X.SX32 R17, R162, R4.reuse, 0x1, P4 ;  /* 0x00000004a2117211 */ /* 0x080fe200020f0eff */
[----:B------:R-:W-:Y:S01]  /*6d2b0*/  IMAD.IADD R162, R168, 0x1, R108 ;  /* 0x00000001a8a27824 */ /* 0x000fe200078e026c */
[----:B------:R-:W-:-:S03]  /*6d2c0*/  LEA.HI.X.SX32 R11, R200, R4, 0x1, P5 ;  /* 0x00000004c80b7211 */ /* 0x000fc600028f0eff */
[----:B------:R-:W-:Y:S02]  /*6d2d0*/  IMAD.IADD R161, R162, 0x1, R111 ;  /* 0x00000001a2a17824 */ /* 0x000fe400078e026f */
[----:B------:R1:W-:Y:S01]  /*6d2e0*/  STL.64 [R1+0x2f0], R10 ;  /* 0x0002f00a01007387 */ /* 0x0003e20000100a00 */
[C---:B------:R-:W-:Y:S01]  /*6d2f0*/  LEA R104, P3, R122.reuse, R2, 0x1 ;  /* 0x000000027a687211 */ /* 0x040fe200078608ff */
[----:B------:R-:W-:Y:S02]  /*6d300*/  IMAD.IADD R163, R161, 0x1, R110 ;  /* 0x00000001a1a37824 */ /* 0x000fe400078e026e */
[----:B------:R3:W-:Y:S01]  /*6d310*/  STL.64 [R1+0x2e0], R16 ;  /* 0x0002e01001007387 */ /* 0x0007e20000100a00 */
[----:B------:R-:W-:Y:S01]  /*6d320*/  LEA.HI.X.SX32 R105, R122, R4, 0x1, P3 ;  /* 0x000000047a697211 */ /* 0x000fe200018f0eff */
[----:B0-----:R-:W-:Y:S02]  /*6d330*/  IMAD.IADD R153, R163, 0x1, R41 ;  /* 0x00000001a3997824 */ /* 0x001fe400078e0229 */
[----:B------:R-:W0:Y:S01]  /*6d340*/  LDC R41, c[0x0][0x248] ;  /* 0x00009200ff297b82 */ /* 0x000e220000000800 */
[----:B-1----:R-:W-:-:S04]  /*6d350*/  LEA R10, P5, R192, R2, 0x1 ;  /* 0x00000002c00a7211 */ /* 0x002fc800078a08ff */
[----:B------:R-:W-:Y:S02]  /*6d360*/  LEA.HI.X.SX32 R11, R192, R4, 0x1, P5 ;  /* 0x00000004c00b7211 */ /* 0x000fe400028f0eff */
[CC--:B---3--:R-:W-:Y:S02]  /*6d370*/  LEA R16, P3, R130.reuse, R2.reuse, 0x1 ;  /* 0x0000000282107211 */ /* 0x0c8fe400078608ff */
[C---:B------:R-:W-:Y:S01]  /*6d380*/  LEA R106, P5, R131.reuse, R2, 0x1 ;  /* 0x00000002836a7211 */ /* 0x040fe200078a08ff */
[----:B------:R1:W-:Y:S01]  /*6d390*/  STL.64 [R1+0x2d8], R10 ;  /* 0x0002d80a01007387 */ /* 0x0003e20000100a00 */
[-C--:B------:R-:W-:Y:S02]  /*6d3a0*/  LEA.HI.X.SX32 R17, R130, R4.reuse, 0x1, P3 ;  /* 0x0000000482117211 */ /* 0x080fe400018f0eff */
[----:B------:R-:W-:Y:S02]  /*6d3b0*/  LEA.HI.X.SX32 R107, R131, R4, 0x1, P5 ;  /* 0x00000004836b7211 */ /* 0x000fe400028f0eff */
[-C--:B------:R-:W-:Y:S01]  /*6d3c0*/  LEA R108, P5, R187, R2.reuse, 0x1 ;  /* 0x00000002bb6c7211 */ /* 0x080fe200078a08ff */
[----:B------:R3:W-:Y:S01]  /*6d3d0*/  STL.64 [R1+0x2d0], R16 ;  /* 0x0002d01001007387 */ /* 0x0007e20000100a00 */
[----:B-1----:R-:W-:-:S02]  /*6d3e0*/  LEA R10, P4, R214, R2, 0x1 ;  /* 0x00000002d60a7211 */ /* 0x002fc400078808ff */
[-C--:B------:R-:W-:Y:S02]  /*6d3f0*/  LEA.HI.X.SX32 R109, R187, R4.reuse, 0x1, P5 ;  /* 0x00000004bb6d7211 */ /* 0x080fe400028f0eff */
[----:B------:R-:W-:Y:S02]  /*6d400*/  LEA.HI.X.SX32 R11, R214, R4, 0x1, P4 ;  /* 0x00000004d60b7211 */ /* 0x000fe400020f0eff */
[CC--:B---3--:R-:W-:Y:S02]  /*6d410*/  LEA R16, P3, R193.reuse, R2.reuse, 0x1 ;  /* 0x00000002c1107211 */ /* 0x0c8fe400078608ff */
[C---:B------:R-:W-:Y:S01]  /*6d420*/  LEA R110, P5, R160.reuse, R2, 0x1 ;  /* 0x00000002a06e7211 */ /* 0x040fe200078a08ff */
[----:B------:R1:W-:Y:S01]  /*6d430*/  STL.64 [R1+0x2c8], R10 ;  /* 0x0002c80a01007387 */ /* 0x0003e20000100a00 */
[-C--:B------:R-:W-:Y:S02]  /*6d440*/  LEA.HI.X.SX32 R17, R193, R4.reuse, 0x1, P3 ;  /* 0x00000004c1117211 */ /* 0x080fe400018f0eff */
[----:B------:R-:W-:Y:S01]  /*6d450*/  LEA.HI.X.SX32 R111, R160, R4, 0x1, P5 ;  /* 0x00000004a06f7211 */ /* 0x000fe200028f0eff */
[----:B------:R-:W-:-:S02]  /*6d460*/  IMAD.IADD R160, R153, 0x1, R113 ;  /* 0x0000000199a07824 */ /* 0x000fc400078e0271 */
[----:B------:R3:W-:Y:S01]  /*6d470*/  STL.64 [R1+0x2a8], R16 ;  /* 0x0002a81001007387 */ /* 0x0007e20000100a00 */
[----:B-1----:R-:W-:Y:S01]  /*6d480*/  LEA R10, P4, R216, R2, 0x1 ;  /* 0x00000002d80a7211 */ /* 0x002fe200078808ff */
[----:B------:R-:W-:-:S03]  /*6d490*/  IMAD.IADD R154, R160, 0x1, R112 ;  /* 0x00000001a09a7824 */ /* 0x000fc600078e0270 */
        /* <DEDUP_REMOVED lines=10> */
[C---:B---3--:R-:W-:Y:S02]  /*6d540*/  LEA R16, P4, R212.reuse, R2, 0x1 ;  /* 0x00000002d4107211 */ /* 0x048fe400078808ff */
[-C--:B------:R-:W-:Y:S01]  /*6d550*/  LEA.HI.X.SX32 R23, R145, R4.reuse, 0x1, P3 ;  /* 0x0000000491177211 */ /* 0x080fe200018f0eff */
[----:B------:R0:W-:Y:S01]  /*6d560*/  STL.64 [R1+0x278], R10 ;  /* 0x0002780a01007387 */ /* 0x0001e20000100a00 */
[----:B------:R-:W-:-:S03]  /*6d570*/  LEA.HI.X.SX32 R17, R212, R4, 0x1, P4 ;  /* 0x00000004d4117211 */ /* 0x000fc600020f0eff */
[----:B------:R-:W-:Y:S01]  /*6d580*/  STL.64 [R1+0x268], R22 ;  /* 0x0002681601007387 */ /* 0x000fe20000100a00 */
[----:B0-----:R-:W-:-:S03]  /*6d590*/  LEA R10, P5, R217, R2, 0x1 ;  /* 0x00000002d90a7211 */ /* 0x001fc600078a08ff */
[----:B------:R0:W-:Y:S01]  /*6d5a0*/  STL.64 [R1+0x260], R16 ;  /* 0x0002601001007387 */ /* 0x0001e20000100a00 */
[----:B------:R-:W-:Y:S02]  /*6d5b0*/  LEA.HI.X.SX32 R11, R217, R4, 0x1, P5 ;  /* 0x00000004d90b7211 */ /* 0x000fe400028f0eff */
[----:B------:R-:W-:-:S03]  /*6d5c0*/  LEA R112, P4, R219, R2, 0x1 ;  /* 0x00000002db707211 */ /* 0x000fc600078808ff */
[----:B------:R3:W-:Y:S01]  /*6d5d0*/  STL.64 [R1+0x248], R10 ;  /* 0x0002480a01007387 */ /* 0x0007e20000100a00 */
[----:B0-----:R-:W-:-:S04]  /*6d5e0*/  LEA R16, P3, R218, R2, 0x1 ;  /* 0x00000002da107211 */ /* 0x001fc800078608ff */
[----:B------:R-:W-:Y:S02]  /*6d5f0*/  LEA.HI.X.SX32 R17, R218, R4, 0x1, P3 ;  /* 0x00000004da117211 */ /* 0x000fe400018f0eff */
[C---:B---3--:R-:W-:Y:S01]  /*6d600*/  LEA R10, P5, R220.reuse, R2, 0x1 ;  /* 0x00000002dc0a7211 */ /* 0x048fe200078a08ff */
[----:B-1----:R-:W-:Y:S01]  /*6d610*/  IMAD.IADD R146, R155, 0x1, R41 ;  /* 0x000000019b927824 */ /* 0x002fe200078e0229 */
[-C--:B------:R-:W-:Y:S01]  /*6d620*/  LEA.HI.X.SX32 R113, R219, R4.reuse, 0x1, P4 ;  /* 0x00000004db717211 */ /* 0x080fe200020f0eff */
[----:B------:R0:W-:Y:S01]  /*6d630*/  STL.64 [R1+0x240], R16 ;  /* 0x0002401001007387 */ /* 0x0001e20000100a00 */
[----:B------:R-:W-:Y:S02]  /*6d640*/  LEA.HI.X.SX32 R11, R220, R4, 0x1, P5 ;  /* 0x00000004dc0b7211 */ /* 0x000fe400028f0eff */
[----:B------:R-:W-:Y:S01]  /*6d650*/  LEA R22, P3, R136, R2, 0x1 ;  /* 0x0000000288167211 */ /* 0x000fe200078608ff */
[----:B------:R-:W-:Y:S01]  /*6d660*/  IMAD.IADD R144, R146, 0x1, R115 ;  /* 0x0000000192907824 */ /* 0x000fe200078e0273 */
[----:B------:R-:W1:Y:S01]  /*6d670*/  LDC R41, c[0x0][0x248] ;  /* 0x00009200ff297b82 */ /* 0x000e620000000800 */
[----:B------:R3:W-:Y:S01]  /*6d680*/  STL.64 [R1+0x220], R10 ;  /* 0x0002200a01007387 */ /* 0x0007e20000100a00 */
[----:B------:R-:W-:-:S02]  /*6d690*/  LEA.HI.X.SX32 R23, R136, R4, 0x1, P3 ;  /* 0x0000000488177211 */ /* 0x000fc400018f0eff */
[----:B0-----:R-:W-:Y:S01]  /*6d6a0*/  LEA R16, P4, R210, R2, 0x1 ;  /* 0x00000002d2107211 */ /* 0x001fe200078808ff */
[----:B------:R-:W-:-:S03]  /*6d6b0*/  IMAD.IADD R145, R144, 0x1, R114 ;  /* 0x0000000190917824 */ /* 0x000fc600078e0272 */
        /* <DEDUP_REMOVED lines=8> */
[-C--:B------:R-:W-:Y:S02]  /*6d740*/  LEA R114, P3, R186, R2.reuse, 0x1 ;  /* 0x00000002ba727211 */ /* 0x080fe400078608ff */
[CC--:B0-----:R-:W-:Y:S02]  /*6d750*/  LEA R16, P4, R209.reuse, R2.reuse, 0x1 ;  /* 0x00000002d1107211 */ /* 0x0c1fe400078808ff */
[C---:B---3--:R-:W-:Y:S02]  /*6d760*/  LEA R10, P5, R206.reuse, R2, 0x1 ;  /* 0x00000002ce0a7211 */ /* 0x048fe400078a08ff */
[-C--:B------:R-:W-:Y:S01]  /*6d770*/  LEA.HI.X.SX32 R17, R209, R4.reuse, 0x1, P4 ;  /* 0x00000004d1117211 */ /* 0x080fe200020f0eff */
[----:B------:R-:W-:Y:S01]  /*6d780*/  IMAD.IADD R130, R131, 0x1, R119 ;  /* 0x0000000183827824 */ /* 0x000fe200078e0277 */
[-C--:B------:R-:W-:Y:S02]  /*6d790*/  LEA.HI.X.SX32 R11, R206, R4.reuse, 0x1, P5 ;  /* 0x00000004ce0b7211 */ /* 0x080fe400028f0eff */
[----:B------:R-:W-:Y:S01]  /*6d7a0*/  LEA.HI.X.SX32 R115, R186, R4, 0x1, P3 ;  /* 0x00000004ba737211 */ /* 0x000fe200018f0eff */
[----:B------:R0:W-:Y:S01]  /*6d7b0*/  STL.64 [R1+0x1a8], R16 ;  /* 0x0001a81001007387 */ /* 0x0001e20000100a00 */
[----:B------:R-:W-:Y:S01]  /*6d7c0*/  LEA R116, P3, R120, R2, 0x1 ;  /* 0x0000000278747211 */ /* 0x000fe200078608ff */
[----:B------:R-:W-:-:S02]  /*6d7d0*/  IMAD.IADD R122, R130, 0x1, R118 ;  /* 0x00000001827a7824 */ /* 0x000fc400078e0276 */
[----:B------:R3:W-:Y:S01]  /*6d7e0*/  STL.64 [R1+0x1a0], R10 ;  /* 0x0001a00a01007387 */ /* 0x0007e20000100a00 */
[----:B------:R-:W-:Y:S01]  /*6d7f0*/  LEA.HI.X.SX32 R117, R120, R4, 0x1, P3 ;  /* 0x0000000478757211 */ /* 0x000fe200018f0eff */
[----:B-1----:R-:W-:Y:S02]  /*6d800*/  IMAD.IADD R120, R122, 0x1, R41 ;  /* 0x000000017a787824 */ /* 0x002fe400078e0229 */
[----:B------:R-:W1:Y:S01]  /*6d810*/  LDC R41, c[0x0][0x248] ;  /* 0x00009200ff297b82 */ /* 0x000e620000000800 */
[CC--:B0-----:R-:W-:Y:S02]  /*6d820*/  LEA R16, P4, R184.reuse, R2.reuse, 0x1 ;  /* 0x00000002b8107211 */ /* 0x0c1fe400078808ff */
[C---:B---3--:R-:W-:Y:S02]  /*6d830*/  LEA R10, P5, R185.reuse, R2, 0x1 ;  /* 0x00000002b90a7211 */ /* 0x048fe400078a08ff */
[-C--:B------:R-:W-:Y:S02]  /*6d840*/  LEA.HI.X.SX32 R17, R184, R4.reuse, 0x1, P4 ;  /* 0x00000004b8117211 */ /* 0x080fe400020f0eff */
[----:B------:R-:W-:-:S03]  /*6d850*/  LEA.HI.X.SX32 R11, R185, R4, 0x1, P5 ;  /* 0x00000004b90b7211 */ /* 0x000fc600028f0eff */
[----:B------:R0:W-:Y:S01]  /*6d860*/  STL.64 [R1+0x190], R16 ;  /* 0x0001901001007387 */ /* 0x0001e20000100a00 */
[----:B------:R-:W-:-:S03]  /*6d870*/  LEA R118, P3, R6, R2, 0x1 ;  /* 0x0000000206767211 */ /* 0x000fc600078608ff */
[----:B------:R3:W-:Y:S01]  /*6d880*/  STL.64 [R1+0x188], R10 ;  /* 0x0001880a01007387 */ /* 0x0007e20000100a00 */
[CC--:B0-----:R-:W-:Y:S02]  /*6d890*/  LEA R16, P4, R178.reuse, R2.reuse, 0x1 ;  /* 0x00000002b2107211 */ /* 0x0c1fe400078808ff */
        /* <DEDUP_REMOVED lines=8> */
[CC--:B0-----:R-:W-:Y:S02]  /*6d920*/  LEA R16, P3, R0.reuse, R2.reuse, 0x1 ;  /* 0x0000000200107211 */ /* 0x0c1fe400078608ff */
[C---:B---3--:R-:W-:Y:S02]  /*6d930*/  LEA R10, P4, R5.reuse, R2, 0x1 ;  /* 0x00000002050a7211 */ /* 0x048fe400078808ff */
[-C--:B------:R-:W-:Y:S02]  /*6d940*/  LEA.HI.X.SX32 R17, R0, R4.reuse, 0x1, P3 ;  /* 0x0000000400117211 */ /* 0x080fe400018f0eff */
[----:B------:R-:W-:Y:S02]  /*6d950*/  LEA.HI.X.SX32 R11, R5, R4, 0x1, P4 ;  /* 0x00000004050b7211 */ /* 0x000fe400020f0eff */
[-C--:B------:R-:W-:Y:S01]  /*6d960*/  LEA R124, P5, R177, R2.reuse, 0x1 ;  /* 0x00000002b17c7211 */ /* 0x080fe200078a08ff */
[----:B------:R0:W-:Y:S01]  /*6d970*/  STL.64 [R1+0x168], R16 ;  /* 0x0001681001007387 */ /* 0x0001e20000100a00 */
[----:B------:R-:W-:Y:S01]  /*6d980*/  LEA R22, P3, R123, R2, 0x1 ;  /* 0x000000027b167211 */ /* 0x000fe200078608ff */
[----:B-1----:R-:W-:Y:S01]  /*6d990*/  IMAD.IADD R5, R6, 0x1, R41 ;  /* 0x0000000106057824 */ /* 0x002fe200078e0229 */
[-C--:B------:R-:W-:Y:S01]  /*6d9a0*/  LEA.HI.X.SX32 R125, R177, R4.reuse, 0x1, P5 ;  /* 0x00000004b17d7211 */ /* 0x080fe200028f0eff */
[----:B------:R1:W-:Y:S01]  /*6d9b0*/  STL.64 [R1+0x160], R10 ;  /* 0x0001600a01007387 */ /* 0x0003e20000100a00 */
[----:B------:R-:W-:Y:S01]  /*6d9c0*/  LEA.HI.X.SX32 R23, R123, R4, 0x1, P3 ;  /* 0x000000047b177211 */ /* 0x000fe200018f0eff */
[----:B------:R-:W-:Y:S01]  /*6d9d0*/  IMAD.IADD R0, R5, 0x1, R127 ;  /* 0x0000000105007824 */ /* 0x000fe200078e027f */
[----:B------:R-:W3:Y:S01]  /*6d9e0*/  LDC R41, c[0x0][0x248] ;  /* 0x00009200ff297b82 */ /* 0x000ee20000000800 */
[----:B0-----:R-:W-:-:S02]  /*6d9f0*/  LEA R16, P4, R128, R2, 0x1 ;  /* 0x0000000280107211 */ /* 0x001fc400078808ff */
[----:B-1----:R-:W-:Y:S02]  /*6da00*/  LEA R10, P5, R176, R2, 0x1 ;  /* 0x00000002b00a7211 */ /* 0x002fe400078a08ff */
        /* <DEDUP_REMOVED lines=24> */
[----:B------:R-:W-:Y:S01]  /*6db90*/  LEA.HI.X.SX32 R127, R171, R4, 0x1, P4 ;  /* 0x00000004ab7f7211 */ /* 0x000fe200020f0eff */
[----:B------:R3:W-:Y:S01]  /*6dba0*/  STL.64 [R1+0x110], R10 ;  /* 0x0001100a01007387 */ /* 0x0007e20000100a00 */
[-C--:B------:R-:W-:Y:S02]  /*6dbb0*/  LEA R132, P4, R170, R2.reuse, 0x1 ;  /* 0x00000002aa847211 */ /* 0x080fe400078808ff */
[----:B-1----:R-:W-:-:S02]  /*6dbc0*/  LEA R16, P3, R152, R2, 0x1 ;  /* 0x0000000298107211 */ /* 0x002fc400078608ff */
[----:B---3--:R-:W-:Y:S02]  /*6dbd0*/  LEA R10, P5, R147, R2, 0x1 ;  /* 0x00000002930a7211 */ /* 0x008fe400078a08ff */
[-C--:B------:R-:W-:Y:S02]  /*6dbe0*/  LEA.HI.X.SX32 R133, R170, R4.reuse, 0x1, P4 ;  /* 0x00000004aa857211 */ /* 0x080fe400020f0eff */
[----:B------:R-:W-:Y:S02]  /*6dbf0*/  LEA.HI.X.SX32 R17, R152, R4, 0x1, P3 ;  /* 0x0000000498117211 */ /* 0x000fe400018f0eff */
[----:B------:R-:W-:Y:S02]  /*6dc00*/  LEA R134, P4, R169, R2, 0x1 ;  /* 0x00000002a9867211 */ /* 0x000fe400078808ff */
[-C--:B------:R-:W-:Y:S01]  /*6dc10*/  LEA.HI.X.SX32 R11, R147, R4.reuse, 0x1, P5 ;  /* 0x00000004930b7211 */ /* 0x080fe200028f0eff */
[----:B------:R1:W-:Y:S01]  /*6dc20*/  STL.64 [R1+0x108], R16 ;  /* 0x0001081001007387 */ /* 0x0003e20000100a00 */
[----:B------:R-:W-:-:S02]  /*6dc30*/  LEA.HI.X.SX32 R135, R169, R4, 0x1, P4 ;  /* 0x00000004a9877211 */ /* 0x000fc400020f0eff */
[----:B------:R-:W-:Y:S01]  /*6dc40*/  LEA R22, P3, R139, R2, 0x1 ;  /* 0x000000028b167211 */ /* 0x000fe200078608ff */
[----:B------:R3:W-:Y:S01]  /*6dc50*/  STL.64 [R1+0xf8], R10 ;  /* 0x0000f80a01007387 */ /* 0x0007e20000100a00 */
[----:B0-----:R-:W-:Y:S02]  /*6dc60*/  IMAD.IADD R152, R129, 0x1, R41 ;  /* 0x0000000181987824 */ /* 0x001fe400078e0229 */
[----:B------:R-:W-:Y:S02]  /*6dc70*/  LEA.HI.X.SX32 R23, R139, R4, 0x1, P3 ;  /* 0x000000048b177211 */ /* 0x000fe400018f0eff */
[-C--:B-1----:R-:W-:Y:S02]  /*6dc80*/  LEA R16, P4, R168, R2.reuse, 0x1 ;  /* 0x00000002a8107211 */ /* 0x082fe400078808ff */
[----:B---3--:R-:W-:Y:S02]  /*6dc90*/  LEA R10, P5, R162, R2, 0x1 ;  /* 0x00000002a20a7211 */ /* 0x008fe400078a08ff */
[----:B------:R-:W-:-:S02]  /*6dca0*/  LEA.HI.X.SX32 R17, R168, R4, 0x1, P4 ;  /* 0x00000004a8117211 */ /* 0x000fc400020f0eff */
[----:B------:R-:W-:Y:S01]  /*6dcb0*/  LEA.HI.X.SX32 R11, R162, R4, 0x1, P5 ;  /* 0x00000004a20b7211 */ /* 0x000fe200028f0eff */
[----:B------:R-:W-:Y:S01]  /*6dcc0*/  IMAD.IADD R147, R152, 0x1, R141 ;  /* 0x0000000198937824 */ /* 0x000fe200078e028d */
[----:B------:R-:W-:Y:S04]  /*6dcd0*/  STL.64 [R1+0xf0], R22 ;  /* 0x0000f01601007387 */ /* 0x000fe80000100a00 */
[----:B------:R0:W-:Y:S01]  /*6dce0*/  STL.64 [R1+0xe8], R16 ;  /* 0x0000e81001007387 */ /* 0x0001e20000100a00 */
[----:B------:R-:W-:-:S03]  /*6dcf0*/  IMAD.IADD R139, R147, 0x1, R140 ;  /* 0x00000001938b7824 */ /* 0x000fc600078e028c */
[----:B------:R1:W-:Y:S01]  /*6dd00*/  STL.64 [R1+0xe0], R10 ;  /* 0x0000e00a01007387 */ /* 0x0003e20000100a00 */
[-C--:B------:R-:W-:Y:S01]  /*6dd10*/  LEA R140, P3, R161, R2.reuse, 0x1 ;  /* 0x00000002a18c7211 */ /* 0x080fe200078608ff */
[----:B------:R-:W-:Y:S01]  /*6dd20*/  IMAD.IADD R162, R139, 0x1, R199 ;  /* 0x000000018ba27824 */ /* 0x000fe200078e02c7 */
[-C--:B0-----:R-:W-:Y:S02]  /*6dd30*/  LEA R16, P4, R163, R2.reuse, 0x1 ;  /* 0x00000002a3107211 */ /* 0x081fe400078808ff */
[----:B-1----:R-:W-:Y:S02]  /*6dd40*/  LEA R10, P5, R153, R2, 0x1 ;  /* 0x00000002990a7211 */ /* 0x002fe400078a08ff */
[-C--:B------:R-:W-:Y:S02]  /*6dd50*/  LEA.HI.X.SX32 R17, R163, R4.reuse, 0x1, P4 ;  /* 0x00000004a3117211 */ /* 0x080fe400020f0eff */
[-C--:B------:R-:W-:Y:S02]  /*6dd60*/  LEA.HI.X.SX32 R11, R153, R4.reuse, 0x1, P5 ;  /* 0x00000004990b7211 */ /* 0x080fe400028f0eff */
[----:B------:R-:W-:Y:S01]  /*6dd70*/  LEA.HI.X.SX32 R141, R161, R4, 0x1, P3 ;  /* 0x00000004a18d7211 */ /* 0x000fe200018f0eff */
[----:B------:R0:W-:Y:S01]  /*6dd80*/  STL.64 [R1+0xd0], R16 ;  /* 0x0000d01001007387 */ /* 0x0001e20000100a00 */
[----:B------:R-:W-:-:S03]  /*6dd90*/  IMAD.IADD R161, R162, 0x1, R143 ;  /* 0x00000001a2a17824 */ /* 0x000fc600078e028f */
[----:B------:R1:W-:Y:S01]  /*6dda0*/  STL.64 [R1+0xc8], R10 ;  /* 0x0000c80a01007387 */ /* 0x0003e20000100a00 */
[----:B------:R-:W-:Y:S01]  /*6ddb0*/  IMAD.IADD R153, R161, 0x1, R142 ;  /* 0x00000001a1997824 */ /* 0x000fe200078e028e */
[-C--:B0-----:R-:W-:Y:S02]  /*6ddc0*/  LEA R16, P3, R160, R2.reuse, 0x1 ;  /* 0x00000002a0107211 */ /* 0x081fe400078608ff */
[----:B-1----:R-:W-:Y:S02]  /*6ddd0*/  LEA R10, P4, R154, R2, 0x1 ;  /* 0x000000029a0a7211 */ /* 0x002fe400078808ff */
[-C--:B------:R-:W-:Y:S02]  /*6dde0*/  LEA.HI.X.SX32 R17, R160, R4.reuse, 0x1, P3 ;  /* 0x00000004a0117211 */ /* 0x080fe400018f0eff */
[----:B------:R-:W-:Y:S01]  /*6ddf0*/  LEA.HI.X.SX32 R11, R154, R4, 0x1, P4 ;  /* 0x000000049a0b7211 */ /* 0x000fe200020f0eff */
[----:B------:R-:W-:Y:S02]  /*6de00*/  IMAD.IADD R160, R153, 0x1, R149 ;  /* 0x0000000199a07824 */ /* 0x000fe400078e0295 */
[----:B------:R0:W-:Y:S02]  /*6de10*/  STL.64 [R1+0xc0], R16 ;  /* 0x0000c01001007387 */ /* 0x0001e40000100a00 */
[----:B------:R-:W-:-:S02]  /*6de20*/  IMAD.IADD R154, R160, 0x1, R148 ;  /* 0x00000001a09a7824 */ /* 0x000fc400078e0294 */
[----:B------:R1:W-:Y:S01]  /*6de30*/  STL.64 [R1+0xb8], R10 ;  /* 0x0000b80a01007387 */ /* 0x0003e20000100a00 */
[-C--:B0-----:R-:W-:Y:S02]  /*6de40*/  LEA R16, P3, R146, R2.reuse, 0x1 ;  /* 0x0000000292107211 */ /* 0x081fe400078608ff */
[----:B-1----:R-:W-:Y:S02]  /*6de50*/  LEA R10, P4, R144, R2, 0x1 ;  /* 0x00000002900a7211 */ /* 0x002fe400078808ff */
[-C--:B------:R-:W-:Y:S02]  /*6de60*/  LEA.HI.X.SX32 R17, R146, R4.reuse, 0x1, P3 ;  /* 0x0000000492117211 */ /* 0x080fe400018f0eff */
[----:B------:R-:W-:Y:S01]  /*6de70*/  LEA.HI.X.SX32 R11, R144, R4, 0x1, P4 ;  /* 0x00000004900b7211 */ /* 0x000fe200020f0eff */
[----:B------:R-:W-:Y:S01]  /*6de80*/  IMAD.IADD R144, R154, 0x1, R151 ;  /* 0x000000019a907824 */ /* 0x000fe200078e0297 */
[C---:B------:R-:W-:Y:S01]  /*6de90*/  LEA R142, P5, R155.reuse, R2, 0x1 ;  /* 0x000000029b8e7211 */ /* 0x040fe200078a08ff */
[----:B------:R0:W-:Y:S02]  /*6dea0*/  STL.64 [R1+0xa8], R16 ;  /* 0x0000a81001007387 */ /* 0x0001e40000100a00 */
[----:B------:R-:W-:Y:S01]  /*6deb0*/  IMAD.IADD R163, R144, 0x1, R150 ;  /* 0x0000000190a37824 */ /* 0x000fe200078e0296 */
[----:B------:R-:W-:Y:S01]  /*6dec0*/  LEA.HI.X.SX32 R143, R155, R4, 0x1, P5 ;  /* 0x000000049b8f7211 */ /* 0x000fe200028f0eff */
[----:B------:R1:W-:Y:S01]  /*6ded0*/  STL.64 [R1+0xa0], R10 ;  /* 0x0000a00a01007387 */ /* 0x0003e20000100a00 */
[-C--:B------:R-:W-:Y:S01]  /*6dee0*/  LEA R148, P5, R145, R2.reuse, 0x1 ;  /* 0x0000000291947211 */ /* 0x080fe200078a08ff */
[----:B------:R-:W-:Y:S01]  /*6def0*/  IMAD.IADD R146, R163, 0x1, R198 ;  /* 0x00000001a3927824 */ /* 0x000fe200078e02c6 */
[----:B0-----:R-:W-:-:S04]  /*6df00*/  LEA R16, P3, R136, R2, 0x1 ;  /* 0x0000000288107211 */ /* 0x001fc800078608ff */
[----:B------:R-:W-:Y:S02]  /*6df10*/  LEA.HI.X.SX32 R17, R136, R4, 0x1, P3 ;  /* 0x0000000488117211 */ /* 0x000fe400018f0eff */
[----:B-1----:R-:W-:Y:S02]  /*6df20*/  LEA R10, P4, R131, R2, 0x1 ;  /* 0x00000002830a7211 */ /* 0x002fe400078808ff */
[-C--:B------:R-:W-:Y:S01]  /*6df30*/  LEA.HI.X.SX32 R149, R145, R4.reuse, 0x1, P5 ;  /* 0x0000000491957211 */ /* 0x080fe200028f0eff */
[----:B------:R-:W-:Y:S01]  /*6df40*/  IMAD.IADD R145, R146, 0x1, R157 ;  /* 0x0000000192917824 */ /* 0x000fe200078e029d */
[----:B------:R-:W-:Y:S01]  /*6df50*/  LEA.HI.X.SX32 R11, R131, R4, 0x1, P4 ;  /* 0x00000004830b7211 */ /* 0x000fe200020f0eff */
[----:B------:R0:W-:Y:S02]  /*6df60*/  STL.64 [R1+0x90], R16 ;  /* 0x0000901001007387 */ /* 0x0001e40000100a00 */
[----:B------:R-:W-:Y:S01]  /*6df70*/  IMAD.IADD R168, R145, 0x1, R156 ;  /* 0x0000000191a87824 */ /* 0x000fe200078e029c */
[----:B------:R-:W-:-:S03]  /*6df80*/  LEA R150, P5, R130, R2, 0x1 ;  /* 0x0000000282967211 */ /* 0x000fc600078a08ff */
[----:B------:R-:W-:Y:S01]  /*6df90*/  IMAD.IADD R155, R168, 0x1, R181 ;  /* 0x00000001a89b7824 */ /* 0x000fe200078e02b5 */
[----:B0-----:R-:W-:-:S04]  /*6dfa0*/  LEA R16, P4, R120, R2, 0x1 ;  /* 0x0000000278107211 */ /* 0x001fc800078808ff */
[----:B------:R-:W-:Y:S02]  /*6dfb0*/  LEA.HI.X.SX32 R17, R120, R4, 0x1, P4 ;  /* 0x0000000478117211 */ /* 0x000fe400020f0eff */
[C---:B------:R-:W-:Y:S01]  /*6dfc0*/  LEA R156, P4, R5.reuse, R2, 0x1 ;  /* 0x00000002059c7211 */ /* 0x040fe200078808ff */
[----:B------:R0:W-:Y:S01]  /*6dfd0*/  STL.64 [R1+0x88], R10 ;  /* 0x0000880a01007387 */ /* 0x0001e20000100a00 */
[-C--:B------:R-:W-:Y:S02]  /*6dfe0*/  LEA.HI.X.SX32 R151, R130, R4.reuse, 0x1, P5 ;  /* 0x0000000482977211 */ /* 0x080fe400028f0eff */
[----:B------:R-:W-:Y:S01]  /*6dff0*/  LEA.HI.X.SX32 R157, R5, R4, 0x1, P4 ;  /* 0x00000004059d7211 */ /* 0x000fe200020f0eff */
[----:B------:R-:W-:-:S04]  /*6e000*/  IMAD.IADD R5, R155, 0x1, R180 ;  /* 0x000000019b057824 */ /* 0x000fc800078e02b4 */
[----:B------:R-:W-:Y:S01]  /*6e010*/  IMAD.IADD R170, R5, 0x1, R159 ;  /* 0x0000000105aa7824 */ /* 0x000fe200078e029f */
[----:B0-----:R-:W-:-:S03]  /*6e020*/  LEA R10, P5, R121, R2, 0x1 ;  /* 0x00000002790a7211 */ /* 0x001fc600078a08ff */
[----:B------:R-:W-:Y:S01]  /*6e030*/  IMAD.IADD R169, R170, 0x1, R158 ;  /* 0x00000001aaa97824 */ /* 0x000fe200078e029e */
[----:B------:R-:W-:Y:S02]  /*6e040*/  LEA.HI.X.SX32 R11, R121, R4, 0x1, P5 ;  /* 0x00000004790b7211 */ /* 0x000fe400028f0eff */
[----:B------:R-:W-:-:S04]  /*6e050*/  LEA R196, P5, R0, R2, 0x1 ;  /* 0x0000000200c47211 */ /* 0x000fc800078a08ff */
[----:B------:R-:W-:Y:S01]  /*6e060*/  LEA.HI.X.SX32 R197, R0, R4, 0x1, P5 ;  /* 0x0000000400c57211 */ /* 0x000fe200028f0eff */
[----:B------:R-:W-:-:S04]  /*6e070*/  IMAD.IADD R0, R169, 0x1, R175 ;  /* 0x00000001a9007824 */ /* 0x000fc800078e02af */
[----:B------:R-:W-:-:S04]  /*6e080*/  IMAD.IADD R171, R0, 0x1, R172 ;  /* 0x0000000100ab7824 */ /* 0x000fc800078e02ac */
[----:B------:R-:W-:-:S04]  /*6e090*/  IMAD.IADD R177, R171, 0x1, R174 ;  /* 0x00000001abb17824 */ /* 0x000fc800078e02ae */
[----:B----4-:R-:W-:-:S04]  /*6e0a0*/  IMAD.IADD R179, R177, 0x1, R33 ;  /* 0x00000001b1b37824 */ /* 0x010fc800078e0221 */
[----:B------:R-:W-:Y:S02]  /*6e0b0*/  IMAD.IADD R185, R179, 0x1, R249 ;  /* 0x00000001b3b97824 */ /* 0x000fe400078e02f9 */
[----:B------:R-:W0:Y:S01]  /*6e0c0*/  LDC R249, c[0x0][0x248] ;  /* 0x00009200fff97b82 */ /* 0x000e220000000800 */
[----:B------:R-:W-:-:S07]  /*6e0d0*/  PRMT R9, R8, 0x7610, R9 ;  /* 0x0000761008097816 */ /* 0x000fce0000000009 */
[----:B------:R-:W1:Y:S01]  /*6e0e0*/  LDC R8, c[0x0][0x248] ;  /* 0x00009200ff087b82 */ /* 0x000e620000000800 */
[----:B0-----:R-:W-:-:S07]  /*6e0f0*/  IMAD.IADD R187, R185, 0x1, R249 ;  /* 0x00000001b9bb7824 */ /* 0x001fce00078e02f9 */
[----:B------:R-:W0:Y:S02]  /*6e100*/  LDC R249, c[0x0][0x248] ;  /* 0x00009200fff97b82 */ /* 0x000e240000000800 */
[----:B0-----:R-:W-:-:S04]  /*6e110*/  IMAD.IADD R193, R187, 0x1, R249 ;  /* 0x00000001bbc17824 */ /* 0x001fc800078e02f9 */
[----:B-1----:R-:W-:Y:S02]  /*6e120*/  IMAD.IADD R195, R193, 0x1, R8 ;  /* 0x00000001c1c37824 */ /* 0x002fe400078e0208 */
[----:B------:R-:W0:Y:S02]  /*6e130*/  LDC R8, c[0x0][0x248] ;  /* 0x00009200ff087b82 */ /* 0x000e240000000800 */
[----:B0-----:R-:W-:-:S06]  /*6e140*/  IMAD.IADD R201, R195, 0x1, R8 ;  /* 0x00000001c3c97824 */ /* 0x001fcc00078e0208 */
[----:B------:R-:W0:Y:S02]  /*6e150*/  LDC R8, c[0x0][0x248] ;  /* 0x00009200ff087b82 */ /* 0x000e240000000800 */
[----:B0-----:R-:W-:-:S06]  /*6e160*/  IMAD.IADD R203, R201, 0x1, R8 ;  /* 0x00000001c9cb7824 */ /* 0x001fcc00078e0208 */
[----:B------:R-:W0:Y:S01]  /*6e170*/  LDC R8, c[0x0][0x248] ;  /* 0x00009200ff087b82 */ /* 0x000e220000000800 */
[----:B------:R-:W-:-:S04]  /*6e180*/  LEA R22, P3, R122, R2, 0x1 ;  /* 0x000000027a167211 */ /* 0x000fc800078608ff */
[----:B------:R-:W-:Y:S02]  /*6e190*/  LEA.HI.X.SX32 R23, R122, R4, 0x1, P3 ;  /* 0x000000047a177211 */ /* 0x000fe400018f0eff */
[-C--:B------:R-:W-:Y:S02]  /*6e1a0*/  LEA R188, P4, R123, R2.reuse, 0x1 ;  /* 0x000000027bbc7211 */ /* 0x080fe400078808ff */
[----:B------:R-:W-:Y:S01]  /*6e1b0*/  LEA R190, P5, R7, R2, 0x1 ;  /* 0x0000000207be7211 */ /* 0x000fe200078a08ff */
[----:B0-----:R-:W-:Y:S02]  /*6e1c0*/  IMAD.IADD R205, R203, 0x1, R8 ;  /* 0x00000001cbcd7824 */ /* 0x001fe400078e0208 */
[----:B------:R-:W0:Y:S01]  /*6e1d0*/  LDC R8, c[0x0][0x248] ;  /* 0x00009200ff087b82 */ /* 0x000e220000000800 */
[----:B------:R-:W-:Y:S01]  /*6e1e0*/  STL.64 [R1+0x78], R22 ;  /* 0x0000781601007387 */ /* 0x000fe20000100a00 */
[----:B------:R-:W-:Y:S01]  /*6e1f0*/  IMAD.MOV.U32 R43, RZ, RZ, R189 ;  /* 0x000000ffff2b7224 */ /* 0x000fe200078e00bd */
[-C--:B------:R-:W-:Y:S01]  /*6e200*/  LEA.HI.X.SX32 R189, R123, R4.reuse, 0x1, P4 ;  /* 0x000000047bbd7211 */ /* 0x080fe200020f0eff */
[----:B------:R-:W-:Y:S01]  /*6e210*/  IMAD.MOV.U32 R41, RZ, RZ, R191 ;  /* 0x000000ffff297224 */ /* 0x000fe200078e00bf */
[----:B------:R-:W-:Y:S01]  /*6e220*/  STL.64 [R1+0x68], R10 ;  /* 0x0000680a01007387 */ /* 0x000fe20000100a00 */
[----:B------:R-:W-:-:S02]  /*6e230*/  LEA.HI.X.SX32 R191, R7, R4, 0x1, P5 ;  /* 0x0000000407bf7211 */ /* 0x000fc400028f0eff */
[C---:B------:R-:W-:Y:S01]  /*6e240*/  LEA R180, P4, R137.reuse, R2, 0x1 ;  /* 0x0000000289b47211 */ /* 0x040fe200078808ff */
[----:B------:R1:W-:Y:S03]  /*6e250*/  STL.64 [R1+0x70], R16 ;  /* 0x0000701001007387 */ /* 0x0003e60000100a00 */
[----:B------:R-:W-:Y:S02]  /*6e260*/  LEA.HI.X.SX32 R181, R137, R4, 0x1, P4 ;  /* 0x0000000489b57211 */ /* 0x000fe400020f0eff */
[-C--:B------:R-:W-:Y:S01]  /*6e270*/  LEA R172, P4, R147, R2.reuse, 0x1 ;  /* 0x0000000293ac7211 */ /* 0x080fe200078808ff */
[----:B-1----:R-:W-:Y:S01]  /*6e280*/  IMAD.MOV.U32 R16, RZ, RZ, R182 ;  /* 0x000000ffff107224 */ /* 0x002fe200078e00b6 */
[-C--:B------:R-:W-:Y:S01]  /*6e290*/  LEA R182, P5, R129, R2.reuse, 0x1 ;  /* 0x0000000281b67211 */ /* 0x080fe200078a08ff */
[----:B------:R-:W-:Y:S01]  /*6e2a0*/  IMAD.MOV.U32 R17, RZ, RZ, R183 ;  /* 0x000000ffff117224 */ /* 0x000fe200078e00b7 */
[----:B------:R-:W-:Y:S01]  /*6e2b0*/  LEA R10, P3, R6, R2, 0x1 ;  /* 0x00000002060a7211 */ /* 0x000fe200078608ff */
[----:B0-----:R-:W-:Y:S01]  /*6e2c0*/  IMAD.IADD R207, R205, 0x1, R8 ;  /* 0x00000001cdcf7824 */ /* 0x001fe200078e0208 */
[----:B------:R-:W-:Y:S01]  /*6e2d0*/  LEA.HI.X.SX32 R183, R129, R4, 0x1, P5 ;  /* 0x0000000481b77211 */ /* 0x000fe200028f0eff */
[----:B------:R-:W0:Y:S01]  /*6e2e0*/  LDC R8, c[0x0][0x248] ;  /* 0x00009200ff087b82 */ /* 0x000e220000000800 */
[----:B------:R-:W-:-:S02]  /*6e2f0*/  LEA R174, P5, R139, R2, 0x1 ;  /* 0x000000028bae7211 */ /* 0x000fc400078a08ff */
[-C--:B------:R-:W-:Y:S02]  /*6e300*/  LEA.HI.X.SX32 R11, R6, R4.reuse, 0x1, P3 ;  /* 0x00000004060b7211 */ /* 0x080fe400018f0eff */
[----:B------:R-:W-:Y:S02]  /*6e310*/  LEA.HI.X.SX32 R173, R147, R4, 0x1, P4 ;  /* 0x0000000493ad7211 */ /* 0x000fe400020f0eff */
[----:B------:R-:W-:Y:S02]  /*6e320*/  LEA R198, P3, R128, R2, 0x1 ;  /* 0x0000000280c67211 */ /* 0x000fe400078608ff */
[----:B------:R-:W-:Y:S02]  /*6e330*/  LEA.HI.X.SX32 R175, R139, R4, 0x1, P5 ;  /* 0x000000048baf7211 */ /* 0x000fe400028f0eff */
[----:B------:R-:W-:Y:S02]  /*6e340*/  LEA R6, P4, R161, R2, 0x1 ;  /* 0x00000002a1067211 */ /* 0x000fe400078808ff */
[----:B------:R-:W-:-:S02]  /*6e350*/  PRMT R18, R9, 0x7610, R18 ;  /* 0x0000761009127816 */ /* 0x000fc40000000012 */
[----:B------:R-:W-:Y:S01]  /*6e360*/  LEA R120, P5, R153, R2, 0x1 ;  /* 0x0000000299787211 */ /* 0x000fe200078a08ff */
[----:B------:R-:W1:Y:S01]  /*6e370*/  LDC R9, c[0x0][0x248] ;  /* 0x00009200ff097b82 */ /* 0x000e620000000800 */
[-C--:B------:R-:W-:Y:S02]  /*6e380*/  LEA.HI.X.SX32 R199, R128, R4.reuse, 0x1, P3 ;  /* 0x0000000480c77211 */ /* 0x080fe400018f0eff */
[----:B------:R-:W-:Y:S02]  /*6e390*/  LEA.HI.X.SX32 R7, R161, R4, 0x1, P4 ;  /* 0x00000004a1077211 */ /* 0x000fe400020f0eff */
[----:B------:R-:W-:Y:S02]  /*6e3a0*/  LEA R158, P3, R138, R2, 0x1 ;  /* 0x000000028a9e7211 */ /* 0x000fe400078608ff */
[----:B------:R-:W-:Y:S02]  /*6e3b0*/  LEA.HI.X.SX32 R121, R153, R4, 0x1, P5 ;  /* 0x0000000499797211 */ /* 0x000fe400028f0eff */
[----:B------:R-:W-:-:S02]  /*6e3c0*/  LEA R128, P4, R154, R2, 0x1 ;  /* 0x000000029a807211 */ /* 0x000fc400078808ff */
[----:B------:R-:W-:Y:S01]  /*6e3d0*/  LEA R130, P5, R144, R2, 0x1 ;  /* 0x0000000290827211 */ /* 0x000fe200078a08ff */
[----:B------:R-:W-:Y:S01]  /*6e3e0*/  IMAD.MOV.U32 R22, RZ, RZ, R164 ;  /* 0x000000ffff167224 */ /* 0x000fe200078e00a4 */
[-C--:B------:R-:W-:Y:S02]  /*6e3f0*/  LEA.HI.X.SX32 R159, R138, R4.reuse, 0x1, P3 ;  /* 0x000000048a9f7211 */ /* 0x080fe400018f0eff */
[----:B------:R-:W-:Y:S02]  /*6e400*/  LEA.HI.X.SX32 R129, R154, R4, 0x1, P4 ;  /* 0x000000049a817211 */ /* 0x000fe400020f0eff */
[----:B------:R-:W-:Y:S02]  /*6e410*/  LEA R164, P3, R152, R2, 0x1 ;  /* 0x0000000298a47211 */ /* 0x000fe400078608ff */
[----:B------:R-:W-:Y:S02]  /*6e420*/  LEA.HI.X.SX32 R131, R144, R4, 0x1, P5 ;  /* 0x0000000490837211 */ /* 0x000fe400028f0eff */
[----:B------:R-:W-:-:S02]  /*6e430*/  LEA R138, P4, R146, R2, 0x1 ;  /* 0x00000002928a7211 */ /* 0x000fc400078808ff */
[C---:B------:R-:W-:Y:S01]  /*6e440*/  LEA R144, P5, R145.reuse, R2, 0x1 ;  /* 0x0000000291907211 */ /* 0x040fe200078a08ff */
[----:B------:R-:W-:Y:S01]  /*6e450*/  IMAD.MOV.U32 R23, RZ, RZ, R165 ;  /* 0x000000ffff177224 */ /* 0x000fe200078e00a5 */
[-C--:B------:R-:W-:Y:S02]  /*6e460*/  LEA.HI.X.SX32 R165, R152, R4.reuse, 0x1, P3 ;  /* 0x0000000498a57211 */ /* 0x080fe400018f0eff */
[-C--:B------:R-:W-:Y:S02]  /*6e470*/  LEA.HI.X.SX32 R139, R146, R4.reuse, 0x1, P4 ;  /* 0x00000004928b7211 */ /* 0x080fe400020f0eff */
[----:B------:R-:W-:Y:S02]  /*6e480*/  LEA.HI.X.SX32 R145, R145, R4, 0x1, P5 ;  /* 0x0000000491917211 */ /* 0x000fe400028f0eff */
[-C--:B------:R-:W-:Y:S02]  /*6e490*/  LEA R152, P4, R155, R2.reuse, 0x1 ;  /* 0x000000029b987211 */ /* 0x080fe400078808ff */
[----:B------:R-:W-:-:S02]  /*6e4a0*/  LEA R154, P5, R5, R2, 0x1 ;  /* 0x00000002059a7211 */ /* 0x000fc400078a08ff */
[-C--:B------:R-:W-:Y:S02]  /*6e4b0*/  LEA.HI.X.SX32 R153, R155, R4.reuse, 0x1, P4 ;  /* 0x000000049b997211 */ /* 0x080fe400020f0eff */
[----:B------:R-:W-:Y:S01]  /*6e4c0*/  LEA.HI.X.SX32 R155, R5, R4, 0x1, P5 ;  /* 0x00000004059b7211 */ /* 0x000fe200028f0eff */
[----:B0-----:R-:W-:Y:S02]  /*6e4d0*/  IMAD.IADD R5, R207, 0x1, R8 ;  /* 0x00000001cf057824 */ /* 0x001fe400078e0208 */
[----:B------:R-:W-:Y:S02]  /*6e4e0*/  IMAD.MOV.U32 R34, RZ, RZ, R32 ;  /* 0x000000ffff227224 */ /* 0x000fe400078e0020 */
[----:B------:R-:W-:Y:S01]  /*6e4f0*/  IMAD.MOV.U32 R33, RZ, RZ, R41 ;  /* 0x000000ffff217224 */ /* 0x000fe200078e0029 */
[----:B------:R-:W-:Y:S01]  /*6e500*/  PRMT R19, R18, 0x7610, R19 ;  /* 0x0000761012137816 */ /* 0x000fe20000000013 */
[----:B-1----:R-:W-:Y:S01]  /*6e510*/  IMAD.IADD R211, R5, 0x1, R9 ;  /* 0x0000000105d37824 */ /* 0x002fe200078e0209 */
[----:B------:R-:W0:Y:S08]  /*6e520*/  LDC R18, c[0x0][0x248] ;  /* 0x00009200ff127b82 */ /* 0x000e300000000800 */
[----:B------:R-:W1:Y:S01]  /*6e530*/  LDC R9, c[0x0][0x248] ;  /* 0x00009200ff097b82 */ /* 0x000e620000000800 */
[----:B------:R-:W-:-:S02]  /*6e540*/  IMAD.MOV.U32 R32, RZ, RZ, R40 ;  /* 0x000000ffff207224 */ /* 0x000fc400078e0028 */
[----:B------:R-:W-:Y:S01]  /*6e550*/  IMAD.MOV.U32 R40, RZ, RZ, R166 ;  /* 0x000000ffff287224 */ /* 0x000fe200078e00a6 */
[----:B------:R-:W-:Y:S01]  /*6e560*/  LEA R166, P3, R162, R2, 0x1 ;  /* 0x00000002a2a67211 */ /* 0x000fe200078608ff */
[----:B------:R-:W-:-:S03]  /*6e570*/  IMAD.MOV.U32 R41, RZ, RZ, R167 ;  /* 0x000000ffff297224 */ /* 0x000fc600078e00a7 */
[----:B------:R-:W-:Y:S01]  /*6e580*/  LEA.HI.X.SX32 R167, R162, R4, 0x1, P3 ;  /* 0x00000004a2a77211 */ /* 0x000fe200018f0eff */
[----:B------:R3:W-:Y:S01]  /*6e590*/  STL.64 [R1+0x60], R10 ;  /* 0x0000600a01007387 */ /* 0x0007e20000100a00 */
[C---:B------:R-:W-:Y:S01]  /*6e5a0*/  LEA R122, P3, R160.reuse, R2, 0x1 ;  /* 0x00000002a07a7211 */ /* 0x040fe200078608ff */
[----:B------:R-:W-:Y:S01]  /*6e5b0*/  IMAD.MOV.U32 R48, RZ, RZ, R16 ;  /* 0x000000ffff307224 */ /* 0x000fe200078e0010 */
[----:B------:R-:W4:Y:S02]  /*6e5c0*/  LDC R8, c[0x0][0x22c] ;  /* 0x00008b00ff087b82 */ /* 0x000f240000000800 */
[----:B------:R-:W-:Y:S01]  /*6e5d0*/  LEA.HI.X.SX32 R123, R160, R4, 0x1, P3 ;  /* 0x00000004a07b7211 */ /* 0x000fe200018f0eff */
[----:B-1----:R-:W-:-:S05]  /*6e5e0*/  IMAD.IADD R213, R211, 0x1, R9 ;  /* 0x00000001d3d57824 */ /* 0x002fca00078e0209 */
[----:B------:R-:W1:Y:S01]  /*6e5f0*/  LDC R9, c[0x0][0x248] ;  /* 0x00009200ff097b82 */ /* 0x000e620000000800 */
[----:B------:R-:W-:-:S04]  /*6e600*/  LEA R136, P3, R163, R2, 0x1 ;  /* 0x00000002a3887211 */ /* 0x000fc800078608ff */
[----:B------:R-:W-:Y:S02]  /*6e610*/  LEA.HI.X.SX32 R137, R163, R4, 0x1, P3 ;  /* 0x00000004a3897211 */ /* 0x000fe400018f0eff */
[CC--:B------:R-:W-:Y:S02]  /*6e620*/  LEA R146, P3, R168.reuse, R2.reuse, 0x1 ;  /* 0x00000002a8927211 */ /* 0x0c0fe400078608ff */
[C---:B------:R-:W-:Y:S02]  /*6e630*/  LEA R162, P4, R169.reuse, R2, 0x1 ;  /* 0x00000002a9a27211 */ /* 0x040fe400078808ff */
[----:B------:R-:W-:Y:S02]  /*6e640*/  LEA.HI.X.SX32 R147, R168, R4, 0x1, P3 ;  /* 0x00000004a8937211 */ /* 0x000fe400018f0eff */
[----:B------:R-:W-:Y:S02]  /*6e650*/  LEA R168, P5, R0, R2, 0x1 ;  /* 0x0000000200a87211 */ /* 0x000fe400078a08ff */
[----:B------:R-:W-:-:S02]  /*6e660*/  LEA.HI.X.SX32 R163, R169, R4, 0x1, P4 ;  /* 0x00000004a9a37211 */ /* 0x000fc400020f0eff */
[----:B------:R-:W-:Y:S01]  /*6e670*/  LEA.HI.X.SX32 R169, R0, R4, 0x1, P5 ;  /* 0x0000000400a97211 */ /* 0x000fe200028f0eff */
[----:B-1----:R-:W-:Y:S02]  /*6e680*/  IMAD.IADD R0, R213, 0x1, R9 ;  /* 0x00000001d5007824 */ /* 0x002fe400078e0209 */
[----:B------:R-:W1:Y:S02]  /*6e690*/  LDC R9, c[0x0][0x248] ;  /* 0x00009200ff097b82 */ /* 0x000e640000000800 */
[----:B-1----:R-:W-:-:S06]  /*6e6a0*/  IMAD.IADD R217, R0, 0x1, R9 ;  /* 0x0000000100d97824 */ /* 0x002fcc00078e0209 */
[----:B------:R-:W1:Y:S02]  /*6e6b0*/  LDC R9, c[0x0][0x248] ;  /* 0x00009200ff097b82 */ /* 0x000e640000000800 */
[----:B-1----:R-:W-:-:S06]  /*6e6c0*/  IMAD.IADD R219, R217, 0x1, R9 ;  /* 0x00000001d9db7824 */ /* 0x002fcc00078e0209 */
[----:B------:R-:W1:Y:S02]  /*6e6d0*/  LDC R9, c[0x0][0x248] ;  /* 0x00009200ff097b82 */ /* 0x000e640000000800 */
[----:B-1----:R-:W-:Y:S02]  /*6e6e0*/  IMAD.IADD R221, R219, 0x1, R9 ;  /* 0x00000001dbdd7824 */ /* 0x002fe400078e0209 */
[----:B---3--:R-:W-:Y:S01]  /*6e6f0*/  IMAD.MOV.U32 R11, RZ, RZ, R23 ;  /* 0x000000ffff0b7224 */ /* 0x008fe200078e0017 */
[----:B------:R-:W-:Y:S01]  /*6e700*/  LEA R178, P5, R179, R2, 0x1 ;  /* 0x00000002b3b27211 */ /* 0x000fe200078a08ff */
[----:B0-----:R-:W-:Y:S01]  /*6e710*/  IMAD.IADD R223, R221, 0x1, R18 ;  /* 0x00000001dddf7824 */ /* 0x001fe200078e0212 */
[----:B------:R-:W3:Y:S01]  /*6e720*/  LDL.LU R23, [R1+0x2b0] ;  /* 0x0002b00001177983 */ /* 0x000ee20000300800 */
[----:B------:R-:W0:Y:S01]  /*6e730*/  LDC R18, c[0x0][0x248] ;  /* 0x00009200ff127b82 */ /* 0x000e220000000800 */
[----:B------:R-:W-:Y:S02]  /*6e740*/  PRMT R20, R19, 0x7610, R20 ;  /* 0x0000761013147816 */ /* 0x000fe40000000014 */
[----:B------:R-:W-:-:S02]  /*6e750*/  LEA.HI.X.SX32 R179, R179, R4, 0x1, P5 ;  /* 0x00000004b3b37211 */ /* 0x000fc400028f0eff */
[-C--:B------:R-:W-:Y:S02]  /*6e760*/  LEA R160, P3, R170, R2.reuse, 0x1 ;  /* 0x00000002aaa07211 */ /* 0x080fe400078608ff */
[----:B------:R-:W-:Y:S01]  /*6e770*/  LEA R176, P4, R177, R2, 0x1 ;  /* 0x00000002b1b07211 */ /* 0x000fe200078808ff */
[----:B------:R-:W1:Y:S01]  /*6e780*/  LDC R19, c[0x0][0x248] ;  /* 0x00009200ff137b82 */ /* 0x000e620000000800 */
[----:B------:R-:W-:Y:S02]  /*6e790*/  IMAD.MOV.U32 R16, RZ, RZ, R32 ;  /* 0x000000ffff107224 */ /* 0x000fe400078e0020 */
[----:B------:R-:W-:Y:S02]  /*6e7a0*/  IMAD.MOV.U32 R49, RZ, RZ, R17 ;  /* 0x000000ffff317224 */ /* 0x000fe400078e0011 */
[----:B------:R-:W-:-:S03]  /*6e7b0*/  IMAD.MOV.U32 R10, RZ, RZ, R22 ;  /* 0x000000ffff0a7224 */ /* 0x000fc600078e0016 */
[----:B------:R-:W2:Y:S01]  /*6e7c0*/  LDC R9, c[0x0][0x22c] ;  /* 0x00008b00ff097b82 */ /* 0x000ea20000000800 */
[----:B0-----:R-:W-:-:S07]  /*6e7d0*/  IMAD.IADD R225, R223, 0x1, R18 ;  /* 0x00000001dfe17824 */ /* 0x001fce00078e0212 */
[----:B------:R-:W0:Y:S02]  /*6e7e0*/  LDC R18, c[0x0][0x248] ;  /* 0x00009200ff127b82 */ /* 0x000e240000000800 */
[----:B0-----:R-:W-:-:S06]  /*6e7f0*/  IMAD.IADD R227, R225, 0x1, R18 ;  /* 0x00000001e1e37824 */ /* 0x001fcc00078e0212 */
[----:B------:R-:W0:Y:S02]  /*6e800*/  LDC R18, c[0x0][0x248] ;  /* 0x00009200ff127b82 */ /* 0x000e240000000800 */
[----:B0-----:R-:W-:-:S06]  /*6e810*/  IMAD.IADD R229, R227, 0x1, R18 ;  /* 0x00000001e3e57824 */ /* 0x001fcc00078e0212 */
[----:B------:R-:W0:Y:S01]  /*6e820*/  LDC R18, c[0x0][0x248] ;  /* 0x00009200ff127b82 */ /* 0x000e220000000800 */
[----:B------:R-:W-:-:S04]  /*6e830*/  LEA R192, P5, R193, R2, 0x1 ;  /* 0x00000002c1c07211 */ /* 0x000fc800078a08ff */
[----:B------:R-:W-:Y:S02]  /*6e840*/  LEA.HI.X.SX32 R193, R193, R4, 0x1, P5 ;  /* 0x00000004c1c17211 */ /* 0x000fe400028f0eff */
[----:B------:R-:W-:Y:S01]  /*6e850*/  LEA R202, P5, R203, R2, 0x1 ;  /* 0x00000002cbca7211 */ /* 0x000fe200078a08ff */
[----:B0-----:R-:W-:Y:S02]  /*6e860*/  IMAD.IADD R231, R229, 0x1, R18 ;  /* 0x00000001e5e77824 */ /* 0x001fe400078e0212 */
[----:B------:R-:W0:Y:S01]  /*6e870*/  LDC R18, c[0x0][0x248] ;  /* 0x00009200ff127b82 */ /* 0x000e220000000800 */
[----:B------:R-:W-:Y:S02]  /*6e880*/  LEA.HI.X.SX32 R203, R203, R4, 0x1, P5 ;  /* 0x00000004cbcb7211 */ /* 0x000fe400028f0eff */
[----:B------:R-:W-:-:S04]  /*6e890*/  LEA R208, P5, R5, R2, 0x1 ;  /* 0x0000000205d07211 */ /* 0x000fc800078a08ff */
[----:B------:R-:W-:Y:S02]  /*6e8a0*/  LEA.HI.X.SX32 R209, R5, R4, 0x1, P5 ;  /* 0x0000000405d17211 */ /* 0x000fe400028f0eff */
[----:B------:R-:W-:-:S04]  /*6e8b0*/  LEA R214, P5, R0, R2, 0x1 ;  /* 0x0000000200d67211 */ /* 0x000fc800078a08ff */
[----:B------:R-:W-:Y:S01]  /*6e8c0*/  LEA.HI.X.SX32 R215, R0, R4, 0x1, P5 ;  /* 0x0000000400d77211 */ /* 0x000fe200028f0eff */
[----:B0-----:R-:W-:-:S04]  /*6e8d0*/  IMAD.IADD R0, R231, 0x1, R18 ;  /* 0x00000001e7007824 */ /* 0x001fc800078e0212 */
[----:B-1----:R-:W-:Y:S02]  /*6e8e0*/  IMAD.IADD R235, R0, 0x1, R19 ;  /* 0x0000000100eb7824 */ /* 0x002fe400078e0213 */
[----:B------:R-:W0:Y:S02]  /*6e8f0*/  LDC R19, c[0x0][0x248] ;  /* 0x00009200ff137b82 */ /* 0x000e240000000800 */
[----:B0-----:R-:W-:-:S06]  /*6e900*/  IMAD.IADD R237, R235, 0x1, R19 ;  /* 0x00000001ebed7824 */ /* 0x001fcc00078e0213 */
[----:B------:R-:W0:Y:S02]  /*6e910*/  LDC R19, c[0x0][0x248] ;  /* 0x00009200ff137b82 */ /* 0x000e240000000800 */
[----:B0-----:R-:W-:-:S06]  /*6e920*/  IMAD.IADD R5, R237, 0x1, R19 ;  /* 0x00000001ed057824 */ /* 0x001fcc00078e0213 */
[----:B------:R-:W0:Y:S02]  /*6e930*/  LDC R19, c[0x0][0x248] ;  /* 0x00009200ff137b82 */ /* 0x000e240000000800 */
[----:B0-----:R-:W-:-:S06]  /*6e940*/  IMAD.IADD R241, R5, 0x1, R19 ;  /* 0x0000000105f17824 */ /* 0x001fcc00078e0213 */
[----:B------:R-:W0:Y:S01]  /*6e950*/  LDC R19, c[0x0][0x248] ;  /* 0x00009200ff137b82 */ /* 0x000e220000000800 */
[----:B------:R-:W-:Y:S02]  /*6e960*/  PRMT R21, R20, 0x7610, R21 ;  /* 0x0000761014157816 */ /* 0x000fe40000000015 */
[----:B------:R-:W-:-:S05]  /*6e970*/  LEA R220, P5, R221, R2, 0x1 ;  /* 0x00000002dddc7211 */ /* 0x000fca00078a08ff */
[----:B------:R-:W1:Y:S01]  /*6e980*/  LDC R20, c[0x0][0x248] ;  /* 0x00009200ff147b82 */ /* 0x000e620000000800 */
[----:B------:R-:W-:Y:S01]  /*6e990*/  LEA.HI.X.SX32 R221, R221, R4, 0x1, P5 ;  /* 0x00000004dddd7211 */ /* 0x000fe200028f0eff */
[----:B0-----:R-:W-:-:S06]  /*6e9a0*/  IMAD.IADD R243, R241, 0x1, R19 ;  /* 0x00000001f1f37824 */ /* 0x001fcc00078e0213 */
[----:B------:R-:W0:Y:S01]  /*6e9b0*/  LDC R19, c[0x0][0x248] ;  /* 0x00009200ff137b82 */ /* 0x000e220000000800 */
[----:B------:R-:W-:-:S04]  /*6e9c0*/  LEA R226, P5, R227, R2, 0x1 ;  /* 0x00000002e3e27211 */ /* 0x000fc800078a08ff */
[----:B------:R-:W-:Y:S02]  /*6e9d0*/  LEA.HI.X.SX32 R227, R227, R4, 0x1, P5 ;  /* 0x00000004e3e37211 */ /* 0x000fe400028f0eff */
[----:B------:R-:W-:-:S04]  /*6e9e0*/  LEA R232, P5, R0, R2, 0x1 ;  /* 0x0000000200e87211 */ /* 0x000fc800078a08ff */
[-C--:B------:R-:W-:Y:S01]  /*6e9f0*/  LEA.HI.X.SX32 R233, R0, R4.reuse, 0x1, P5 ;  /* 0x0000000400e97211 */ /* 0x080fe200028f0eff */
[----:B0-----:R-:W-:Y:S01]  /*6ea00*/  IMAD.IADD R0, R243, 0x1, R19 ;  /* 0x00000001f3007824 */ /* 0x001fe200078e0213 */
[-C--:B------:R-:W-:Y:S02]  /*6ea10*/  LEA.HI.X.SX32 R161, R170, R4.reuse, 0x1, P3 ;  /* 0x00000004aaa17211 */ /* 0x080fe400018f0eff */
[----:B------:R-:W-:Y:S01]  /*6ea20*/  LEA.HI.X.SX32 R177, R177, R4, 0x1, P4 ;  /* 0x00000004b1b17211 */ /* 0x000fe200020f0eff */
[----:B-1----:R-:W-:Y:S01]  /*6ea30*/  IMAD.IADD R247, R0, 0x1, R20 ;  /* 0x0000000100f77824 */ /* 0x002fe200078e0214 */
[-C--:B------:R-:W-:Y:S01]  /*6ea40*/  LEA R238, P5, R5, R2.reuse, 0x1 ;  /* 0x0000000205ee7211 */ /* 0x080fe200078a08ff */
[----:B------:R-:W0:Y:S01]  /*6ea50*/  LDC R20, c[0x0][0x248] ;  /* 0x00009200ff147b82 */ /* 0x000e220000000800 */
[-C--:B------:R-:W-:Y:S01]  /*6ea60*/  LEA R170, P3, R171, R2.reuse, 0x1 ;  /* 0x00000002abaa7211 */ /* 0x080fe200078608ff */
[----:B------:R-:W-:Y:S01]  /*6ea70*/  IMAD.MOV.U32 R32, RZ, RZ, R42 ;  /* 0x000000ffff207224 */ /* 0x000fe200078e002a */
[----:B------:R-:W-:Y:S01]  /*6ea80*/  LEA R186, P4, R187, R2, 0x1 ;  /* 0x00000002bbba7211 */ /* 0x000fe200078808ff */
[----:B------:R-:W-:Y:S01]  /*6ea90*/  IMAD.MOV.U32 R17, RZ, RZ, R33 ;  /* 0x000000ffff117224 */ /* 0x000fe200078e0021 */
[----:B------:R-:W-:Y:S01]  /*6eaa0*/  LEA.HI.X.SX32 R171, R171, R4, 0x1, P3 ;  /* 0x00000004abab7211 */ /* 0x000fe200018f0eff */
[----:B------:R-:W2:Y:S01]  /*6eab0*/  LDL.LU.64 R18, [R1+0xb00] ;  /* 0x000b000001127983 */ /* 0x000ea20000300a00 */
[----:B------:R-:W-:Y:S01]  /*6eac0*/  LEA R184, P3, R185, R2, 0x1 ;  /* 0x00000002b9b87211 */ /* 0x000fe200078608ff */
[----:B------:R-:W1:Y:S01]  /*6ead0*/  LDC R42, c[0x0][0x22c] ;  /* 0x00008b00ff2a7b82 */ /* 0x000e620000000800 */
[----:B------:R-:W-:-:S02]  /*6eae0*/  LEA.HI.X.SX32 R239, R5, R4, 0x1, P5 ;  /* 0x0000000405ef7211 */ /* 0x000fc400028f0eff */
[-C--:B------:R-:W-:Y:S02]  /*6eaf0*/  LEA.HI.X.SX32 R185, R185, R4.reuse, 0x1, P3 ;  /* 0x00000004b9b97211 */ /* 0x080fe400018f0eff */
[----:B------:R-:W-:Y:S02]  /*6eb00*/  LEA.HI.X.SX32 R187, R187, R4, 0x1, P4 ;  /* 0x00000004bbbb7211 */ /* 0x000fe400020f0eff */
[-C--:B------:R-:W-:Y:S02]  /*6eb10*/  LEA R194, P3, R195, R2.reuse, 0x1 ;  /* 0x00000002c3c27211 */ /* 0x080fe400078608ff */
[----:B------:R-:W-:Y:S02]  /*6eb20*/  LEA R200, P4, R201, R2, 0x1 ;  /* 0x00000002c9c87211 */ /* 0x000fe400078808ff */
[-C--:B------:R-:W-:Y:S01]  /*6eb30*/  LEA.HI.X.SX32 R195, R195, R4.reuse, 0x1, P3 ;  /* 0x00000004c3c37211 */ /* 0x080fe200018f0eff */
[----:B0-----:R-:W-:Y:S02]  /*6eb40*/  IMAD.IADD R5, R247, 0x1, R20 ;  /* 0x00000001f7057824 */ /* 0x001fe400078e0214 */
[----:B------:R-:W0:Y:S01]  /*6eb50*/  LDC R20, c[0x0][0x248] ;  /* 0x00009200ff147b82 */ /* 0x000e220000000800 */
[----:B------:R-:W-:-:S02]  /*6eb60*/  LEA.HI.X.SX32 R201, R201, R4, 0x1, P4 ;  /* 0x00000004c9c97211 */ /* 0x000fc400020f0eff */
[-C--:B------:R-:W-:Y:S02]  /*6eb70*/  LEA R204, P3, R205, R2.reuse, 0x1 ;  /* 0x00000002cdcc7211 */ /* 0x080fe400078608ff */
[----:B------:R-:W-:Y:S02]  /*6eb80*/  LEA R206, P4, R207, R2, 0x1 ;  /* 0x00000002cfce7211 */ /* 0x000fe400078808ff */
[-C--:B------:R-:W-:Y:S02]  /*6eb90*/  LEA.HI.X.SX32 R205, R205, R4.reuse, 0x1, P3 ;  /* 0x00000004cdcd7211 */ /* 0x080fe400018f0eff */
[----:B------:R-:W-:Y:S02]  /*6eba0*/  LEA.HI.X.SX32 R207, R207, R4, 0x1, P4 ;  /* 0x00000004cfcf7211 */ /* 0x000fe400020f0eff */
[-C--:B------:R-:W-:Y:S02]  /*6ebb0*/  LEA R210, P3, R211, R2.reuse, 0x1 ;  /* 0x00000002d3d27211 */ /* 0x080fe400078608ff */
[----:B------:R-:W-:-:S02]  /*6ebc0*/  LEA R212, P4, R213, R2, 0x1 ;  /* 0x00000002d5d47211 */ /* 0x000fc400078808ff */
[-C--:B------:R-:W-:Y:S02]  /*6ebd0*/  LEA.HI.X.SX32 R211, R211, R4.reuse, 0x1, P3 ;  /* 0x00000004d3d37211 */ /* 0x080fe400018f0eff */
[----:B------:R-:W-:Y:S02]  /*6ebe0*/  LEA.HI.X.SX32 R213, R213, R4, 0x1, P4 ;  /* 0x00000004d5d57211 */ /* 0x000fe400020f0eff */
[-C--:B------:R-:W-:Y:S02]  /*6ebf0*/  LEA R216, P3, R217, R2.reuse, 0x1 ;  /* 0x00000002d9d87211 */ /* 0x080fe400078608ff */
[-C--:B------:R-:W-:Y:S02]  /*6ec00*/  LEA R218, P4, R219, R2.reuse, 0x1 ;  /* 0x00000002dbda7211 */ /* 0x080fe400078808ff */
[----:B------:R-:W-:Y:S02]  /*6ec10*/  LEA R244, P5, R0, R2, 0x1 ;  /* 0x0000000200f47211 */ /* 0x000fe400078a08ff */
[----:B------:R-:W-:-:S02]  /*6ec20*/  LEA.HI.X.SX32 R217, R217, R4, 0x1, P3 ;  /* 0x00000004d9d97211 */ /* 0x000fc400018f0eff */
[----:B------:R-:W-:Y:S02]  /*6ec30*/  LEA.HI.X.SX32 R219, R219, R4, 0x1, P4 ;  /* 0x00000004dbdb7211 */ /* 0x000fe400020f0eff */
[-C--:B------:R-:W-:Y:S02]  /*6ec40*/  LEA R222, P3, R223, R2.reuse, 0x1 ;  /* 0x00000002dfde7211 */ /* 0x080fe400078608ff */
[----:B------:R-:W-:Y:S02]  /*6ec50*/  LEA R224, P4, R225, R2, 0x1 ;  /* 0x00000002e1e07211 */ /* 0x000fe400078808ff */
[-C--:B------:R-:W-:Y:S01]  /*6ec60*/  LEA.HI.X.SX32 R245, R0, R4.reuse, 0x1, P5 ;  /* 0x0000000400f57211 */ /* 0x080fe200028f0eff */
[----:B------:R-:W-:Y:S01]  /*6ec70*/  VIADD R0, R3, 0x81 ;  /* 0x0000008103007836 */ /* 0x000fe20000000000 */
[-C--:B------:R-:W-:Y:S01]  /*6ec80*/  LEA.HI.X.SX32 R223, R223, R4.reuse, 0x1, P3 ;  /* 0x00000004dfdf7211 */ /* 0x080fe200018f0eff */
[----:B0-----:R-:W-:Y:S01]  /*6ec90*/  IMAD.IADD R251, R5, 0x1, R20 ;  /* 0x0000000105fb7824 */ /* 0x001fe200078e0214 */
[----:B------:R-:W-:Y:S01]  /*6eca0*/  LEA.HI.X.SX32 R225, R225, R4, 0x1, P4 ;  /* 0x00000004e1e17211 */ /* 0x000fe200020f0eff */
[----:B------:R-:W-:Y:S01]  /*6ecb0*/  IMAD.MOV.U32 R33, RZ, RZ, R43 ;  /* 0x000000ffff217224 */ /* 0x000fe200078e002b */
[----:B------:R0:W-:Y:S01]  /*6ecc0*/  @P2 STG.E.U16 desc[UR4][R48.64], R21 ;  /* 0x0000001530002986 */ /* 0x0001e2000c101504 */
[-C--:B------:R-:W-:Y:S01]  /*6ecd0*/  LEA R228, P3, R229, R2.reuse, 0x1 ;  /* 0x00000002e5e47211 */ /* 0x080fe200078608ff */
[----:B------:R-:W-:Y:S01]  /*6ece0*/  IMAD.MOV.U32 R20, RZ, RZ, R34 ;  /* 0x000000ffff147224 */ /* 0x000fe200078e0022 */
[----:B------:R-:W-:Y:S01]  /*6ecf0*/  LEA R230, P4, R231, R2, 0x1 ;  /* 0x00000002e7e67211 */ /* 0x000fe200078808ff */
[----:B------:R-:W2:Y:S01]  /*6ed00*/  LDL.LU R43, [R1+0x2b4] ;  /* 0x0002b400012b7983 */ /* 0x000ea20000300800 */
[----:B-1----:R-:W-:Y:S01]  /*6ed10*/  ISETP.LT.AND P2, PT, R0, R42, !P0 ;  /* 0x0000002a0000720c */ /* 0x002fe20004741270 */
[----:B------:R-:W1:Y:S01]  /*6ed20*/  LDC R34, c[0x0][0x22c] ;  /* 0x00008b00ff227b82 */ /* 0x000e620000000800 */
[----:B------:R-:W-:Y:S01]  /*6ed30*/  LEA.HI.X.SX32 R229, R229, R4, 0x1, P3 ;  /* 0x00000004e5e57211 */ /* 0x000fe200018f0eff */
[----:B------:R-:W2:Y:S01]  /*6ed40*/  LDL.LU R22, [R1+0x2b8] ;  /* 0x0002b80001167983 */ /* 0x000ea20000300800 */
[----:B0-----:R-:W-:-:S05]  /*6ed50*/  IMAD.MOV.U32 R21, RZ, RZ, R35 ;  /* 0x000000ffff157224 */ /* 0x001fca00078e0023 */
[----:B------:R-:W0:Y:S01]  /*6ed60*/  LDC R35, c[0x0][0x22c] ;  /* 0x00008b00ff237b82 */ /* 0x000e220000000800 */
[----:B------:R-:W-:Y:S02]  /*6ed70*/  LEA.HI.X.SX32 R231, R231, R4, 0x1, P4 ;  /* 0x00000004e7e77211 */ /* 0x000fe400020f0eff */
[-C--:B------:R-:W-:Y:S02]  /*6ed80*/  LEA R234, P3, R235, R2.reuse, 0x1 ;  /* 0x00000002ebea7211 */ /* 0x080fe400078608ff */
[----:B------:R-:W-:-:S03]  /*6ed90*/  LEA R236, P4, R237, R2, 0x1 ;  /* 0x00000002edec7211 */ /* 0x000fc600078808ff */
[----:B------:R-:W4:Y:S01]  /*6eda0*/  LDC R42, c[0x0][0x22c] ;  /* 0x00008b00ff2a7b82 */ /* 0x000f220000000800 */
[-C--:B------:R-:W-:Y:S02]  /*6edb0*/  LEA.HI.X.SX32 R235, R235, R4.reuse, 0x1, P3 ;  /* 0x00000004ebeb7211 */ /* 0x080fe400018f0eff */
[----:B------:R-:W-:Y:S02]  /*6edc0*/  LEA.HI.X.SX32 R237, R237, R4, 0x1, P4 ;  /* 0x00000004eded7211 */ /* 0x000fe400020f0eff */
[-C--:B------:R-:W-:Y:S02]  /*6edd0*/  LEA R240, P3, R241, R2.reuse, 0x1 ;  /* 0x00000002f1f07211 */ /* 0x080fe400078608ff */
[----:B------:R-:W-:Y:S02]  /*6ede0*/  LEA R242, P4, R243, R2, 0x1 ;  /* 0x00000002f3f27211 */ /* 0x000fe400078808ff */
[-C--:B------:R-:W-:Y:S02]  /*6edf0*/  LEA.HI.X.SX32 R241, R241, R4.reuse, 0x1, P3 ;  /* 0x00000004f1f17211 */ /* 0x080fe400018f0eff */
[----:B------:R-:W-:-:S02]  /*6ee00*/  LEA.HI.X.SX32 R243, R243, R4, 0x1, P4 ;  /* 0x00000004f3f37211 */ /* 0x000fc400020f0eff */
[-C--:B------:R-:W-:Y:S02]  /*6ee10*/  LEA R246, P3, R247, R2.reuse, 0x1 ;  /* 0x00000002f7f67211 */ /* 0x080fe400078608ff */
[-C--:B------:R-:W-:Y:S02]  /*6ee20*/  LEA R248, P4, R5, R2.reuse, 0x1 ;  /* 0x0000000205f87211 */ /* 0x080fe400078808ff */
[----:B------:R-:W-:Y:S01]  /*6ee30*/  LEA R250, P5, R251, R2, 0x1 ;  /* 0x00000002fbfa7211 */ /* 0x000fe200078a08ff */
[----:B------:R-:W-:Y:S01]  /*6ee40*/  VIADD R2, R3, 0x83 ;  /* 0x0000008303027836 */ /* 0x000fe20000000000 */
[-C--:B------:R-:W-:Y:S02]  /*6ee50*/  LEA.HI.X.SX32 R247, R247, R4.reuse, 0x1, P3 ;  /* 0x00000004f7f77211 */ /* 0x080fe400018f0eff */
[-C--:B------:R-:W-:Y:S02]  /*6ee60*/  LEA.HI.X.SX32 R249, R5, R4.reuse, 0x1, P4 ;  /* 0x0000000405f97211 */ /* 0x080fe400020f0eff */
[----:B------:R-:W-:Y:S01]  /*6ee70*/  LEA.HI.X.SX32 R251, R251, R4, 0x1, P5 ;  /* 0x00000004fbfb7211 */ /* 0x000fe200028f0eff */
[----:B------:R-:W-:-:S02]  /*6ee80*/  VIADD R4, R3, 0x82 ;  /* 0x0000008203047836 */ /* 0x000fc40000000000 */
[----:B------:R-:W-:Y:S01]  /*6ee90*/  VIADD R0, R3, 0x84 ;  /* 0x0000008403007836 */ /* 0x000fe20000000000 */
[----:B---3--:R3:W-:Y:S01]  /*6eea0*/  @P1 STG.E.U16 desc[UR4][R10.64], R23 ;  /* 0x000000170a001986 */ /* 0x0087e2000c101504 */
[----:B0-----:R-:W-:Y:S01]  /*6eeb0*/  ISETP.LT.AND P3, PT, R2, R35, !P0 ;  /* 0x000000230200720c */ /* 0x001fe20004761270 */
[----:B------:R-:W0:Y:S01]  /*6eec0*/  LDC R5, c[0x0][0x22c] ;  /* 0x00008b00ff057b82 */ /* 0x000e220000000800 */
[----:B-1----:R-:W-:Y:S02]  /*6eed0*/  ISETP.LT.AND P1, PT, R4, R34, !P0 ;  /* 0x000000220400720c */ /* 0x002fe40004721270 */
[----:B----4-:R-:W-:Y:S01]  /*6eee0*/  ISETP.LT.AND P4, PT, R0, R42, !P0 ;  /* 0x0000002a0000720c */ /* 0x010fe20004781270 */
[----:B------:R-:W4:Y:S01]  /*6eef0*/  LDL.LU.64 R34, [R1+0xae0] ;  /* 0x000ae00001227983 */ /* 0x000f220000300a00 */
[----:B------:R-:W-:-:S03]  /*6ef00*/  PRMT R2, R23, 0x7632, R2 ;  /* 0x0000763217027816 */ /* 0x000fc60000000002 */
[----:B------:R-:W4:Y:S01]  /*6ef10*/  LDL.LU R42, [R1+0x2bc] ;  /* 0x0002bc00012a7983 */ /* 0x000f220000300800 */
[----:B---3--:R-:W1:Y:S03]  /*6ef20*/  LDC R10, c[0x0][0x22c] ;  /* 0x00008b00ff0a7b82 */ /* 0x008e660000000800 */
[----:B------:R3:W-:Y:S04]  /*6ef30*/  @P2 STG.E.U16 desc[UR4][R32.64], R2 ;  /* 0x0000000220002986 */ /* 0x0007e8000c101504 */
[----:B---3--:R-:W3:Y:S01]  /*6ef40*/  LDL.LU.64 R32, [R1+0xad8] ;  /* 0x000ad80001207983 */ /* 0x008ee20000300a00 */
[----:B------:R-:W-:-:S05]  /*6ef50*/  VIADD R0, R3, 0x85 ;  /* 0x0000008503007836 */ /* 0x000fca0000000000 */
[----:B------:R-:W-:Y:S01]  /*6ef60*/  ISETP.LT.AND P2, PT, R0, R8, !P0 ;  /* 0x000000080000720c */ /* 0x000fe20004741270 */
[----:B------:R-:W-:Y:S01]  /*6ef70*/  VIADD R0, R3, 0x86 ;  /* 0x0000008603007836 */ /* 0x000fe20000000000 */
[----:B------:R-:W3:Y:S01]  /*6ef80*/  LDC R8, c[0x0][0x22c] ;  /* 0x00008b00ff087b82 */ /* 0x000ee20000000800 */
[----:B--2---:R2:W-:Y:S01]  /*6ef90*/  @P1 STG.E.U16 desc[UR4][R18.64], R43 ;  /* 0x0000002b12001986 */ /* 0x0045e2000c101504 */
[----:B------:R-:W-:-:S05]  /*6efa0*/  PRMT R2, R43, 0x7632, R2 ;  /* 0x000076322b027816 */ /* 0x000fca0000000002 */
[----:B------:R0:W-:Y:S04]  /*6efb0*/  @P3 STG.E.U16 desc[UR4][R40.64], R2 ;  /* 0x0000000228003986 */ /* 0x0001e8000c101504 */
[----:B--2---:R-:W2:Y:S04]  /*6efc0*/  LDL.LU.64 R18, [R1+0xad0] ;  /* 0x000ad00001127983 */ /* 0x004ea80000300a00 */
[----:B------:R-:W2:Y:S04]  /*6efd0*/  LDL.LU R43, [R1+0x280] ;  /* 0x00028000012b7983 */ /* 0x000ea80000300800 */
[----:B0-----:R-:W2:Y:S04]  /*6efe0*/  LDL.LU.64 R40, [R1+0xac8] ;  /* 0x000ac80001287983 */ /* 0x001ea80000300a00 */
[----:B------:R0:W-:Y:S01]  /*6eff0*/  @P4 STG.E.U16 desc[UR4][R16.64], R22 ;  /* 0x0000001610004986 */ /* 0x0001e2000c101504 */
[----:B------:R-:W-:Y:S01]  /*6f000*/  ISETP.LT.AND P1, PT, R0, R252, !P0 ;  /* 0x000000fc0000720c */ /* 0x000fe20004721270 */
[C---:B------:R-:W-:Y:S01]  /*6f010*/  VIADD R0, R3.reuse, 0x87 ;  /* 0x0000008703007836 */ /* 0x040fe20000000000 */
[----:B------:R-:W-:Y:S01]  /*6f020*/  PRMT R4, R22, 0x7632, R4 ;  /* 0x0000763216047816 */ /* 0x000fe20000000004 */
[----:B------:R-:W-:Y:S01]  /*6f030*/  VIADD R2, R3, 0x88 ;  /* 0x0000008803027836 */ /* 0x000fe20000000000 */
[----:B------:R-:W3:Y:S01]  /*6f040*/  LDC R252, c[0x0][0x22c] ;  /* 0x00008b00fffc7b82 */ /* 0x000ee20000000800 */
[----:B0-----:R-:W2:Y:S04]  /*6f050*/  LDL.LU.64 R16, [R1+0xac0] ;  /* 0x000ac00001107983 */ /* 0x001ea80000300a00 */
[----:B------:R-:W2:Y:S04]  /*6f060*/  LDL.LU R23, [R1+0x284] ;  /* 0x0002840001177983 */ /* 0x000ea80000300800 */
[----:B------:R0:W-:Y:S01]  /*6f070*/  @P2 STG.E.U16 desc[UR4][R20.64], R4 ;  /* 0x0000000414002986 */ /* 0x0001e2000c101504 */
[----:B-1----:R-:W-:-:S02]  /*6f080*/  ISETP.LT.AND P2, PT, R0, R10, !P0 ;  /* 0x0000000a0000720c */ /* 0x002fc40004741270 */
[----:B------:R-:W-:Y:S01]  /*6f090*/  ISETP.LT.AND P3, PT, R2, R5, !P0 ;  /* 0x000000050200720c */ /* 0x000fe20004761270 */
[----:B0-----:R-:W2:Y:S01]  /*6f0a0*/  LDL.LU.64 R20, [R1+0xab8] ;  /* 0x000ab80001147983 */ /* 0x001ea20000300a00 */
[----:B----4-:R-:W-:Y:S01]  /*6f0b0*/  PRMT R2, R42, 0x7632, R2 ;  /* 0x000076322a027816 */ /* 0x010fe20000000002 */
[----:B------:R-:W0:Y:S02]  /*6f0c0*/  LDC R4, c[0x0][0x22c] ;  /* 0x00008b00ff047b82 */ /* 0x000e240000000800 */
[----:B------:R1:W-:Y:S01]  /*6f0d0*/  @P1 STG.E.U16 desc[UR4][R34.64], R42 ;  /* 0x0000002a22001986 */ /* 0x0003e2000c101504 */
[----:B------:R-:W-:-:S05]  /*6f0e0*/  VIADD R0, R3, 0x89 ;  /* 0x0000008903007836 */ /* 0x000fca0000000000 */
[----:B------:R-:W4:Y:S01]  /*6f0f0*/  LDC R5, c[0x0][0x22c] ;  /* 0x00008b00ff057b82 */ /* 0x000f220000000800 */
[----:B-1----:R-:W4:Y:S07]  /*6f100*/  LDL.LU R42, [R1+0x288] ;  /* 0x00028800012a7983 */ /* 0x002f2e0000300800 */
[----:B------:R-:W1:Y:S01]  /*6f110*/  LDC R10, c[0x0][0x22c] ;  /* 0x00008b00ff0a7b82 */ /* 0x000e620000000800 */
[----:B------:R-:W4:Y:S04]  /*6f120*/  LDL.LU.64 R34, [R1+0xab0] ;  /* 0x000ab00001227983 */ /* 0x000f280000300a00 */
[----:B---3--:R3:W-:Y:S04]  /*6f130*/  @P2 STG.E.U16 desc[UR4][R32.64], R2 ;  /* 0x0000000220002986 */ /* 0x0087e8000c101504 */
[----:B---3--:R-:W3:Y:S01]  /*6f140*/  LDL.LU.64 R32, [R1+0xaa8] ;  /* 0x000aa80001207983 */ /* 0x008ee20000300a00 */
[----:B------:R-:W-:Y:S01]  /*6f150*/  ISETP.LT.AND P4, PT, R0, R9, !P0 ;  /* 0x000000090000720c */ /* 0x000fe20004781270 */
[C---:B------:R-:W-:Y:S01]  /*6f160*/  VIADD R0, R3.reuse, 0x8a ;  /* 0x0000008a03007836 */ /* 0x040fe20000000000 */
[----:B------:R-:W1:Y:S01]  /*6f170*/  LDC R9, c[0x0][0x22c] ;  /* 0x00008b00ff097b82 */ /* 0x000e620000000800 */
[----:B------:R-:W3:Y:S03]  /*6f180*/  LDL.LU.64 R48, [R1+0xaa0] ;  /* 0x000aa00001307983 */ /* 0x000ee60000300a00 */
[----:B------:R-:W-:Y:S01]  /*6f190*/  ISETP.LT.AND P1, PT, R0, R8, !P0 ;  /* 0x000000080000720c */ /* 0x000fe20004721270 */
[----:B------:R-:W-:-:S03]  /*6f1a0*/  VIADD R0, R3, 0x8b ;  /* 0x0000008b03007836 */ /* 0x000fc60000000000 */
[----:B------:R-:W3:Y:S02]  /*6f1b0*/  LDC R8, c[0x0][0x22c] ;  /* 0x00008b00ff087b82 */ /* 0x000ee40000000800 */
[----:B------:R-:W-:Y:S01]  /*6f1c0*/  ISETP.LT.AND P2, PT, R0, R252, !P0 ;  /* 0x000000fc0000720c */ /* 0x000fe20004741270 */
[----:B------:R-:W-:-:S05]  /*6f1d0*/  VIADD R0, R3, 0x8d ;  /* 0x0000008d03007836 */ /* 0x000fca0000000000 */
[----:B------:R-:W3:Y:S01]  /*6f1e0*/  LDC R252, c[0x0][0x22c] ;  /* 0x00008b00fffc7b82 */ /* 0x000ee20000000800 */
[----:B--2---:R-:W-:Y:S01]  /*6f1f0*/  PRMT R2, R43, 0x7632, R2 ;  /* 0x000076322b027816 */ /* 0x004fe20000000002 */
[----:B------:R2:W-:Y:S04]  /*6f200*/  @P3 STG.E.U16 desc[UR4][R18.64], R43 ;  /* 0x0000002b12003986 */ /* 0x0005e8000c101504 */
[----:B------:R0:W-:Y:S04]  /*6f210*/  @P4 STG.E.U16 desc[UR4][R40.64], R2 ;  /* 0x0000000228004986 */ /* 0x0001e8000c101504 */
[----:B--2---:R-:W2:Y:S04]  /*6f220*/  LDL.LU R43, [R1+0x28c] ;  /* 0x00028c00012b7983 */ /* 0x004ea80000300800 */
[----:B0-----:R-:W2:Y:S01]  /*6f230*/  LDL.LU.64 R40, [R1+0xa98] ;  /* 0x000a980001287983 */ /* 0x001ea20000300a00 */
[----:B------:R-:W-:Y:S01]  /*6f240*/  VIADD R2, R3, 0x8c ;  /* 0x0000008c03027836 */ /* 0x000fe20000000000 */
[----:B------:R-:W-:-:S02]  /*6f250*/  ISETP.LT.AND P3, PT, R0, R4, !P0 ;  /* 0x000000040000720c */ /* 0x000fc40004761270 */
[----:B------:R0:W-:Y:S02]  /*6f260*/  @P1 STG.E.U16 desc[UR4][R16.64], R23 ;  /* 0x0000001710001986 */ /* 0x0001e4000c101504 */
[----:B----4-:R-:W-:Y:S02]  /*6f270*/  ISETP.LT.AND P1, PT, R2, R5, !P0 ;  /* 0x000000050200720c */ /* 0x010fe40004721270 */
[----:B------:R-:W-:Y:S01]  /*6f280*/  PRMT R4, R23, 0x7632, R4 ;  /* 0x0000763217047816 */ /* 0x000fe20000000004 */
[----:B0-----:R-:W4:Y:S01]  /*6f290*/  LDL.LU.64 R16, [R1+0xa90] ;  /* 0x000a900001107983 */ /* 0x001f220000300a00 */
[C---:B------:R-:W-:Y:S01]  /*6f2a0*/  VIADD R2, R3.reuse, 0x8e ;  /* 0x0000008e03027836 */ /* 0x040fe20000000000 */
[----:B------:R-:W0:Y:S02]  /*6f2b0*/  LDC R5, c[0x0][0x22c] ;  /* 0x00008b00ff057b82 */ /* 0x000e240000000800 */
[----:B------:R-:W4:Y:S04]  /*6f2c0*/  LDL.LU R22, [R1+0x250] ;  /* 0x0002500001167983 */ /* 0x000f280000300800 */
[----:B------:R1:W-:Y:S02]  /*6f2d0*/  @P2 STG.E.U16 desc[UR4][R20.64], R4 ;  /* 0x0000000414002986 */ /* 0x0003e4000c101504 */
[----:B-1----:R-:W-:Y:S01]  /*6f2e0*/  ISETP.LT.AND P2, PT, R2, R9, !P0 ;  /* 0x000000090200720c */ /* 0x002fe20004741270 */
[----:B------:R-:W-:Y:S01]  /*6f2f0*/  VIADD R0, R3, 0x8f ;  /* 0x0000008f03007836 */ /* 0x000fe20000000000 */
[----:B------:R-:W1:Y:S01]  /*6f300*/  LDC R9, c[0x0][0x22c] ;  /* 0x00008b00ff097b82 */ /* 0x000e620000000800 */
[----:B------:R-:W4:Y:S01]  /*6f310*/  LDL.LU.64 R20, [R1+0xa88] ;  /* 0x000a880001147983 */ /* 0x000f220000300a00 */
[----:B------:R-:W-:-:S03]  /*6f320*/  PRMT R2, R42, 0x7632, R2 ;  /* 0x000076322a027816 */ /* 0x000fc60000000002 */
[----:B------:R0:W-:Y:S04]  /*6f330*/  @P1 STG.E.U16 desc[UR4][R34.64], R42 ;  /* 0x0000002a22001986 */ /* 0x0001e8000c101504 */
[----:B------:R-:W4:Y:S04]  /*6f340*/  LDL.LU.64 R18, [R1+0xa80] ;  /* 0x000a800001127983 */ /* 0x000f280000300a00 */
[----:B0-----:R-:W4:Y:S04]  /*6f350*/  LDL.LU R42, [R1+0x254] ;  /* 0x00025400012a7983 */ /* 0x001f280000300800 */
[----:B---3--:R0:W-:Y:S04]  /*6f360*/  @P3 STG.E.U16 desc[UR4][R32.64], R2 ;  /* 0x0000000220003986 */ /* 0x0081e8000c101504 */
[----:B0-----:R-:W3:Y:S01]  /*6f370*/  LDL.LU.64 R32, [R1+0xa78] ;  /* 0x000a780001207983 */ /* 0x001ee20000300a00 */
[----:B------:R-:W-:Y:S01]  /*6f380*/  ISETP.LT.AND P4, PT, R0, R8, !P0 ;  /* 0x000000080000720c */ /* 0x000fe20004781270 */
[C---:B------:R-:W-:Y:S01]  /*6f390*/  VIADD R0, R3.reuse, 0x90 ;  /* 0x0000009003007836 */ /* 0x040fe20000000000 */
[----:B------:R-:W0:Y:S01]  /*6f3a0*/  LDC R8, c[0x0][0x22c] ;  /* 0x00008b00ff087b82 */ /* 0x000e220000000800 */
[----:B------:R-:W3:Y:S03]  /*6f3b0*/  LDL.LU.64 R34, [R1+0xa70] ;  /* 0x000a700001227983 */ /* 0x000ee60000300a00 */
[----:B------:R-:W-:Y:S01]  /*6f3c0*/  ISETP.LT.AND P1, PT, R0, R252, !P0 ;  /* 0x000000fc0000720c */ /* 0x000fe20004721270 */
[----:B------:R-:W3:Y:S01]  /*6f3d0*/  LDL.LU R23, [R1+0x258] ;  /* 0x0002580001177983 */ /* 0x000ee20000300800 */
[----:B------:R-:W-:-:S02]  /*6f3e0*/  VIADD R0, R3, 0x91 ;  /* 0x0000009103007836 */ /* 0x000fc40000000000 */
[----:B------:R-:W-:Y:S01]  /*6f3f0*/  VIADD R4, R3, 0x92 ;  /* 0x0000009203047836 */ /* 0x000fe20000000000 */
[----:B------:R-:W0:Y:S01]  /*6f400*/  LDC R252, c[0x0][0x22c] ;  /* 0x00008b00fffc7b82 */ /* 0x000e220000000800 */
[----:B--2---:R-:W-:Y:S01]  /*6f410*/  PRMT R2, R43, 0x7632, R2 ;  /* 0x000076322b027816 */ /* 0x004fe20000000002 */
[----:B------:R-:W-:Y:S01]  /*6f420*/  @P2 STG.E.U16 desc[UR4][R48.64], R43 ;  /* 0x0000002b30002986 */ /* 0x000fe2000c101504 */
[----:B------:R-:W-:-:S05]  /*6f430*/  ISETP.LT.AND P2, PT, R0, R5, !P0 ;  /* 0x000000050000720c */ /* 0x000fca0004741270 */
[----:B------:R-:W2:Y:S01]  /*6f440*/  LDC R5, c[0x0][0x22c] ;  /* 0x00008b00ff057b82 */ /* 0x000ea20000000800 */
[----:B------:R1:W-:Y:S04]  /*6f450*/  @P4 STG.E.U16 desc[UR4][R40.64], R2 ;  /* 0x0000000228004986 */ /* 0x0003e8000c101504 */
[----:B-1----:R-:W2:Y:S01]  /*6f460*/  LDL.LU.64 R40, [R1+0xa68] ;  /* 0x000a680001287983 */ /* 0x002ea20000300a00 */
[----:B------:R-:W-:-:S05]  /*6f470*/  VIADD R2, R3, 0x93 ;  /* 0x0000009303027836 */ /* 0x000fca0000000000 */
[----:B------:R-:W-:Y:S01]  /*6f480*/  ISETP.LT.AND P3, PT, R2, R9, !P0 ;  /* 0x000000090200720c */ /* 0x000fe20004761270 */
[----:B------:R-:W-:Y:S01]  /*6f490*/  VIADD R0, R3, 0x94 ;  /* 0x0000009403007836 */ /* 0x000fe20000000000 */
[----:B------:R-:W1:Y:S01]  /*6f4a0*/  LDC R9, c[0x0][0x22c] ;  /* 0x00008b00ff097b82 */ /* 0x000e620000000800 */
[----:B----4-:R4:W-:Y:S01]  /*6f4b0*/  @P1 STG.E.U16 desc[UR4][R16.64], R22 ;  /* 0x0000001610001986 */ /* 0x0109e2000c101504 */
[----:B------:R-:W-:Y:S02]  /*6f4c0*/  ISETP.LT.AND P1, PT, R4, R10, !P0 ;  /* 0x0000000a0400720c */ /* 0x000fe40004721270 */
[----:B------:R-:W-:-:S04]  /*6f4d0*/  PRMT R2, R22, 0x7632, R2 ;  /* 0x0000763216027816 */ /* 0x000fc80000000002 */
[----:B------:R-:W1:Y:S01]  /*6f4e0*/  LDC R10, c[0x0][0x22c] ;  /* 0x00008b00ff0a7b82 */ /* 0x000e620000000800 */
[----:B----4-:R-:W4:Y:S04]  /*6f4f0*/  LDL.LU.64 R16, [R1+0xa60] ;  /* 0x000a600001107983 */ /* 0x010f280000300a00 */
[----:B------:R-:W4:Y:S04]  /*6f500*/  LDL.LU R43, [R1+0x25c] ;  /* 0x00025c00012b7983 */ /* 0x000f280000300800 */
[----:B------:R0:W-:Y:S04]  /*6f510*/  @P2 STG.E.U16 desc[UR4][R20.64], R2 ;  /* 0x0000000214002986 */ /* 0x0001e8000c101504 */
[----:B0-----:R-:W4:Y:S01]  /*6f520*/  LDL.LU.64 R20, [R1+0xa58] ;  /* 0x000a580001147983 */ /* 0x001f220000300a00 */
[----:B------:R-:W-:-:S03]  /*6f530*/  PRMT R2, R42, 0x7632, R2 ;  /* 0x000076322a027816 */ /* 0x000fc60000000002 */
[----:B------:R0:W-:Y:S04]  /*6f540*/  @P1 STG.E.U16 desc[UR4][R18.64], R42 ;  /* 0x0000002a12001986 */ /* 0x0001e8000c101504 */
[----:B0-----:R-:W4:Y:S04]  /*6f550*/  LDL.LU.64 R18, [R1+0xa50] ;  /* 0x000a500001127983 */ /* 0x001f280000300a00 */
[----:B------:R-:W4:Y:S04]  /*6f560*/  LDL.LU R42, [R1+0x230] ;  /* 0x00023000012a7983 */ /* 0x000f280000300800 */
[----:B---3--:R0:W-:Y:S04]  /*6f570*/  @P3 STG.E.U16 desc[UR4][R32.64], R2 ;  /* 0x0000000220003986 */ /* 0x0081e8000c101504 */
[----:B0-----:R-:W3:Y:S01]  /*6f580*/  LDL.LU.64 R32, [R1+0xa48] ;  /* 0x000a480001207983 */ /* 0x001ee20000300a00 */
[----:B------:R-:W-:Y:S01]  /*6f590*/  ISETP.LT.AND P4, PT, R0, R8, !P0 ;  /* 0x000000080000720c */ /* 0x000fe20004781270 */
[C---:B------:R-:W-:Y:S01]  /*6f5a0*/  VIADD R0, R3.reuse, 0x95 ;  /* 0x0000009503007836 */ /* 0x040fe20000000000 */
[----:B------:R-:W0:Y:S04]  /*6f5b0*/  LDC R8, c[0x0][0x22c] ;  /* 0x00008b00ff087b82 */ /* 0x000e280000000800 */
[----:B------:R-:W-:Y:S01]  /*6f5c0*/  ISETP.LT.AND P2, PT, R0, R252, !P0 ;  /* 0x000000fc0000720c */ /* 0x000fe20004741270 */
[----:B------:R-:W-:Y:S01]  /*6f5d0*/  VIADD R0, R3, 0x96 ;  /* 0x0000009603007836 */ /* 0x000fe20000000000 */
[----:B------:R-:W-:Y:S01]  /*6f5e0*/  PRMT R4, R23, 0x7632, R4 ;  /* 0x0000763217047816 */ /* 0x000fe20000000004 */
[C---:B------:R-:W-:Y:S01]  /*6f5f0*/  VIADD R2, R3.reuse, 0x98 ;  /* 0x0000009803027836 */ /* 0x040fe20000000000 */
[----:B------:R-:W3:Y:S03]  /*6f600*/  LDC R252, c[0x0][0x22c] ;  /* 0x00008b00fffc7b82 */ /* 0x000ee60000000800 */
[----:B------:R1:W-:Y:S01]  /*6f610*/  @P4 STG.E.U16 desc[UR4][R34.64], R23 ;  /* 0x0000001722004986 */ /* 0x0003e2000c101504 */
[----:B--2---:R-:W-:Y:S01]  /*6f620*/  ISETP.LT.AND P1, PT, R0, R5, !P0 ;  /* 0x000000050000720c */ /* 0x004fe20004721270 */
[----:B------:R-:W-:-:S03]  /*6f630*/  VIADD R0, R3, 0x97 ;  /* 0x0000009703007836 */ /* 0x000fc60000000000 */
[----:B------:R-:W2:Y:S01]  /*6f640*/  LDC R5, c[0x0][0x22c] ;  /* 0x00008b00ff057b82 */ /* 0x000ea20000000800 */
[----:B-1----:R-:W2:Y:S04]  /*6f650*/  LDL.LU.64 R34, [R1+0xa40] ;  /* 0x000a400001227983 */ /* 0x002ea80000300a00 */
[----:B------:R-:W2:Y:S01]  /*6f660*/  LDL.LU R22, [R1+0x234] ;  /* 0x0002340001167983 */ /* 0x000ea20000300800 */
[----:B0-----:R-:W-:Y:S02]  /*6f670*/  ISETP.LT.AND P3, PT, R2, R8, !P0 ;  /* 0x000000080200720c */ /* 0x001fe40004761270 */
[----:B------:R-:W0:Y:S01]  /*6f680*/  LDC R8, c[0x0][0x22c] ;  /* 0x00008b00ff087b82 */ /* 0x000e220000000800 */
[----:B------:R1:W-:Y:S01]  /*6f690*/  @P2 STG.E.U16 desc[UR4][R40.64], R4 ;  /* 0x0000000428002986 */ /* 0x0003e2000c101504 */
[----:B------:R-:W-:Y:S01]  /*6f6a0*/  ISETP.LT.AND P2, PT, R0, R10, !P0 ;  /* 0x0000000a0000720c */ /* 0x000fe20004741270 */
[----:B------:R-:W-:-:S05]  /*6f6b0*/  VIADD R0, R3, 0x99 ;  /* 0x0000009903007836 */ /* 0x000fca0000000000 */
[----:B------:R-:W0:Y:S01]  /*6f6c0*/  LDC R10, c[0x0][0x22c] ;  /* 0x00008b00ff0a7b82 */ /* 0x000e220000000800 */
[----:B-1----:R-:W2:Y:S01]  /*6f6d0*/  LDL.LU.64 R40, [R1+0xa38] ;  /* 0x000a380001287983 */ /* 0x002ea20000300a00 */
[----:B------:R-:W-:-:S06]  /*6f6e0*/  ISETP.LT.AND P4, PT, R0, R9, !P0 ;  /* 0x000000090000720c */ /* 0x000fcc0004781270 */
[----:B------:R-:W1:Y:S01]  /*6f6f0*/  LDC R4, c[0x0][0x22c] ;  /* 0x00008b00ff047b82 */ /* 0x000e620000000800 */
[----:B----4-:R-:W-:Y:S01]  /*6f700*/  PRMT R2, R43, 0x7632, R2 ;  /* 0x000076322b027816 */ /* 0x010fe20000000002 */
[----:B------:R4:W-:Y:S01]  /*6f710*/  @P1 STG.E.U16 desc[UR4][R16.64], R43 ;  /* 0x0000002b10001986 */ /* 0x0009e2000c101504 */
[----:B------:R-:W-:-:S05]  /*6f720*/  VIADD R0, R3, 0x9a ;  /* 0x0000009a03007836 */ /* 0x000fca0000000000 */
[----:B------:R-:W1:Y:S01]  /*6f730*/  LDC R9, c[0x0][0x22c] ;  /* 0x00008b00ff097b82 */ /* 0x000e620000000800 */
[----:B----4-:R-:W4:Y:S04]  /*6f740*/  LDL.LU R43, [R1+0x238] ;  /* 0x00023800012b7983 */ /* 0x010f280000300800 */
[----:B------:R-:W4:Y:S04]  /*6f750*/  LDL.LU.64 R16, [R1+0xa30] ;  /* 0x000a300001107983 */ /* 0x000f280000300a00 */
[----:B------:R0:W-:Y:S04]  /*6f760*/  @P2 STG.E.U16 desc[UR4][R20.64], R2 ;  /* 0x0000000214002986 */ /* 0x0001e8000c101504 */
[----:B0-----:R-:W4:Y:S01]  /*6f770*/  LDL.LU.64 R20, [R1+0xa28] ;  /* 0x000a280001147983 */ /* 0x001f220000300a00 */
        /* <DEDUP_REMOVED lines=9> */
[----:B------:R-:W-:-:S03]  /*6f810*/  VIADD R2, R3, 0x9c ;  /* 0x0000009c03027836 */ /* 0x000fc60000000000 */
[----:B--2---:R-:W-:Y:S01]  /*6f820*/  ISETP.LT.AND P2, PT, R0, R5, !P0 ;  /* 0x000000050000720c */ /* 0x004fe20004741270 */
[----:B------:R-:W-:-:S03]  /*6f830*/  VIADD R0, R3, 0x9d ;  /* 0x0000009d03007836 */ /* 0x000fc60000000000 */
[----:B------:R-:W2:Y:S03]  /*6f840*/  LDC R5, c[0x0][0x22c] ;  /* 0x00008b00ff057b82 */ /* 0x000ea60000000800 */
[----:B------:R1:W-:Y:S01]  /*6f850*/  @P1 STG.E.U16 desc[UR4][R34.64], R22 ;  /* 0x0000001622001986 */ /* 0x0003e2000c101504 */
[----:B------:R-:W-:Y:S02]  /*6f860*/  ISETP.LT.AND P1, PT, R2, R8, !P0 ;  /* 0x000000080200720c */ /* 0x000fe40004721270 */
[----:B-1----:R-:W-:Y:S01]  /*6f870*/  ISETP.LT.AND P3, PT, R0, R4, !P0 ;  /* 0x000000040000720c */ /* 0x002fe20004761270 */
[C---:B------:R-:W-:Y:S01]  /*6f880*/  VIADD R2, R3.reuse, 0x9e ;  /* 0x0000009e03027836 */ /* 0x040fe20000000000 */
[----:B------:R-:W-:Y:S01]  /*6f890*/  PRMT R4, R22, 0x7632, R4 ;  /* 0x0000763216047816 */ /* 0x000fe20000000004 */
[----:B------:R-:W2:Y:S01]  /*6f8a0*/  LDL.LU.64 R34, [R1+0xa10] ;  /* 0x000a100001227983 */ /* 0x000ea20000300a00 */
[----:B------:R-:W1:Y:S03]  /*6f8b0*/  LDC R8, c[0x0][0x22c] ;  /* 0x00008b00ff087b82 */ /* 0x000e660000000800 */
[----:B------:R-:W2:Y:S01]  /*6f8c0*/  LDL.LU R23, [R1+0x210] ;  /* 0x0002100001177983 */ /* 0x000ea20000300800 */
[----:B------:R-:W-:-:S05]  /*6f8d0*/  VIADD R0, R3, 0x9f ;  /* 0x0000009f03007836 */ /* 0x000fca0000000000 */
[----:B0-----:R-:W-:Y:S01]  /*6f8e0*/  ISETP.LT.AND P4, PT, R0, R252, !P0 ;  /* 0x000000fc0000720c */ /* 0x001fe20004781270 */
[----:B------:R0:W-:Y:S01]  /*6f8f0*/  @P2 STG.E.U16 desc[UR4][R40.64], R4 ;  /* 0x0000000428002986 */ /* 0x0001e2000c101504 */
[----:B------:R-:W-:Y:S01]  /*6f900*/  ISETP.LT.AND P2, PT, R2, R9, !P0 ;  /* 0x000000090200720c */ /* 0x000fe20004741270 */
[----:B------:R-:W-:Y:S01]  /*6f910*/  VIADD R0, R3, 0xa0 ;  /* 0x000000a003007836 */ /* 0x000fe20000000000 */
[----:B------:R-:W1:Y:S08]  /*6f920*/  LDC R9, c[0x0][0x22c] ;  /* 0x00008b00ff097b82 */ /* 0x000e700000000800 */
[----:B------:R-:W1:Y:S01]  /*6f930*/  LDC R252, c[0x0][0x22c] ;  /* 0x00008b00fffc7b82 */ /* 0x000e620000000800 */
[----:B0-----:R-:W2:Y:S04]  /*6f940*/  LDL.LU.64 R40, [R1+0xa08] ;  /* 0x000a080001287983 */ /* 0x001ea80000300a00 */
[----:B------:R-:W2:Y:S01]  /*6f950*/  LDL.LU.64 R18, [R1+0xa00] ;  /* 0x000a000001127983 */ /* 0x000ea20000300a00 */
[----:B----4-:R-:W-:-:S03]  /*6f960*/  PRMT R2, R43, 0x7632, R2 ;  /* 0x000076322b027816 */ /* 0x010fc60000000002 */
[----:B------:R0:W-:Y:S04]  /*6f970*/  @P1 STG.E.U16 desc[UR4][R16.64], R43 ;  /* 0x0000002b10001986 */ /* 0x0001e8000c101504 */
[----:B0-----:R-:W4:Y:S04]  /*6f980*/  LDL.LU R43, [R1+0x214] ;  /* 0x00021400012b7983 */ /* 0x001f280000300800 */
[----:B------:R0:W-:Y:S04]  /*6f990*/  @P3 STG.E.U16 desc[UR4][R20.64], R2 ;  /* 0x0000000214003986 */ /* 0x0001e8000c101504 */
[----:B0-----:R-:W4:Y:S04]  /*6f9a0*/  LDL.LU.64 R20, [R1+0x9f8] ;  /* 0x0009f80001147983 */ /* 0x001f280000300a00 */
[----:B------:R-:W4:Y:S01]  /*6f9b0*/  LDL.LU.64 R16, [R1+0x9f0] ;  /* 0x0009f00001107983 */ /* 0x000f220000300a00 */
[----:B------:R-:W-:-:S03]  /*6f9c0*/  PRMT R2, R42, 0x7632, R2 ;  /* 0x000076322a027816 */ /* 0x000fc60000000002 */
[----:B------:R-:W4:Y:S04]  /*6f9d0*/  LDL.LU R22, [R1+0x218] ;  /* 0x0002180001167983 */ /* 0x000f280000300800 */
[----:B------:R-:W-:Y:S04]  /*6f9e0*/  @P2 STG.E.U16 desc[UR4][R48.64], R42 ;  /* 0x0000002a30002986 */ /* 0x000fe8000c101504 */
[----:B---3--:R0:W-:Y:S04]  /*6f9f0*/  @P4 STG.E.U16 desc[UR4][R32.64], R2 ;  /* 0x0000000220004986 */ /* 0x0081e8000c101504 */
[----:B0-----:R-:W3:Y:S01]  /*6fa00*/  LDL.LU.64 R32, [R1+0x9e8] ;  /* 0x0009e80001207983 */ /* 0x001ee20000300a00 */
[----:B--2---:R-:W-:Y:S01]  /*6fa10*/  ISETP.LT.AND P1, PT, R0, R5, !P0 ;  /* 0x000000050000720c */ /* 0x004fe20004721270 */
[C---:B------:R-:W-:Y:S01]  /*6fa20*/  VIADD R0, R3.reuse, 0xa1 ;  /* 0x000000a103007836 */ /* 0x040fe20000000000 */
[----:B------:R-:W0:Y:S01]  /*6fa30*/  LDC R5, c[0x0][0x22c] ;  /* 0x00008b00ff057b82 */ /* 0x000e220000000800 */
[----:B------:R-:W-:-:S03]  /*6fa40*/  VIADD R4, R3, 0xa2 ;  /* 0x000000a203047836 */ /* 0x000fc60000000000 */
[----:B-1----:R-:W-:Y:S01]  /*6fa50*/  ISETP.LT.AND P2, PT, R0, R8, !P0 ;  /* 0x000000080000720c */ /* 0x002fe20004741270 */
[C---:B------:R-:W-:Y:S02]  /*6fa60*/  VIADD R2, R3.reuse, 0xa3 ;  /* 0x000000a303027836 */ /* 0x040fe40000000000 */
[----:B------:R-:W-:Y:S01]  /*6fa70*/  VIADD R0, R3, 0xa4 ;  /* 0x000000a403007836 */ /* 0x000fe20000000000 */
[----:B------:R-:W1:Y:S02]  /*6fa80*/  LDC R8, c[0x0][0x22c] ;  /* 0x00008b00ff087b82 */ /* 0x000e640000000800 */
[----:B------:R-:W-:Y:S01]  /*6fa90*/  ISETP.LT.AND P3, PT, R2, R9, !P0 ;  /* 0x000000090200720c */ /* 0x000fe20004761270 */
[----:B------:R2:W-:Y:S01]  /*6faa0*/  @P1 STG.E.U16 desc[UR4][R34.64], R23 ;  /* 0x0000001722001986 */ /* 0x0005e2000c101504 */
[----:B------:R-:W-:-:S04]  /*6fab0*/  ISETP.LT.AND P1, PT, R4, R10, !P0 ;  /* 0x0000000a0400720c */ /* 0x000fc80004721270 */
[----:B------:R-:W1:Y:S01]  /*6fac0*/  LDC R9, c[0x0][0x22c] ;  /* 0x00008b00ff097b82 */ /* 0x000e620000000800 */
[----:B------:R-:W-:Y:S02]  /*6fad0*/  PRMT R2, R23, 0x7632, R2 ;  /* 0x0000763217027816 */ /* 0x000fe40000000002 */
[----:B------:R-:W-:Y:S01]  /*6fae0*/  ISETP.LT.AND P4, PT, R0, R252, !P0 ;  /* 0x000000fc0000720c */ /* 0x000fe20004781270 */
[----:B--2---:R-:W2:Y:S01]  /*6faf0*/  LDL.LU.64 R34, [R1+0x9e0] ;  /* 0x0009e00001227983 */ /* 0x004ea20000300a00 */
[----:B------:R-:W-:-:S03]  /*6fb00*/  VIADD R0, R3, 0xa5 ;  /* 0x000000a503007836 */ /* 0x000fc60000000000 */
[----:B------:R-:W1:Y:S01]  /*6fb10*/  LDC R10, c[0x0][0x22c] ;  /* 0x00008b00ff0a7b82 */ /* 0x000e620000000800 */
[----:B------:R-:W2:Y:S07]  /*6fb20*/  LDL.LU R42, [R1+0x21c] ;  /* 0x00021c00012a7983 */ /* 0x000eae0000300800 */
[----:B------:R-:W1:Y:S01]  /*6fb30*/  LDC R252, c[0x0][0x22c] ;  /* 0x00008b00fffc7b82 */ /* 0x000e620000000800 */
[----:B------:R1:W-:Y:S01]  /*6fb40*/  @P2 STG.E.U16 desc[UR4][R40.64], R2 ;  /* 0x0000000228002986 */ /* 0x0003e2000c101504 */
[----:B0-----:R-:W-:-:S03]  /*6fb50*/  ISETP.LT.AND P2, PT, R0, R5, !P0 ;  /* 0x000000050000720c */ /* 0x001fc60004741270 */
[----:B-1----:R-:W2:Y:S04]  /*6fb60*/  LDL.LU.64 R40, [R1+0x9d8] ;  /* 0x0009d80001287983 */ /* 0x002ea80000300a00 */
[----:B----4-:R0:W-:Y:S01]  /*6fb70*/  @P1 STG.E.U16 desc[UR4][R18.64], R43 ;  /* 0x0000002b12001986 */ /* 0x0101e2000c101504 */
[----:B------:R-:W-:Y:S02]  /*6fb80*/  PRMT R2, R43, 0x7632, R2 ;  /* 0x000076322b027816 */ /* 0x000fe40000000002 */
[----:B------:R-:W-:Y:S01]  /*6fb90*/  PRMT R4, R22, 0x7632, R4 ;  /* 0x0000763216047816 */ /* 0x000fe20000000004 */
[----:B0-----:R-:W4:Y:S01]  /*6fba0*/  LDL.LU.64 R18, [R1+0x9d0] ;  /* 0x0009d00001127983 */ /* 0x001f220000300a00 */
[C---:B------:R-:W-:Y:S01]  /*6fbb0*/  VIADD R0, R3.reuse, 0xa6 ;  /* 0x000000a603007836 */ /* 0x040fe20000000000 */
[----:B------:R-:W0:Y:S02]  /*6fbc0*/  LDC R5, c[0x0][0x22c] ;  /* 0x00008b00ff057b82 */ /* 0x000e240000000800 */
[----:B------:R-:W4:Y:S04]  /*6fbd0*/  LDL.LU R43, [R1+0x200] ;  /* 0x00020000012b7983 */ /* 0x000f280000300800 */
[----:B------:R1:W-:Y:S04]  /*6fbe0*/  @P3 STG.E.U16 desc[UR4][R20.64], R2 ;  /* 0x0000000214003986 */ /* 0x0003e8000c101504 */
[----:B------:R3:W-:Y:S04]  /*6fbf0*/  @P4 STG.E.U16 desc[UR4][R16.64], R22 ;  /* 0x0000001610004986 */ /* 0x0007e8000c101504 */
[----:B-1----:R-:W4:Y:S04]  /*6fc00*/  LDL.LU.64 R20, [R1+0x9c8] ;  /* 0x0009c80001147983 */ /* 0x002f280000300a00 */
[----:B---3--:R-:W3:Y:S04]  /*6fc10*/  LDL.LU.64 R16, [R1+0x9c0] ;  /* 0x0009c00001107983 */ /* 0x008ee80000300a00 */
[----:B------:R-:W3:Y:S04]  /*6fc20*/  LDL.LU R23, [R1+0x204] ;  /* 0x0002040001177983 */ /* 0x000ee80000300800 */
[----:B------:R1:W-:Y:S04]  /*6fc30*/  @P2 STG.E.U16 desc[UR4][R32.64], R4 ;  /* 0x0000000420002986 */ /* 0x0003e8000c101504 */
[----:B-1----:R-:W3:Y:S01]  /*6fc40*/  LDL.LU.64 R32, [R1+0x9b8] ;  /* 0x0009b80001207983 */ /* 0x002ee20000300a00 */
[----:B------:R-:W-:Y:S01]  /*6fc50*/  ISETP.LT.AND P1, PT, R0, R8, !P0 ;  /* 0x000000080000720c */ /* 0x000fe20004721270 */
[C---:B------:R-:W-:Y:S01]  /*6fc60*/  VIADD R0, R3.reuse, 0xa7 ;  /* 0x000000a703007836 */ /* 0x040fe20000000000 */
[----:B------:R-:W1:Y:S01]  /*6fc70*/  LDC R8, c[0x0][0x22c] ;  /* 0x00008b00ff087b82 */ /* 0x000e620000000800 */
[----:B------:R-:W-:-:S03]  /*6fc80*/  VIADD R2, R3, 0xa8 ;  /* 0x000000a803027836 */ /* 0x000fc60000000000 */
[----:B------:R-:W-:Y:S01]  /*6fc90*/  ISETP.LT.AND P2, PT, R0, R10, !P0 ;  /* 0x0000000a0000720c */ /* 0x000fe20004741270 */
[C---:B------:R-:W-:Y:S01]  /*6fca0*/  VIADD R0, R3.reuse, 0xa9 ;  /* 0x000000a903007836 */ /* 0x040fe20000000000 */
[----:B------:R-:W-:Y:S02]  /*6fcb0*/  ISETP.LT.AND P3, PT, R2, R252, !P0 ;  /* 0x000000fc0200720c */ /* 0x000fe40004761270 */
[----:B------:R-:W4:Y:S01]  /*6fcc0*/  LDC R4, c[0x0][0x22c] ;  /* 0x00008b00ff047b82 */ /* 0x000f220000000800 */
[----:B--2---:R-:W-:Y:S02]  /*6fcd0*/  PRMT R2, R42, 0x7632, R2 ;  /* 0x000076322a027816 */ /* 0x004fe40000000002 */
[----:B------:R2:W-:Y:S01]  /*6fce0*/  @P1 STG.E.U16 desc[UR4][R34.64], R42 ;  /* 0x0000002a22001986 */ /* 0x0005e2000c101504 */
[----:B------:R-:W-:Y:S01]  /*6fcf0*/  ISETP.LT.AND P4, PT, R0, R9, !P0 ;  /* 0x000000090000720c */ /* 0x000fe20004781270 */
[----:B------:R-:W-:-:S03]  /*6fd00*/  VIADD R0, R3, 0xaa ;  /* 0x000000aa03007836 */ /* 0x000fc60000000000 */
[----:B------:R-:W3:Y:S08]  /*6fd10*/  LDC R252, c[0x0][0x22c] ;  /* 0x00008b00fffc7b82 */ /* 0x000ef00000000800 */
[----:B------:R-:W3:Y:S01]  /*6fd20*/  LDC R10, c[0x0][0x22c] ;  /* 0x00008b00ff0a7b82 */ /* 0x000ee20000000800 */
[----:B--2---:R-:W2:Y:S04]  /*6fd30*/  LDL.LU R42, [R1+0x208] ;  /* 0x00020800012a7983 */ /* 0x004ea80000300800 */
[----:B------:R-:W2:Y:S01]  /*6fd40*/  LDL.LU.64 R34, [R1+0x9b0] ;  /* 0x0009b00001227983 */ /* 0x000ea20000300a00 */
[----:B0-----:R-:W-:Y:S01]  /*6fd50*/  ISETP.LT.AND P1, PT, R0, R5, !P0 ;  /* 0x000000050000720c */ /* 0x001fe20004721270 */
[----:B------:R-:W-:Y:S01]  /*6fd60*/  VIADD R0, R3, 0xab ;  /* 0x000000ab03007836 */ /* 0x000fe20000000000 */
[----:B------:R-:W0:Y:S08]  /*6fd70*/  LDC R9, c[0x0][0x22c] ;  /* 0x00008b00ff097b82 */ /* 0x000e300000000800 */
[----:B------:R-:W2:Y:S01]  /*6fd80*/  LDC R5, c[0x0][0x22c] ;  /* 0x00008b00ff057b82 */ /* 0x000ea20000000800 */
[----:B------:R0:W-:Y:S01]  /*6fd90*/  @P2 STG.E.U16 desc[UR4][R40.64], R2 ;  /* 0x0000000228002986 */ /* 0x0001e2000c101504 */
[----:B-1----:R-:W-:-:S03]  /*6fda0*/  ISETP.LT.AND P2, PT, R0, R8, !P0 ;  /* 0x000000080000720c */ /* 0x002fc60004741270 */
[----:B0-----:R-:W2:Y:S01]  /*6fdb0*/  LDL.LU.64 R40, [R1+0x9a8] ;  /* 0x0009a80001287983 */ /* 0x001ea20000300a00 */
[----:B------:R-:W-:Y:S02]  /*6fdc0*/  VIADD R0, R3, 0xad ;  /* 0x000000ad03007836 */ /* 0x000fe40000000000 */
[----:B------:R-:W0:Y:S01]  /*6fdd0*/  LDC R8, c[0x0][0x22c] ;  /* 0x00008b00ff087b82 */ /* 0x000e220000000800 */
[----:B------:R-:W2:Y:S01]  /*6fde0*/  LDL.LU.64 R48, [R1+0x9a0] ;  /* 0x0009a00001307983 */ /* 0x000ea20000300a00 */
[----:B----4-:R-:W-:-:S03]  /*6fdf0*/  PRMT R2, R43, 0x7632, R2 ;  /* 0x000076322b027816 */ /* 0x010fc60000000002 */
[----:B------:R1:W-:Y:S04]  /*6fe00*/  @P3 STG.E.U16 desc[UR4][R18.64], R43 ;  /* 0x0000002b12003986 */ /* 0x0003e8000c101504 */
[----:B-1----:R-:W4:Y:S04]  /*6fe10*/  LDL.LU R43, [R1+0x20c] ;  /* 0x00020c00012b7983 */ /* 0x002f280000300800 */
[----:B------:R1:W-:Y:S01]  /*6fe20*/  @P4 STG.E.U16 desc[UR4][R20.64], R2 ;  /* 0x0000000214004986 */ /* 0x0003e2000c101504 */
[----:B------:R-:W-:-:S03]  /*6fe30*/  ISETP.LT.AND P3, PT, R0, R4, !P0 ;  /* 0x000000040000720c */ /* 0x000fc60004761270 */
[----:B---3--:R3:W-:Y:S04]  /*6fe40*/  @P1 STG.E.U16 desc[UR4][R16.64], R23 ;  /* 0x0000001710001986 */ /* 0x0087e8000c101504 */
[----:B-1----:R-:W4:Y:S01]  /*6fe50*/  LDL.LU.64 R20, [R1+0x998] ;  /* 0x0009980001147983 */ /* 0x002f220000300a00 */
[----:B------:R-:W-:-:S03]  /*6fe60*/  PRMT R4, R23, 0x7632, R4 ;  /* 0x0000763217047816 */ /* 0x000fc60000000004 */
[----:B---3--:R-:W3:Y:S04]  /*6fe70*/  LDL.LU.64 R16, [R1+0x990] ;  /* 0x0009900001107983 */ /* 0x008ee80000300a00 */
[----:B------:R-:W3:Y:S04]  /*6fe80*/  LDL.LU R22, [R1+0x1f0] ;  /* 0x0001f00001167983 */ /* 0x000ee80000300800 */
[----:B------:R1:W-:Y:S04]  /*6fe90*/  @P2 STG.E.U16 desc[UR4][R32.64], R4 ;  /* 0x0000000420002986 */ /* 0x0003e8000c101504 */
[----:B-1----:R-:W3:Y:S01]  /*6fea0*/  LDL.LU.64 R32, [R1+0x988] ;  /* 0x0009880001207983 */ /* 0x002ee20000300a00 */
[----:B------:R-:W-:-:S05]  /*6feb0*/  VIADD R2, R3, 0xac ;  /* 0x000000ac03027836 */ /* 0x000fca0000000000 */
[----:B------:R-:W-:Y:S01]  /*6fec0*/  ISETP.LT.AND P1, PT, R2, R252, !P0 ;  /* 0x000000fc0200720c */ /* 0x000fe20004721270 */
[C---:B------:R-:W-:Y:S01]  /*6fed0*/  VIADD R2, R3.reuse, 0xae ;  /* 0x000000ae03027836 */ /* 0x040fe20000000000 */
[----:B------:R-:W1:Y:S01]  /*6fee0*/  LDC R252, c[0x0][0x22c] ;  /* 0x00008b00fffc7b82 */ /* 0x000e620000000800 */
[----:B------:R-:W-:-:S03]  /*6fef0*/  VIADD R0, R3, 0xaf ;  /* 0x000000af03007836 */ /* 0x000fc60000000000 */
[----:B------:R-:W-:Y:S02]  /*6ff00*/  ISETP.LT.AND P2, PT, R2, R9, !P0 ;  /* 0x000000090200720c */ /* 0x000fe40004741270 */
[----:B--2---:R-:W-:Y:S02]  /*6ff10*/  PRMT R2, R42, 0x7632, R2 ;  /* 0x000076322a027816 */ /* 0x004fe40000000002 */
[----:B------:R-:W2:Y:S03]  /*6ff20*/  LDC R9, c[0x0][0x22c] ;  /* 0x00008b00ff097b82 */ /* 0x000ea60000000800 */
[----:B------:R0:W-:Y:S01]  /*6ff30*/  @P1 STG.E.U16 desc[UR4][R34.64], R42 ;  /* 0x0000002a22001986 */ /* 0x0001e2000c101504 */
[----:B------:R-:W-:Y:S01]  /*6ff40*/  ISETP.LT.AND P4, PT, R0, R5, !P0 ;  /* 0x000000050000720c */ /* 0x000fe20004781270 */
[----:B------:R-:W-:-:S03]  /*6ff50*/  VIADD R0, R3, 0xb0 ;  /* 0x000000b003007836 */ /* 0x000fc60000000000 */
[----:B------:R-:W2:Y:S01]  /*6ff60*/  LDC R5, c[0x0][0x22c] ;  /* 0x00008b00ff057b82 */ /* 0x000ea20000000800 */
[----:B0-----:R-:W2:Y:S04]  /*6ff70*/  LDL.LU R42, [R1+0x1f4] ;  /* 0x0001f400012a7983 */ /* 0x001ea80000300800 */
[----:B------:R-:W2:Y:S01]  /*6ff80*/  LDL.LU.64 R18, [R1+0x980] ;  /* 0x0009800001127983 */ /* 0x000ea20000300a00 */
[----:B------:R-:W-:Y:S01]  /*6ff90*/  ISETP.LT.AND P1, PT, R0, R8, !P0 ;  /* 0x000000080000720c */ /* 0x000fe20004721270 */
[----:B------:R-:W-:Y:S01]  /*6ffa0*/  VIADD R0, R3, 0xb1 ;  /* 0x000000b103007836 */ /* 0x000fe20000000000 */
[----:B------:R-:W0:Y:S01]  /*6ffb0*/  LDC R8, c[0x0][0x22c] ;  /* 0x00008b00ff087b82 */ /* 0x000e220000000800 */
[----:B------:R1:W-:Y:S04]  /*6ffc0*/  @P3 STG.E.U16 desc[UR4][R40.64], R2 ;  /* 0x0000000228003986 */ /* 0x0003e8000c101504 */
[----:B-1----:R-:W2:Y:S04]  /*6ffd0*/  LDL.LU.64 R40, [R1+0x978] ;  /* 0x0009780001287983 */ /* 0x002ea80000300a00 */
[----:B------:R-:W2:Y:S04]  /*6ffe0*/  LDL.LU.64 R34, [R1+0x970] ;  /* 0x0009700001227983 */ /* 0x000ea80000300a00 */
[----:B------:R-:W2:Y:S01]  /*6fff0*/  LDL.LU R23, [R1+0x1f8] ;  /* 0x0001f80001177983 */ /* 0x000ea20000300800 */
[----:B----4-:R-:W-:-:S03]  /*70000*/  PRMT R2, R43, 0x7632, R2 ;  /* 0x000076322b027816 */ /* 0x010fc60000000002 */
[----:B------:R1:W-:Y:S01]  /*70010*/  @P2 STG.E.U16 desc[UR4][R48.64], R43 ;  /* 0x0000002b30002986 */ /* 0x0003e2000c101504 */
[----:B------:R-:W-:Y:S01]  /*70020*/  ISETP.LT.AND P2, PT, R0, R252, !P0 ;  /* 0x000000fc0000720c */ /* 0x000fe20004741270 */
[C---:B------:R-:W-:Y:S01]  /*70030*/  VIADD R4, R3.reuse, 0xb2 ;  /* 0x000000b203047836 */ /* 0x040fe20000000000 */
[----:B------:R-:W4:Y:S01]  /*70040*/  LDC R252, c[0x0][0x22c] ;  /* 0x00008b00fffc7b82 */ /* 0x000f220000000800 */
[----:B-1----:R-:W4:Y:S04]  /*70050*/  LDL.LU.64 R48, [R1+0x2240] ;  /* 0x0022400001307983 */ /* 0x002f280000300a00 */
[----:B------:R1:W-:Y:S04]  /*70060*/  @P4 STG.E.U16 desc[UR4][R20.64], R2 ;  /* 0x0000000214004986 */ /* 0x0003e8000c101504 */
[----:B-1----:R-:W4:Y:S01]  /*70070*/  LDL.LU.64 R20, [R1+0x968] ;  /* 0x0009680001147983 */ /* 0x002f220000300a00 */
[----:B------:R-:W-:-:S03]  /*70080*/  VIADD R2, R3, 0xb3 ;  /* 0x000000b303027836 */ /* 0x000fc60000000000 */
[----:B---3--:R1:W-:Y:S02]  /*70090*/  @P1 STG.E.U16 desc[UR4][R16.64], R22 ;  /* 0x0000001610001986 */ /* 0x0083e4000c101504 */
[----:B--2---:R-:W-:Y:S02]  /*700a0*/  ISETP.LT.AND P3, PT, R2, R9, !P0 ;  /* 0x000000090200720c */ /* 0x004fe40004761270 */
[----:B------:R-:W-:Y:S01]  /*700b0*/  PRMT R2, R22, 0x7632, R2 ;  /* 0x0000763216027816 */ /* 0x000fe20000000002 */
[C---:B------:R-:W-:Y:S01]  /*700c0*/  VIADD R0, R3.reuse, 0xb4 ;  /* 0x000000b403007836 */ /* 0x040fe20000000000 */
[----:B-1----:R-:W2:Y:S01]  /*700d0*/  LDL.LU.64 R16, [R1+0x960] ;  /* 0x0009600001107983 */ /* 0x002ea20000300a00 */
[----:B------:R-:W-:Y:S01]  /*700e0*/  ISETP.LT.AND P1, PT, R4, R10, !P0 ;  /* 0x0000000a0400720c */ /* 0x000fe20004721270 */
[----:B------:R-:W1:Y:S02]  /*700f0*/  LDC R9, c[0x0][0x22c] ;  /* 0x00008b00ff097b82 */ /* 0x000e640000000800 */
[----:B------:R-:W3:Y:S04]  /*70100*/  LDL.LU R43, [R1+0x1fc] ;  /* 0x0001fc00012b7983 */ /* 0x000ee80000300800 */
[----:B------:R0:W-:Y:S02]  /*70110*/  @P2 STG.E.U16 desc[UR4][R32.64], R2 ;  /* 0x0000000220002986 */ /* 0x0001e4000c101504 */
[----:B------:R-:W1:Y:S02]  /*70120*/  LDC R10, c[0x0][0x22c] ;  /* 0x00008b00ff0a7b82 */ /* 0x000e640000000800 */
[----:B0-----:R-:W2:Y:S01]  /*70130*/  LDL.LU.64 R32, [R1+0x958] ;  /* 0x0009580001207983 */ /* 0x001ea20000300a00 */
[----:B------:R-:W-:Y:S01]  /*70140*/  ISETP.LT.AND P4, PT, R0, R5, !P0 ;  /* 0x000000050000720c */ /* 0x000fe20004781270 */
[----:B------:R-:W-:-:S04]  /*70150*/  VIADD R0, R3, 0xb5 ;  /* 0x000000b503007836 */ /* 0x000fc80000000000 */
[----:B------:R-:W0:Y:S01]  /*70160*/  LDC R5, c[0x0][0x22c] ;  /* 0x00008b00ff057b82 */ /* 0x000e220000000800 */
[----:B------:R-:W-:Y:S02]  /*70170*/  ISETP.LT.AND P2, PT, R0, R8, !P0 ;  /* 0x000000080000720c */ /* 0x000fe40004741270 */
[----:B------:R-:W-:Y:S01]  /*70180*/  PRMT R2, R42, 0x7632, R2 ;  /* 0x000076322a027816 */ /* 0x000fe20000000002 */
[----:B------:R4:W-:Y:S01]  /*70190*/  @P1 STG.E.U16 desc[UR4][R18.64], R42 ;  /* 0x0000002a12001986 */ /* 0x0009e2000c101504 */
[----:B------:R-:W-:-:S03]  /*701a0*/  VIADD R0, R3, 0xb6 ;  /* 0x000000b603007836 */ /* 0x000fc60000000000 */
[----:B------:R-:W2:Y:S01]  /*701b0*/  LDC R8, c[0x0][0x22c] ;  /* 0x00008b00ff087b82 */ /* 0x000ea20000000800 */
[----:B----4-:R-:W4:Y:S04]  /*701c0*/  LDL.LU.64 R18, [R1+0x950] ;  /* 0x0009500001127983 */ /* 0x010f280000300a00 */
[----:B------:R-:W4:Y:S01]  /*701d0*/  LDL.LU R42, [R1+0x1e0] ;  /* 0x0001e000012a7983 */ /* 0x000f220000300800 */
[----:B------:R-:W-:Y:S01]  /*701e0*/  ISETP.LT.AND P1, PT, R0, R252, !P0 ;  /* 0x000000fc0000720c */ /* 0x000fe20004721270 */
[----:B------:R-:W-:Y:S01]  /*701f0*/  VIADD R0, R3, 0xb7 ;  /* 0x000000b703007836 */ /* 0x000fe20000000000 */
[----:B------:R-:W4:Y:S01]  /*70200*/  LDC R252, c[0x0][0x22c] ;  /* 0x00008b00fffc7b82 */ /* 0x000f220000000800 */
[----:B------:R1:W-:Y:S04]  /*70210*/  @P3 STG.E.U16 desc[UR4][R40.64], R2 ;  /* 0x0000000228003986 */ /* 0x0003e8000c101504 */
[----:B------:R0:W-:Y:S04]  /*70220*/  @P4 STG.E.U16 desc[UR4][R34.64], R23 ;  /* 0x0000001722004986 */ /* 0x0001e8000c101504 */
[----:B-1----:R-:W4:Y:S01]  /*70230*/  LDL.LU.64 R40, [R1+0x948] ;  /* 0x0009480001287983 */ /* 0x002f220000300a00 */
[----:B------:R-:W-:-:S03]  /*70240*/  PRMT R4, R23, 0x7632, R4 ;  /* 0x0000763217047816 */ /* 0x000fc60000000004 */
[----:B0-----:R-:W4:Y:S04]  /*70250*/  LDL.LU.64 R34, [R1+0x940] ;  /* 0x0009400001227983 */ /* 0x001f280000300a00 */
[----:B------:R-:W4:Y:S01]  /*70260*/  LDL.LU R22, [R1+0x1e4] ;  /* 0x0001e40001167983 */ /* 0x000f220000300800 */
[----:B------:R-:W-:-:S05]  /*70270*/  VIADD R2, R3, 0xb8 ;  /* 0x000000b803027836 */ /* 0x000fca0000000000 */
[----:B------:R-:W-:Y:S02]  /*70280*/  ISETP.LT.AND P3, PT, R2, R5, !P0 ;  /* 0x000000050200720c */ /* 0x000fe40004761270 */
[----:B------:R-:W0:Y:S01]  /*70290*/  LDC R5, c[0x0][0x22c] ;  /* 0x00008b00ff057b82 */ /* 0x000e220000000800 */
[----:B------:R1:W-:Y:S01]  /*702a0*/  @P2 STG.E.U16 desc[UR4][R20.64], R4 ;  /* 0x0000000414002986 */ /* 0x0003e2000c101504 */
[----:B------:R-:W-:-:S03]  /*702b0*/  ISETP.LT.AND P2, PT, R0, R10, !P0 ;  /* 0x0000000a0000720c */ /* 0x000fc60004741270 */
[----:B-1----:R-:W4:Y:S03]  /*702c0*/  LDL.LU.64 R20, [R1+0x938] ;  /* 0x0009380001147983 */ /* 0x002f260000300a00 */
[----:B------:R-:W1:Y:S01]  /*702d0*/  LDC R4, c[0x0][0x22c] ;  /* 0x00008b00ff047b82 */ /* 0x000e620000000800 */
[----:B---3--:R-:W-:Y:S01]  /*702e0*/  PRMT R2, R43, 0x7632, R2 ;  /* 0x000076322b027816 */ /* 0x008fe20000000002 */
[----:B--2---:R2:W-:Y:S04]  /*702f0*/  @P1 STG.E.U16 desc[UR4][R16.64], R43 ;  /* 0x0000002b10001986 */ /* 0x0045e8000c101504 */
[----:B--2---:R-:W2:Y:S04]  /*70300*/  LDL.LU R43, [R1+0x1e8] ;  /* 0x0001e800012b7983 */ /* 0x004ea80000300800 */
[----:B------:R-:W3:Y:S04]  /*70310*/  LDL.LU.64 R16, [R1+0x930] ;  /* 0x0009300001107983 */ /* 0x000ee80000300a00 */
[----:B------:R0:W-:Y:S04]  /*70320*/  @P2 STG.E.U16 desc[UR4][R32.64], R2 ;  /* 0x0000000220002986 */ /* 0x0001e8000c101504 */
[----:B0-----:R-:W3:Y:S01]  /*70330*/  LDL.LU.64 R32, [R1+0x928] ;  /* 0x0009280001207983 */ /* 0x001ee20000300a00 */
[----:B------:R-:W-:-:S03]  /*70340*/  VIADD R0, R3, 0xb9 ;  /* 0x000000b903007836 */ /* 0x000fc60000000000 */
[----:B------:R-:W3:Y:S02]  /*70350*/  LDL.LU.64 R10, [R1+0x920] ;  /* 0x00092000010a7983 */ /* 0x000ee40000300a00 */
[----:B------:R-:W-:Y:S01]  /*70360*/  ISETP.LT.AND P4, PT, R0, R9, !P0 ;  /* 0x000000090000720c */ /* 0x000fe20004781270 */
[C---:B------:R-:W-:Y:S01]  /*70370*/  VIADD R0, R3.reuse, 0xba ;  /* 0x000000ba03007836 */ /* 0x040fe20000000000 */
[----:B------:R-:W0:Y:S01]  /*70380*/  LDC R9, c[0x0][0x22c] ;  /* 0x00008b00ff097b82 */ /* 0x000e220000000800 */
[----:B------:R-:W3:Y:S03]  /*70390*/  LDL.LU R23, [R1+0x1ec] ;  /* 0x0001ec0001177983 */ /* 0x000ee60000300800 */
[----:B------:R-:W-:Y:S02]  /*703a0*/  ISETP.LT.AND P1, PT, R0, R8, !P0 ;  /* 0x000000080000720c */ /* 0x000fe40004721270 */
[----:B----4-:R-:W-:Y:S01]  /*703b0*/  PRMT R2, R42, 0x7632, R2 ;  /* 0x000076322a027816 */ /* 0x010fe20000000002 */
[C---:B------:R-:W-:Y:S01]  /*703c0*/  VIADD R0, R3.reuse, 0xbb ;  /* 0x000000bb03007836 */ /* 0x040fe20000000000 */
[----:B------:R-:W4:Y:S01]  /*703d0*/  LDC R8, c[0x0][0x22c] ;  /* 0x00008b00ff087b82 */ /* 0x000f220000000800 */
[----:B------:R-:W-:Y:S03]  /*703e0*/  @P3 STG.E.U16 desc[UR4][R18.64], R42 ;  /* 0x0000002a12003986 */ /* 0x000fe6000c101504 */
[----:B------:R-:W-:Y:S01]  /*703f0*/  ISETP.LT.AND P2, PT, R0, R252, !P0 ;  /* 0x000000fc0000720c */ /* 0x000fe20004741270 */
[----:B------:R-:W-:-:S03]  /*70400*/  VIADD R0, R3, 0xbd ;  /* 0x000000bd03007836 */ /* 0x000fc60000000000 */
[----:B------:R-:W3:Y:S02]  /*70410*/  LDC R252, c[0x0][0x22c] ;  /* 0x00008b00fffc7b82 */ /* 0x000ee40000000800 */
[----:B-1----:R-:W-:Y:S01]  /*70420*/  ISETP.LT.AND P3, PT, R0, R4, !P0 ;  /* 0x000000040000720c */ /* 0x002fe20004761270 */
[C---:B------:R-:W-:Y:S01]  /*70430*/  VIADD R0, R3.reuse, 0xbf ;  /* 0x000000bf03007836 */ /* 0x040fe20000000000 */
[----:B------:R1:W-:Y:S02]  /*70440*/  @P4 STG.E.U16 desc[UR4][R40.64], R2 ;  /* 0x0000000228004986 */ /* 0x0003e4000c101504 */
[C---:B-1----:R-:W-:Y:S02]  /*70450*/  VIADD R2, R3.reuse, 0xbc ;  /* 0x000000bc03027836 */ /* 0x042fe40000000000 */
[----:B------:R1:W-:Y:S04]  /*70460*/  @P1 STG.E.U16 desc[UR4][R34.64], R22 ;  /* 0x0000001622001986 */ /* 0x0003e8000c101504 */
[----:B------:R-:W3:Y:S01]  /*70470*/  LDL.LU.64 R40, [R1+0x918] ;  /* 0x0009180001287983 */ /* 0x000ee20000300a00 */
[----:B------:R-:W-:Y:S01]  /*70480*/  ISETP.LT.AND P1, PT, R2, R5, !P0 ;  /* 0x000000050200720c */ /* 0x000fe20004721270 */
[----:B------:R-:W-:Y:S01]  /*70490*/  VIADD R2, R3, 0xbe ;  /* 0x000000be03027836 */ /* 0x000fe20000000000 */
[----:B------:R-:W-:Y:S01]  /*704a0*/  PRMT R4, R22, 0x7632, R4 ;  /* 0x0000763216047816 */ /* 0x000fe20000000004 */
[----:B------:R-:W3:Y:S01]  /*704b0*/  LDC R5, c[0x0][0x22c] ;  /* 0x00008b00ff057b82 */ /* 0x000ee20000000800 */
[----:B-1----:R-:W3:Y:S04]  /*704c0*/  LDL.LU.64 R34, [R1+0x910] ;  /* 0x0009100001227983 */ /* 0x002ee80000300a00 */
[----:B------:R-:W3:Y:S01]  /*704d0*/  LDL.LU R42, [R1+0x1d0] ;  /* 0x0001d000012a7983 */ /* 0x000ee20000300800 */
[----:B----4-:R-:W-:-:S02]  /*704e0*/  ISETP.LT.AND P4, PT, R0, R8, !P0 ;  /* 0x000000080000720c */ /* 0x010fc40004781270 */
[----:B------:R-:W1:Y:S01]  /*704f0*/  LDC R22, c[0x0][0x22c] ;  /* 0x00008b00ff167b82 */ /* 0x000e620000000800 */
[----:B------:R-:W4:Y:S04]  /*70500*/  LDL.LU.64 R18, [R1+0x908] ;  /* 0x0009080001127983 */ /* 0x000f280000300a00 */
[----:B------:R1:W-:Y:S01]  /*70510*/  @P2 STG.E.U16 desc[UR4][R20.64], R4 ;  /* 0x0000000414002986 */ /* 0x0003e2000c101504 */
[----:B0-----:R-:W-:Y:S01]  /*70520*/  ISETP.LT.AND P2, PT, R2, R9, !P0 ;  /* 0x000000090200720c */ /* 0x001fe20004741270 */
[----:B------:R-:W-:Y:S01]  /*70530*/  VIADD R0, R3, 0xc0 ;  /* 0x000000c003007836 */ /* 0x000fe20000000000 */
[----:B-1----:R-:W0:Y:S08]  /*70540*/  LDC R21, c[0x0][0x22c] ;  /* 0x00008b00ff157b82 */ /* 0x002e300000000800 */
[----:B------:R-:W1:Y:S01]  /*70550*/  LDC R20, c[0x0][0x22c] ;  /* 0x00008b00ff147b82 */ /* 0x000e620000000800 */
[----:B--2---:R-:W-:Y:S01]  /*70560*/  PRMT R2, R43, 0x7632, R2 ;  /* 0x000076322b027816 */ /* 0x004fe20000000002 */
[----:B---3--:R2:W-:Y:S04]  /*70570*/  @P1 STG.E.U16 desc[UR4][R16.64], R43 ;  /* 0x0000002b10001986 */ /* 0x0085e8000c101504 */
[----:B--2---:R-:W2:Y:S04]  /*70580*/  LDL.LU R43, [R1+0x1d4] ;  /* 0x0001d400012b7983 */ /* 0x004ea80000300800 */
[----:B------:R-:W3:Y:S04]  /*70590*/  LDL.LU.64 R8, [R1+0x900] ;  /* 0x0009000001087983 */ /* 0x000ee80000300a00 */
[----:B------:R0:W-:Y:S04]  /*705a0*/  @P3 STG.E.U16 desc[UR4][R32.64], R2 ;  /* 0x0000000220003986 */ /* 0x0001e8000c101504 */
[----:B0-----:R-:W3:Y:S01]  /*705b0*/  LDL.LU.64 R32, [R1+0x8f8] ;  /* 0x0008f80001207983 */ /* 0x001ee20000300a00 */
[----:B------:R-:W-:Y:S01]  /*705c0*/  ISETP.LT.AND P1, PT, R0, R252, !P0 ;  /* 0x000000fc0000720c */ /* 0x000fe20004721270 */
[----:B------:R-:W-:Y:S01]  /*705d0*/  VIADD R0, R3, 0xc1 ;  /* 0x000000c103007836 */ /* 0x000fe20000000000 */
[----:B------:R-:W-:Y:S01]  /*705e0*/  PRMT R2, R23, 0x7632, R2 ;  /* 0x0000763217027816 */ /* 0x000fe20000000002 */
[----:B------:R0:W-:Y:S01]  /*705f0*/  @P2 STG.E.U16 desc[UR4][R10.64], R23 ;  /* 0x000000170a002986 */ /* 0x0001e2000c101504 */
[C---:B------:R-:W-:Y:S01]  /*70600*/  VIADD R4, R3.reuse, 0xc2 ;  /* 0x000000c203047836 */ /* 0x040fe20000000000 */
[----:B------:R-:W3:Y:S01]  /*70610*/  LDC R252, c[0x0][0x22c] ;  /* 0x00008b00fffc7b82 */ /* 0x000ee20000000800 */
[----:B------:R-:W-:Y:S01]  /*70620*/  ISETP.LT.AND P2, PT, R0, R5, !P0 ;  /* 0x000000050000720c */ /* 0x000fe20004741270 */
[C---:B------:R-:W-:Y:S01]  /*70630*/  VIADD R0, R3.reuse, 0xc4 ;  /* 0x000000c403007836 */ /* 0x040fe20000000000 */
[----:B------:R-:W3:Y:S05]  /*70640*/  LDL.LU.64 R16, [R1+0x8f0] ;  /* 0x0008f00001107983 */ /* 0x000eea0000300a00 */
[----:B------:R-:W3:Y:S01]  /*70650*/  LDC R5, c[0x0][0x22c] ;  /* 0x00008b00ff057b82 */ /* 0x000ee20000000800 */
[----:B0-----:R-:W3:Y:S07]  /*70660*/  LDL.LU.64 R10, [R1+0x2238] ;  /* 0x00223800010a7983 */ /* 0x001eee0000300a00 */
[----:B------:R-:W0:Y:S01]  /*70670*/  LDC R23, c[0x0][0x22c] ;  /* 0x00008b00ff177b82 */ /* 0x000e220000000800 */
[----:B------:R1:W-:Y:S02]  /*70680*/  @P4 STG.E.U16 desc[UR4][R40.64], R2 ;  /* 0x0000000228004986 */ /* 0x0003e4000c101504 */
[----:B-1----:R-:W-:-:S02]  /*70690*/  VIADD R2, R3, 0xc3 ;  /* 0x000000c303027836 */ /* 0x002fc40000000000 */
[----:B------:R1:W-:Y:S01]  /*706a0*/  @P1 STG.E.U16 desc[UR4][R34.64], R42 ;  /* 0x0000002a22001986 */ /* 0x0003e2000c101504 */
[----:B------:R-:W-:Y:S02]  /*706b0*/  ISETP.LT.AND P1, PT, R4, R22, !P0 ;  /* 0x000000160400720c */ /* 0x000fe40004721270 */
[----:B------:R-:W-:Y:S01]  /*706c0*/  ISETP.LT.AND P4, PT, R0, R20, !P0 ;  /* 0x000000140000720c */ /* 0x000fe20004781270 */
[----:B------:R-:W3:Y:S01]  /*706d0*/  LDL.LU.64 R40, [R1+0x8e8] ;  /* 0x0008e80001287983 */ /* 0x000ee20000300a00 */
[----:B------:R-:W-:Y:S01]  /*706e0*/  ISETP.LT.AND P3, PT, R2, R21, !P0 ;  /* 0x000000150200720c */ /* 0x000fe20004761270 */
[----:B------:R-:W0:Y:S01]  /*706f0*/  LDC R22, c[0x0][0x22c] ;  /* 0x00008b00ff167b82 */ /* 0x000e220000000800 */
[----:B------:R-:W-:-:S05]  /*70700*/  PRMT R2, R42, 0x7632, R2 ;  /* 0x000076322a027816 */ /* 0x000fca0000000002 */
[----:B----4-:R4:W-:Y:S02]  /*70710*/  @P2 STG.E.U16 desc[UR4][R18.64], R2 ;  /* 0x0000000212002986 */ /* 0x0109e4000c101504 */
[----:B-1----:R-:W1:Y:S02]  /*70720*/  LDC R34, c[0x0][0x22c] ;  /* 0x00008b00ff227b82 */ /* 0x002e640000000800 */
[----:B------:R-:W3:Y:S04]  /*70730*/  LDL.LU R35, [R1+0x1dc] ;  /* 0x0001dc0001237983 */ /* 0x000ee80000300800 */
[----:B------:R-:W3:Y:S04]  /*70740*/  LDL.LU.64 R20, [R1+0x8e0] ;  /* 0x0008e00001147983 */ /* 0x000ee80000300a00 */
[----:B----4-:R-:W4:Y:S01]  /*70750*/  LDL.LU.64 R18, [R1+0x8d0] ;  /* 0x0008d00001127983 */ /* 0x010f220000300a00 */
[----:B--2---:R-:W-:-:S03]  /*70760*/  PRMT R2, R43, 0x7632, R2 ;  /* 0x000076322b027816 */ /* 0x004fc60000000002 */
[----:B---3--:R2:W-:Y:S04]  /*70770*/  @P1 STG.E.U16 desc[UR4][R8.64], R43 ;  /* 0x0000002b08001986 */ /* 0x0085e8000c101504 */
[----:B--2---:R-:W2:Y:S04]  /*70780*/  LDL.LU.64 R8, [R1+0x2230] ;  /* 0x0022300001087983 */ /* 0x004ea80000300a00 */
[----:B------:R-:W3:Y:S04]  /*70790*/  LDL.LU.64 R42, [R1+0x8c8] ;  /* 0x0008c800012a7983 */ /* 0x000ee80000300a00 */
[----:B------:R0:W-:Y:S04]  /*707a0*/  @P3 STG.E.U16 desc[UR4][R32.64], R2 ;  /* 0x0000000220003986 */ /* 0x0001e8000c101504 */
[----:B0-----:R-:W2:Y:S04]  /*707b0*/  LDL.LU.64 R32, [R1+0x2228] ;  /* 0x0022280001207983 */ /* 0x001ea80000300a00 */
[----:B------:R-:W4:Y:S01]  /*707c0*/  LDL.LU R2, [R1+0x1d8] ;  /* 0x0001d80001027983 */ /* 0x000f220000300800 */
[----:B------:R-:W-:-:S05]  /*707d0*/  VIADD R0, R3, 0xc5 ;  /* 0x000000c503007836 */ /* 0x000fca0000000000 */
[----:B------:R-:W-:Y:S01]  /*707e0*/  ISETP.LT.AND P2, PT, R0, R252, !P0 ;  /* 0x000000fc0000720c */ /* 0x000fe20004741270 */
[C---:B------:R-:W-:Y:S01]  /*707f0*/  VIADD R0, R3.reuse, 0xc6 ;  /* 0x000000c603007836 */ /* 0x040fe20000000000 */
[----:B------:R-:W0:Y:S04]  /*70800*/  LDC R252, c[0x0][0x22c] ;  /* 0x00008b00fffc7b82 */ /* 0x000e280000000800 */
[----:B------:R-:W-:Y:S02]  /*70810*/  ISETP.LT.AND P1, PT, R0, R5, !P0 ;  /* 0x000000050000720c */ /* 0x000fe40004721270 */
[----:B----4-:R-:W-:Y:S01]  /*70820*/  PRMT R4, R2, 0x7632, R4 ;  /* 0x0000763202047816 */ /* 0x010fe20000000004 */
[----:B------:R4:W-:Y:S01]  /*70830*/  @P4 STG.E.U16 desc[UR4][R16.64], R2 ;  /* 0x0000000210004986 */ /* 0x0009e2000c101504 */
[C---:B------:R-:W-:Y:S01]  /*70840*/  VIADD R0, R3.reuse, 0xc7 ;  /* 0x000000c703007836 */ /* 0x040fe20000000000 */
[----:B------:R-:W2:Y:S02]  /*70850*/  LDC R5, c[0x0][0x22c] ;  /* 0x00008b00ff057b82 */ /* 0x000ea40000000800 */
[----:B------:R1:W-:Y:S04]  /*70860*/  @P2 STG.E.U16 desc[UR4][R40.64], R4 ;  /* 0x0000000428002986 */ /* 0x0003e8000c101504 */
[----:B----4-:R-:W4:Y:S04]  /*70870*/  LDL.LU.64 R16, [R1+0x8c0] ;  /* 0x0008c00001107983 */ /* 0x010f280000300a00 */
[----:B-1----:R-:W3:Y:S01]  /*70880*/  LDL.LU.64 R40, [R1+0x2220] ;  /* 0x0022200001287983 */ /* 0x002ee20000300a00 */
[----:B------:R-:W-:Y:S01]  /*70890*/  ISETP.LT.AND P2, PT, R0, R34, !P0 ;  /* 0x000000220000720c */ /* 0x000fe20004741270 */
[----:B------:R-:W-:Y:S01]  /*708a0*/  VIADD R2, R3, 0xc8 ;  /* 0x000000c803027836 */ /* 0x000fe20000000000 */
[----:B------:R-:W1:Y:S04]  /*708b0*/  LDC R4, c[0x0][0x22c] ;  /* 0x00008b00ff047b82 */ /* 0x000e680000000800 */
[----:B------:R-:W-:-:S02]  /*708c0*/  ISETP.LT.AND P3, PT, R2, R23, !P0 ;  /* 0x000000170200720c */ /* 0x000fc40004761270 */
[----:B------:R-:W-:Y:S01]  /*708d0*/  PRMT R2, R35, 0x7632, R2 ;  /* 0x0000763223027816 */ /* 0x000fe20000000002 */
[----:B------:R0:W-:Y:S01]  /*708e0*/  @P1 STG.E.U16 desc[UR4][R20.64], R35 ;  /* 0x0000002314001986 */ /* 0x0001e2000c101504 */
[C---:B------:R-:W-:Y:S01]  /*708f0*/  VIADD R0, R3.reuse, 0xc9 ;  /* 0x000000c903007836 */ /* 0x040fe20000000000 */
[----:B------:R-:W1:Y:S02]  /*70900*/  LDC R23, c[0x0][0x22c] ;  /* 0x00008b00ff177b82 */ /* 0x000e640000000800 */
[----:B0-----:R-:W4:Y:S04]  /*70910*/  LDL.LU.64 R34, [R1+0x8b0] ;  /* 0x0008b00001227983 */ /* 0x001f280000300a00 */
[----:B------:R-:W4:Y:S04]  /*70920*/  LDL.LU.64 R20, [R1+0x8a8] ;  /* 0x0008a80001147983 */ /* 0x000f280000300a00 */
[----:B---3--:R0:W-:Y:S04]  /*70930*/  @P2 STG.E.U16 desc[UR4][R40.64], R2 ;  /* 0x0000000228002986 */ /* 0x0081e8000c101504 */
[----:B0-----:R-:W3:Y:S01]  /*70940*/  LDL.LU.64 R40, [R1+0x2218] ;  /* 0x0022180001287983 */ /* 0x001ee20000300a00 */
[----:B------:R-:W-:Y:S01]  /*70950*/  ISETP.LT.AND P4, PT, R0, R22, !P0 ;  /* 0x000000160000720c */ /* 0x000fe20004781270 */
[C---:B------:R-:W-:Y:S01]  /*70960*/  VIADD R0, R3.reuse, 0xca ;  /* 0x000000ca03007836 */ /* 0x040fe20000000000 */
[----:B------:R-:W0:Y:S04]  /*70970*/  LDC R22, c[0x0][0x22c] ;  /* 0x00008b00ff167b82 */ /* 0x000e280000000800 */
[----:B------:R-:W-:Y:S01]  /*70980*/  ISETP.LT.AND P1, PT, R0, R252, !P0 ;  /* 0x000000fc0000720c */ /* 0x000fe20004721270 */
[----:B------:R-:W-:-:S03]  /*70990*/  VIADD R0, R3, 0xcb ;  /* 0x000000cb03007836 */ /* 0x000fc60000000000 */
[----:B------:R-:W0:Y:S01]  /*709a0*/  LDC R252, c[0x0][0x22c] ;  /* 0x00008b00fffc7b82 */ /* 0x000e220000000800 */
[----:B---3--:R-:W-:Y:S01]  /*709b0*/  PRMT R2, R40, 0x7632, R2 ;  /* 0x0000763228027816 */ /* 0x008fe20000000002 */
[----:B------:R3:W-:Y:S04]  /*709c0*/  @P3 STG.E.U16 desc[UR4][R18.64], R40 ;  /* 0x0000002812003986 */ /* 0x0007e8000c101504 */
[----:B------:R1:W-:Y:S04]  /*709d0*/  @P4 STG.E.U16 desc[UR4][R42.64], R2 ;  /* 0x000000022a004986 */ /* 0x0003e8000c101504 */
[----:B---3--:R-:W3:Y:S01]  /*709e0*/  LDL.LU.64 R18, [R1+0x898] ;  /* 0x0008980001127983 */ /* 0x008ee20000300a00 */
[----:B--2---:R-:W-:Y:S01]  /*709f0*/  ISETP.LT.AND P2, PT, R0, R5, !P0 ;  /* 0x000000050000720c */ /* 0x004fe20004741270 */
[----:B------:R-:W2:Y:S02]  /*70a00*/  LDC R40, c[0x0][0x22c] ;  /* 0x00008b00ff287b82 */ /* 0x000ea40000000800 */
[----:B-1----:R-:W2:Y:S04]  /*70a10*/  LDL.LU.64 R42, [R1+0x2210] ;  /* 0x00221000012a7983 */ /* 0x002ea80000300a00 */
[----:B----4-:R1:W-:Y:S01]  /*70a20*/  @P1 STG.E.U16 desc[UR4][R16.64], R41 ;  /* 0x0000002910001986 */ /* 0x0103e2000c101504 */
[----:B------:R-:W-:Y:S01]  /*70a30*/  VIADD R2, R3, 0xcc ;  /* 0x000000cc03027836 */ /* 0x000fe20000000000 */
[----:B------:R-:W4:Y:S01]  /*70a40*/  LDC R5, c[0x0][0x22c] ;  /* 0x00008b00ff057b82 */ /* 0x000f220000000800 */
[----:B-1----:R-:W-:Y:S01]  /*70a50*/  PRMT R41, R41, 0x7632, R41 ;  /* 0x0000763229297816 */ /* 0x002fe20000000029 */
[----:B------:R-:W3:Y:S04]  /*70a60*/  LDL.LU.64 R16, [R1+0x890] ;  /* 0x0008900001107983 */ /* 0x000ee80000300a00 */
[----:B--2---:R1:W-:Y:S04]  /*70a70*/  @P2 STG.E.U16 desc[UR4][R42.64], R41 ;  /* 0x000000292a002986 */ /* 0x0043e8000c101504 */
[----:B-1----:R-:W2:Y:S01]  /*70a80*/  LDL.LU.64 R42, [R1+0x2208] ;  /* 0x00220800012a7983 */ /* 0x002ea20000300a00 */
[C---:B------:R-:W-:Y:S01]  /*70a90*/  VIADD R0, R3.reuse, 0xcd ;  /* 0x000000cd03007836 */ /* 0x040fe20000000000 */
[----:B------:R-:W-:Y:S01]  /*70aa0*/  ISETP.LT.AND P1, PT, R2, R23, !P0 ;  /* 0x000000170200720c */ /* 0x000fe20004721270 */
[----:B------:R-:W-:Y:S01]  /*70ab0*/  VIADD R2, R3, 0xce ;  /* 0x000000ce03027836 */ /* 0x000fe20000000000 */
[----:B------:R-:W1:Y:S02]  /*70ac0*/  LDC R41, c[0x0][0x22c] ;  /* 0x00008b00ff297b82 */ /* 0x000e640000000800 */
[----:B------:R-:W-:-:S02]  /*70ad0*/  ISETP.LT.AND P3, PT, R0, R4, !P0 ;  /* 0x000000040000720c */ /* 0x000fc40004761270 */
[----:B0-----:R-:W-:Y:S02]  /*70ae0*/  ISETP.LT.AND P2, PT, R2, R22, !P0 ;  /* 0x000000160200720c */ /* 0x001fe40004741270 */
[----:B------:R-:W3:Y:S01]  /*70af0*/  LDL.LU.64 R22, [R1+0x888] ;  /* 0x0008880001167983 */ /* 0x000ee20000300a00 */
[----:B------:R-:W-:Y:S01]  /*70b00*/  VIADD R0, R3, 0xcf ;  /* 0x000000cf03007836 */ /* 0x000fe20000000000 */
[----:B------:R-:W0:Y:S04]  /*70b10*/  LDC R4, c[0x0][0x22c] ;  /* 0x00008b00ff047b82 */ /* 0x000e280000000800 */
[----:B------:R-:W-:-:S04]  /*70b20*/  ISETP.LT.AND P4, PT, R0, R252, !P0 ;  /* 0x000000fc0000720c */ /* 0x000fc80004781270 */
[----:B------:R-:W1:Y:S01]  /*70b30*/  LDC R252, c[0x0][0x22c] ;  /* 0x00008b00fffc7b82 */ /* 0x000e620000000800 */
[----:B--2---:R-:W-:Y:S01]  /*70b40*/  PRMT R2, R42, 0x7632, R2 ;  /* 0x000076322a027816 */ /* 0x004fe20000000002 */
[----:B------:R2:W-:Y:S04]  /*70b50*/  @P1 STG.E.U16 desc[UR4][R34.64], R42 ;  /* 0x0000002a22001986 */ /* 0x0005e8000c101504 */
[----:B------:R4:W-:Y:S04]  /*70b60*/  @P3 STG.E.U16 desc[UR4][R20.64], R2 ;  /* 0x0000000214003986 */ /* 0x0009e8000c101504 */
[----:B------:R0:W-:Y:S04]  /*70b70*/  @P2 STG.E.U16 desc[UR4][R32.64], R43 ;  /* 0x0000002b20002986 */ /* 0x0001e8000c101504 */
[----:B--2---:R-:W2:Y:S01]  /*70b80*/  LDL.LU.64 R34, [R1+0x880] ;  /* 0x0008800001227983 */ /* 0x004ea20000300a00 */
[C---:B------:R-:W-:Y:S01]  /*70b90*/  VIADD R0, R3.reuse, 0xd0 ;  /* 0x000000d003007836 */ /* 0x040fe20000000000 */
[----:B------:R-:W1:Y:S02]  /*70ba0*/  LDC R42, c[0x0][0x22c] ;  /* 0x00008b00ff2a7b82 */ /* 0x000e640000000800 */
[----:B----4-:R-:W4:Y:S04]  /*70bb0*/  LDL.LU.64 R20, [R1+0x870] ;  /* 0x0008700001147983 */ /* 0x010f280000300a00 */
[----:B0-----:R-:W2:Y:S01]  /*70bc0*/  LDL.LU.64 R32, [R1+0x2200] ;  /* 0x0022000001207983 */ /* 0x001ea20000300a00 */
[----:B------:R-:W-:Y:S01]  /*70bd0*/  ISETP.LT.AND P1, PT, R0, R5, !P0 ;  /* 0x000000050000720c */ /* 0x000fe20004721270 */
[----:B------:R-:W-:Y:S01]  /*70be0*/  VIADD R0, R3, 0xd1 ;  /* 0x000000d103007836 */ /* 0x000fe20000000000 */
[----:B------:R-:W-:Y:S01]  /*70bf0*/  PRMT R2, R43, 0x7632, R2 ;  /* 0x000076322b027816 */ /* 0x000fe20000000002 */
[----:B------:R-:W0:Y:S03]  /*70c00*/  LDC R5, c[0x0][0x22c] ;  /* 0x00008b00ff057b82 */ /* 0x000e260000000800 */
[----:B------:R-:W-:Y:S01]  /*70c10*/  ISETP.LT.AND P2, PT, R0, R4, !P0 ;  /* 0x000000040000720c */ /* 0x000fe20004741270 */
[C---:B------:R-:W-:Y:S01]  /*70c20*/  VIADD R4, R3.reuse, 0xd2 ;  /* 0x000000d203047836 */ /* 0x040fe20000000000 */
[----:B---3--:R3:W-:Y:S01]  /*70c30*/  @P4 STG.E.U16 desc[UR4][R18.64], R2 ;  /* 0x0000000212004986 */ /* 0x0087e2000c101504 */
[----:B------:R-:W-:-:S05]  /*70c40*/  VIADD R0, R3, 0xd4 ;  /* 0x000000d403007836 */ /* 0x000fca0000000000 */
[----:B------:R-:W-:Y:S01]  /*70c50*/  ISETP.LT.AND P4, PT, R0, R40, !P0 ;  /* 0x000000280000720c */ /* 0x000fe20004781270 */
[C---:B------:R-:W-:Y:S01]  /*70c60*/  VIADD R0, R3.reuse, 0xd5 ;  /* 0x000000d503007836 */ /* 0x040fe20000000000 */
[----:B------:R-:W0:Y:S01]  /*70c70*/  LDC R40, c[0x0][0x22c] ;  /* 0x00008b00ff287b82 */ /* 0x000e220000000800 */
[----:B---3--:R-:W3:Y:S04]  /*70c80*/  LDL.LU.64 R18, [R1+0x860] ;  /* 0x0008600001127983 */ /* 0x008ee80000300a00 */
[----:B--2---:R2:W-:Y:S01]  /*70c90*/  @P1 STG.E.U16 desc[UR4][R16.64], R32 ;  /* 0x0000002010001986 */ /* 0x0045e2000c101504 */
[----:B-1----:R-:W-:Y:S01]  /*70ca0*/  ISETP.LT.AND P1, PT, R4, R252, !P0 ;  /* 0x000000fc0400720c */ /* 0x002fe20004721270 */
[----:B------:R-:W-:Y:S01]  /*70cb0*/  VIADD R2, R3, 0xd3 ;  /* 0x000000d303027836 */ /* 0x000fe20000000000 */
[----:B------:R-:W1:Y:S01]  /*70cc0*/  LDC R4, c[0x0][0x22c] ;  /* 0x00008b00ff047b82 */ /* 0x000e620000000800 */
[----:B--2---:R-:W-:Y:S01]  /*70cd0*/  PRMT R32, R32, 0x7632, R32 ;  /* 0x0000763220207816 */ /* 0x004fe20000000020 */
[----:B------:R-:W2:Y:S04]  /*70ce0*/  LDL.LU.64 R16, [R1+0x858] ;  /* 0x0008580001107983 */ /* 0x000ea80000300a00 */
[----:B------:R0:W-:Y:S01]  /*70cf0*/  @P2 STG.E.U16 desc[UR4][R22.64], R32 ;  /* 0x0000002016002986 */ /* 0x0001e2000c101504 */
[----:B------:R-:W-:-:S04]  /*70d00*/  ISETP.LT.AND P2, PT, R0, R42, !P0 ;  /* 0x0000002a0000720c */ /* 0x000fc80004741270 */
[----:B------:R4:W-:Y:S04]  /*70d10*/  @P1 STG.E.U16 desc[UR4][R34.64], R33 ;  /* 0x0000002122001986 */ /* 0x0009e8000c101504 */
[----:B0-----:R-:W2:Y:S01]  /*70d20*/  LDL.LU.64 R22, [R1+0x850] ;  /* 0x0008500001167983 */ /* 0x001ea20000300a00 */
[----:B------:R-:W-:Y:S01]  /*70d30*/  ISETP.LT.AND P3, PT, R2, R41, !P0 ;  /* 0x000000290200720c */ /* 0x000fe20004761270 */
[----:B------:R-:W0:Y:S02]  /*70d40*/  LDC R32, c[0x0][0x22c] ;  /* 0x00008b00ff207b82 */ /* 0x000e240000000800 */
[----:B------:R-:W2:Y:S04]  /*70d50*/  LDL.LU.64 R42, [R1+0x848] ;  /* 0x00084800012a7983 */ /* 0x000ea80000300a00 */
[----:B----4-:R-:W4:Y:S01]  /*70d60*/  LDL.LU.64 R34, [R1+0x21f8] ;  /* 0x0021f80001227983 */ /* 0x010f220000300a00 */
[----:B------:R-:W-:Y:S01]  /*70d70*/  PRMT R2, R33, 0x7632, R2 ;  /* 0x0000763221027816 */ /* 0x000fe20000000002 */
[----:B------:R-:W0:Y:S01]  /*70d80*/  LDC R41, c[0x0][0x22c] ;  /* 0x00008b00ff297b82 */ /* 0x000e220000000800 */
[----:B------:R-:W-:-:S07]  /*70d90*/  VIADD R0, R3, 0xd6 ;  /* 0x000000d603007836 */ /* 0x000fce0000000000 */
[----:B------:R-:W2:Y:S01]  /*70da0*/  LDC R33, c[0x0][0x22c] ;  /* 0x00008b00ff217b82 */ /* 0x000ea20000000800 */
[----:B----4-:R4:W-:Y:S04]  /*70db0*/  @P3 STG.E.U16 desc[UR4][R34.64], R2 ;  /* 0x0000000222003986 */ /* 0x0109e8000c101504 */
[----:B----4-:R-:W4:Y:S04]  /*70dc0*/  LDL.LU.64 R34, [R1+0x21f0] ;  /* 0x0021f00001227983 */ /* 0x010f280000300a00 */
[----:B----4-:R4:W-:Y:S04]  /*70dd0*/  @P4 STG.E.U16 desc[UR4][R20.64], R34 ;  /* 0x0000002214004986 */ /* 0x0109e8000c101504 */
[----:B----4-:R-:W4:Y:S01]  /*70de0*/  LDL.LU.64 R20, [R1+0x21e8] ;  /* 0x0021e80001147983 */ /* 0x010f220000300a00 */
[----:B------:R-:W-:-:S02]  /*70df0*/  PRMT R34, R34, 0x7632, R34 ;  /* 0x0000763222227816 */ /* 0x000fc40000000022 */
[----:B------:R-:W-:Y:S01]  /*70e00*/  ISETP.LT.AND P1, PT, R0, R5, !P0 ;  /* 0x000000050000720c */ /* 0x000fe20004721270 */
[C---:B------:R-:W-:Y:S01]  /*70e10*/  VIADD R0, R3.reuse, 0xd7 ;  /* 0x000000d703007836 */ /* 0x040fe20000000000 */
[----:B------:R-:W2:Y:S01]  /*70e20*/  LDC R5, c[0x0][0x22c] ;  /* 0x00008b00ff057b82 */ /* 0x000ea20000000800 */
[----:B------:R-:W-:-:S05]  /*70e30*/  VIADD R2, R3, 0xd8 ;  /* 0x000000d803027836 */ /* 0x000fca0000000000 */
[----:B-1----:R-:W-:Y:S01]  /*70e40*/  ISETP.LT.AND P3, PT, R2, R4, !P0 ;  /* 0x000000040200720c */ /* 0x002fe20004761270 */
[----:B----4-:R1:W-:Y:S01]  /*70e50*/  @P2 STG.E.U16 desc[UR4][R20.64], R34 ;  /* 0x0000002214002986 */ /* 0x0103e2000c101504 */
[----:B------:R-:W-:Y:S01]  /*70e60*/  PRMT R2, R35, 0x7632, R2 ;  /* 0x0000763223027816 */ /* 0x000fe20000000002 */
[----:B------:R-:W4:Y:S02]  /*70e70*/  LDC R4, c[0x0][0x22c] ;  /* 0x00008b00ff047b82 */ /* 0x000f240000000800 */
[----:B-1----:R-:W4:Y:S01]  /*70e80*/  LDL.LU.64 R20, [R1+0x21e0] ;  /* 0x0021e00001147983 */ /* 0x002f220000300a00 */
[----:B------:R-:W-:Y:S01]  /*70e90*/  ISETP.LT.AND P2, PT, R0, R40, !P0 ;  /* 0x000000280000720c */ /* 0x000fe20004741270 */
[----:B------:R-:W-:-:S04]  /*70ea0*/  VIADD R0, R3, 0xd9 ;  /* 0x000000d903007836 */ /* 0x000fc80000000000 */
[----:B------:R-:W1:Y:S01]  /*70eb0*/  LDC R34, c[0x0][0x22c] ;  /* 0x00008b00ff227b82 */ /* 0x000e620000000800 */
[----:B---3--:R3:W-:Y:S01]  /*70ec0*/  @P1 STG.E.U16 desc[UR4][R18.64], R35 ;  /* 0x0000002312001986 */ /* 0x0087e2000c101504 */
[----:B0-----:R-:W-:-:S06]  /*70ed0*/  ISETP.LT.AND P4, PT, R0, R41, !P0 ;  /* 0x000000290000720c */ /* 0x001fcc0004781270 */
[----:B--2---:R0:W-:Y:S04]  /*70ee0*/  @P2 STG.E.U16 desc[UR4][R16.64], R2 ;  /* 0x0000000210002986 */ /* 0x0041e8000c101504 */
[----:B---3--:R-:W2:Y:S04]  /*70ef0*/  LDL.LU.64 R18, [R1+0x830] ;  /* 0x0008300001127983 */ /* 0x008ea80000300a00 */
[----:B------:R-:W3:Y:S04]  /*70f00*/  LDL.LU.64 R40, [R1+0x828] ;  /* 0x0008280001287983 */ /* 0x000ee80000300a00 */
[----:B0-----:R-:W3:Y:S04]  /*70f10*/  LDL.LU.64 R16, [R1+0x820] ;  /* 0x0008200001107983 */ /* 0x001ee80000300a00 */
[----:B----4-:R0:W-:Y:S04]  /*70f20*/  @P3 STG.E.U16 desc[UR4][R22.64], R20 ;  /* 0x0000001416003986 */ /* 0x0101e8000c101504 */
[----:B0-----:R-:W4:Y:S01]  /*70f30*/  LDL.LU.64 R22, [R1+0x21d8] ;  /* 0x0021d80001167983 */ /* 0x001f220000300a00 */
[----:B------:R-:W-:Y:S01]  /*70f40*/  VIADD R0, R3, 0xda ;  /* 0x000000da03007836 */ /* 0x000fe20000000000 */
[----:B------:R-:W-:-:S02]  /*70f50*/  PRMT R2, R20, 0x7632, R2 ;  /* 0x0000763214027816 */ /* 0x000fc40000000002 */
[----:B------:R-:W0:Y:S02]  /*70f60*/  LDC R20, c[0x0][0x22c] ;  /* 0x00008b00ff147b82 */ /* 0x000e240000000800 */
[----:B------:R-:W-:Y:S01]  /*70f70*/  ISETP.LT.AND P1, PT, R0, R32, !P0 ;  /* 0x000000200000720c */ /* 0x000fe20004721270 */
[----:B------:R1:W-:Y:S01]  /*70f80*/  @P4 STG.E.U16 desc[UR4][R42.64], R2 ;  /* 0x000000022a004986 */ /* 0x0003e2000c101504 */
[----:B------:R-:W-:-:S04]  /*70f90*/  VIADD R0, R3, 0xdb ;  /* 0x000000db03007836 */ /* 0x000fc80000000000 */
[----:B------:R-:W0:Y:S01]  /*70fa0*/  LDC R32, c[0x0][0x22c] ;  /* 0x00008b00ff207b82 */ /* 0x000e220000000800 */
[----:B-1----:R-:W-:Y:S01]  /*70fb0*/  VIADD R2, R3, 0xdc ;  /* 0x000000dc03027836 */ /* 0x002fe20000000000 */
[----:B------:R-:W3:Y:S05]  /*70fc0*/  LDL.LU.64 R42, [R1+0x810] ;  /* 0x00081000012a7983 */ /* 0x000eea0000300a00 */
[----:B----4-:R1:W-:Y:S01]  /*70fd0*/  @P1 STG.E.U16 desc[UR4][R22.64], R21 ;  /* 0x0000001516001986 */ /* 0x0103e2000c101504 */
[----:B------:R-:W-:-:S03]  /*70fe0*/  ISETP.LT.AND P1, PT, R2, R34, !P0 ;  /* 0x000000220200720c */ /* 0x000fc60004721270 */
[----:B-1----:R-:W4:Y:S04]  /*70ff0*/  LDL.LU.64 R22, [R1+0x21d0] ;  /* 0x0021d00001167983 */ /* 0x002f280000300a00 */
[----:B------:R-:W2:Y:S01]  /*71000*/  LDL.LU.64 R34, [R1+0x838] ;  /* 0x0008380001227983 */ /* 0x000ea20000300a00 */
[----:B------:R-:W-:Y:S01]  /*71010*/  ISETP.LT.AND P2, PT, R0, R5, !P0 ;  /* 0x000000050000720c */ /* 0x000fe20004741270 */
[----:B------:R-:W-:Y:S01]  /*71020*/  VIADD R0, R3, 0xdd ;  /* 0x000000dd03007836 */ /* 0x000fe20000000000 */
[----:B------:R-:W-:Y:S01]  /*71030*/  PRMT R21, R21, 0x7632, R21 ;  /* 0x0000763215157816 */ /* 0x000fe20000000015 */
[----:B------:R-:W-:Y:S01]  /*71040*/  VIADD R2, R3, 0xde ;  /* 0x000000de03027836 */ /* 0x000fe20000000000 */
[----:B------:R-:W1:Y:S02]  /*71050*/  LDC R5, c[0x0][0x22c] ;  /* 0x00008b00ff057b82 */ /* 0x000e640000000800 */
[----:B------:R-:W-:-:S07]  /*71060*/  ISETP.LT.AND P3, PT, R0, R4, !P0 ;  /* 0x000000040000720c */ /* 0x000fce0004761270 */
[----:B--2---:R2:W-:Y:S01]  /*71070*/  @P2 STG.E.U16 desc[UR4][R34.64], R21 ;  /* 0x0000001522002986 */ /* 0x0045e2000c101504 */
[----:B------:R-:W-:Y:S01]  /*71080*/  ISETP.LT.AND P2, PT, R2, R33, !P0 ;  /* 0x000000210200720c */ /* 0x000fe20004741270 */
[----:B------:R-:W-:Y:S01]  /*71090*/  VIADD R0, R3, 0xdf ;  /* 0x000000df03007836 */ /* 0x000fe20000000000 */
[----:B----4-:R-:W-:Y:S01]  /*710a0*/  PRMT R2, R22, 0x7632, R2 ;  /* 0x0000763216027816 */ /* 0x010fe20000000002 */
[----:B------:R4:W-:Y:S01]  /*710b0*/  @P1 STG.E.U16 desc[UR4][R18.64], R22 ;  /* 0x0000001612001986 */ /* 0x0009e2000c101504 */
[----:B------:R-:W1:Y:S03]  /*710c0*/  LDC R4, c[0x0][0x22c] ;  /* 0x00008b00ff047b82 */ /* 0x000e660000000800 */
[----:B---3--:R3:W-:Y:S04]  /*710d0*/  @P3 STG.E.U16 desc[UR4][R40.64], R2 ;  /* 0x0000000228003986 */ /* 0x0087e8000c101504 */
[----:B--2---:R-:W2:Y:S01]  /*710e0*/  LDL.LU.64 R34, [R1+0x808] ;  /* 0x0008080001227983 */ /* 0x004ea20000300a00 */
[----:B------:R-:W2:Y:S03]  /*710f0*/  LDC R21, c[0x0][0x22c] ;  /* 0x00008b00ff157b82 */ /* 0x000ea60000000800 */
[----:B----4-:R-:W4:Y:S04]  /*71100*/  LDL.LU.64 R18, [R1+0x21c8] ;  /* 0x0021c80001127983 */ /* 0x010f280000300a00 */
[----:B---3--:R-:W3:Y:S01]  /*71110*/  LDL.LU.64 R40, [R1+0x7f0] ;  /* 0x0007f00001287983 */ /* 0x008ee20000300a00 */
[----:B0-----:R-:W-:Y:S01]  /*71120*/  ISETP.LT.AND P4, PT, R0, R32, !P0 ;  /* 0x000000200000720c */ /* 0x001fe20004781270 */
[----:B------:R-:W0:Y:S02]  /*71130*/  LDC R22, c[0x0][0x22c] ;  /* 0x00008b00ff167b82 */ /* 0x000e240000000800 */
[----:B------:R1:W-:Y:S01]  /*71140*/  @P2 STG.E.U16 desc[UR4][R16.64], R23 ;  /* 0x0000001710002986 */ /* 0x0003e2000c101504 */
[----:B------:R-:W-:-:S05]  /*71150*/  PRMT R2, R23, 0x7632, R2 ;  /* 0x0000763217027816 */ /* 0x000fca0000000002 */
[----:B------:R-:W0:Y:S01]  /*71160*/  LDC R32, c[0x0][0x22c] ;  /* 0x00008b00ff207b82 */ /* 0x000e220000000800 */
[----:B-1----:R-:W2:Y:S01]  /*71170*/  LDL.LU.64 R16, [R1+0x21c0] ;  /* 0x0021c00001107983 */ /* 0x002ea20000300a00 */
[----:B------:R-:W-:-:S05]  /*71180*/  VIADD R0, R3, 0xe0 ;  /* 0x000000e003007836 */ /* 0x000fca0000000000 */
[----:B------:R-:W-:Y:S01]  /*71190*/  ISETP.LT.AND P1, PT, R0, R5, !P0 ;  /* 0x000000050000720c */ /* 0x000fe20004721270 */
[C---:B------:R-:W-:Y:S01]  /*711a0*/  VIADD R0, R3.reuse, 0xe1 ;  /* 0x000000e103007836 */ /* 0x040fe20000000000 */
[----:B------:R-:W1:Y:S01]  /*711b0*/  LDC R5, c[0x0][0x22c] ;  /* 0x00008b00ff057b82 */ /* 0x000e620000000800 */
[----:B--2---:R2:W-:Y:S04]  /*711c0*/  @P4 STG.E.U16 desc[UR4][R16.64], R2 ;  /* 0x0000000210004986 */ /* 0x0045e8000c101504 */
[----:B--2---:R-:W2:Y:S01]  /*711d0*/  LDL.LU.64 R16, [R1+0x21b8] ;  /* 0x0021b80001107983 */ /* 0x004ea20000300a00 */
[----:B------:R-:W-:Y:S01]  /*711e0*/  ISETP.LT.AND P2, PT, R0, R4, !P0 ;  /* 0x000000040000720c */ /* 0x000fe20004741270 */
[C---:B------:R-:W-:Y:S02]  /*711f0*/  VIADD R4, R3.reuse, 0xe2 ;  /* 0x000000e203047836 */ /* 0x040fe40000000000 */
[----:B------:R-:W-:-:S02]  /*71200*/  VIADD R2, R3, 0xe3 ;  /* 0x000000e303027836 */ /* 0x000fc40000000000 */
[----:B------:R-:W-:-:S03]  /*71210*/  VIADD R0, R3, 0xe4 ;  /* 0x000000e403007836 */ /* 0x000fc60000000000 */
[----:B------:R-:W-:Y:S01]  /*71220*/  ISETP.LT.AND P3, PT, R2, R21, !P0 ;  /* 0x000000150200720c */ /* 0x000fe20004761270 */
[----:B--2---:R2:W-:Y:S01]  /*71230*/  @P1 STG.E.U16 desc[UR4][R42.64], R16 ;  /* 0x000000102a001986 */ /* 0x0045e2000c101504 */
[----:B0-----:R-:W-:Y:S01]  /*71240*/  ISETP.LT.AND P1, PT, R4, R32, !P0 ;  /* 0x000000200400720c */ /* 0x001fe20004721270 */
[----:B------:R-:W0:Y:S01]  /*71250*/  LDC R21, c[0x0][0x22c] ;  /* 0x00008b00ff157b82 */ /* 0x000e220000000800 */
[----:B------:R-:W-:Y:S01]  /*71260*/  ISETP.LT.AND P4, PT, R0, R20, !P0 ;  /* 0x000000140000720c */ /* 0x000fe20004781270 */
[----:B--2---:R-:W2:Y:S01]  /*71270*/  LDL.LU.64 R42, [R1+0x7e0] ;  /* 0x0007e000012a7983 */ /* 0x004ea20000300a00 */
[----:B------:R-:W-:Y:S01]  /*71280*/  PRMT R16, R16, 0x7632, R16 ;  /* 0x0000763210107816 */ /* 0x000fe20000000010 */
[----:B------:R-:W-:Y:S01]  /*71290*/  VIADD R0, R3, 0xe5 ;  /* 0x000000e503007836 */ /* 0x000fe20000000000 */
[----:B------:R-:W-:Y:S01]  /*712a0*/  PRMT R2, R17, 0x7632, R2 ;  /* 0x0000763211027816 */ /* 0x000fe20000000002 */
[----:B------:R-:W4:Y:S02]  /*712b0*/  LDL.LU.64 R32, [R1+0x800] ;  /* 0x0008000001207983 */ /* 0x000f240000300a00 */
[----:B------:R-:W0:Y:S02]  /*712c0*/  LDC R20, c[0x0][0x22c] ;  /* 0x00008b00ff147b82 */ /* 0x000e240000000800 */
[----:B------:R1:W-:Y:S01]  /*712d0*/  @P2 STG.E.U16 desc[UR4][R34.64], R16 ;  /* 0x0000001022002986 */ /* 0x0003e2000c101504 */
[----:B------:R-:W-:-:S05]  /*712e0*/  ISETP.LT.AND P2, PT, R0, R22, !P0 ;  /* 0x000000160000720c */ /* 0x000fca0004741270 */
[----:B------:R-:W0:Y:S01]  /*712f0*/  LDC R4, c[0x0][0x22c] ;  /* 0x00008b00ff047b82 */ /* 0x000e220000000800 */
[----:B-1----:R-:W2:Y:S07]  /*71300*/  LDL.LU.64 R34, [R1+0x7d0] ;  /* 0x0007d00001227983 */ /* 0x002eae0000300a00 */
[----:B------:R-:W1:Y:S01]  /*71310*/  LDC R16, c[0x0][0x22c] ;  /* 0x00008b00ff107b82 */ /* 0x000e620000000800 */
[----:B------:R-:W2:Y:S04]  /*71320*/  LDL.LU.64 R22, [R1+0x7d8] ;  /* 0x0007d80001167983 */ /* 0x000ea80000300a00 */
[----:B----4-:R4:W-:Y:S04]  /*71330*/  @P1 STG.E.U16 desc[UR4][R32.64], R17 ;  /* 0x0000001120001986 */ /* 0x0109e8000c101504 */
[----:B------:R3:W-:Y:S04]  /*71340*/  @P3 STG.E.U16 desc[UR4][R18.64], R2 ;  /* 0x0000000212003986 */ /* 0x0007e8000c101504 */
[----:B----4-:R-:W4:Y:S01]  /*71350*/  LDL.LU.64 R32, [R1+0x7c8] ;  /* 0x0007c80001207983 */ /* 0x010f220000300a00 */
[C---:B------:R-:W-:Y:S01]  /*71360*/  VIADD R0, R3.reuse, 0xe6 ;  /* 0x000000e603007836 */ /* 0x040fe20000000000 */
[----:B------:R-:W4:Y:S02]  /*71370*/  LDC R17, c[0x0][0x22c] ;  /* 0x00008b00ff117b82 */ /* 0x000f240000000800 */
[----:B---3--:R-:W3:Y:S02]  /*71380*/  LDL.LU.64 R18, [R1+0x21b0] ;  /* 0x0021b00001127983 */ /* 0x008ee40000300a00 */
[----:B------:R-:W-:Y:S01]  /*71390*/  ISETP.LT.AND P1, PT, R0, R5, !P0 ;  /* 0x000000050000720c */ /* 0x000fe20004721270 */
[----:B------:R-:W-:-:S02]  /*713a0*/  VIADD R0, R3, 0xe7 ;  /* 0x000000e703007836 */ /* 0x000fc40000000000 */
[----:B------:R-:W-:Y:S01]  /*713b0*/  VIADD R2, R3, 0xe8 ;  /* 0x000000e803027836 */ /* 0x000fe20000000000 */
[----:B------:R-:W4:Y:S01]  /*713c0*/  LDC R5, c[0x0][0x22c] ;  /* 0x00008b00ff057b82 */ /* 0x000f220000000800 */
[----:B---3--:R3:W-:Y:S02]  /*713d0*/  @P4 STG.E.U16 desc[UR4][R40.64], R18 ;  /* 0x0000001228004986 */ /* 0x0087e4000c101504 */
[----:B---3--:R-:W-:-:S05]  /*713e0*/  PRMT R18, R18, 0x7632, R18 ;  /* 0x0000763212127816 */ /* 0x008fca0000000012 */
[----:B------:R3:W-:Y:S04]  /*713f0*/  @P2 STG.E.U16 desc[UR4][R8.64], R18 ;  /* 0x0000001208002986 */ /* 0x0007e8000c101504 */
[----:B---3--:R-:W3:Y:S01]  /*71400*/  LDL.LU.64 R8, [R1+0x21a8] ;  /* 0x0021a80001087983 */ /* 0x008ee20000300a00 */
[----:B0-----:R-:W-:Y:S01]  /*71410*/  ISETP.LT.AND P2, PT, R0, R20, !P0 ;  /* 0x000000140000720c */ /* 0x001fe20004741270 */
[C---:B------:R-:W-:Y:S01]  /*71420*/  VIADD R0, R3.reuse, 0xe9 ;  /* 0x000000e903007836 */ /* 0x040fe20000000000 */
[----:B------:R-:W-:Y:S01]  /*71430*/  ISETP.LT.AND P3, PT, R2, R4, !P0 ;  /* 0x000000040200720c */ /* 0x000fe20004761270 */
[----:B--2---:R0:W-:Y:S01]  /*71440*/  @P1 STG.E.U16 desc[UR4][R42.64], R19 ;  /* 0x000000132a001986 */ /* 0x0041e2000c101504 */
[----:B------:R-:W2:Y:S02]  /*71450*/  LDC R18, c[0x0][0x22c] ;  /* 0x00008b00ff127b82 */ /* 0x000ea40000000800 */
[----:B------:R-:W-:Y:S01]  /*71460*/  ISETP.LT.AND P4, PT, R0, R21, !P0 ;  /* 0x000000150000720c */ /* 0x000fe20004781270 */
[----:B------:R-:W-:Y:S01]  /*71470*/  VIADD R0, R3, 0xea ;  /* 0x000000ea03007836 */ /* 0x000fe20000000000 */
[----:B------:R-:W-:Y:S01]  /*71480*/  PRMT R2, R19, 0x7632, R2 ;  /* 0x0000763213027816 */ /* 0x000fe20000000002 */
[----:B------:R-:W2:Y:S03]  /*71490*/  LDL.LU.64 R40, [R1+0x7b8] ;  /* 0x0007b80001287983 */ /* 0x000ea60000300a00 */
[----:B-1----:R-:W-:Y:S01]  /*714a0*/  ISETP.LT.AND P1, PT, R0, R16, !P0 ;  /* 0x000000100000720c */ /* 0x002fe20004721270 */
[----:B------:R1:W-:Y:S01]  /*714b0*/  @P2 STG.E.U16 desc[UR4][R22.64], R2 ;  /* 0x0000000216002986 */ /* 0x0003e2000c101504 */
[----:B------:R-:W2:Y:S03]  /*714c0*/  LDC R4, c[0x0][0x22c] ;  /* 0x00008b00ff047b82 */ /* 0x000ea60000000800 */
[----:B0-----:R-:W2:Y:S01]  /*714d0*/  LDL.LU.64 R42, [R1+0x7b0] ;  /* 0x0007b000012a7983 */ /* 0x001ea20000300a00 */
[----:B------:R-:W-:-:S04]  /*714e0*/  VIADD R0, R3, 0xeb ;  /* 0x000000eb03007836 */ /* 0x000fc80000000000 */
[----:B------:R-:W0:Y:S01]  /*714f0*/  LDC R16, c[0x0][0x22c] ;  /* 0x00008b00ff107b82 */ /* 0x000e220000000800 */
[----:B-1----:R-:W2:Y:S01]  /*71500*/  LDL.LU.64 R22, [R1+0x7a0] ;  /* 0x0007a00001167983 */ /* 0x002ea20000300a00 */
[----:B---3--:R-:W-:-:S03]  /*71510*/  PRMT R2, R8, 0x7632, R2 ;  /* 0x0000763208027816 */ /* 0x008fc60000000002 */
[----:B------:R1:W-:Y:S04]  /*71520*/  @P3 STG.E.U16 desc[UR4][R34.64], R8 ;  /* 0x0000000822003986 */ /* 0x0003e8000c101504 */
[----:B----4-:R-:W-:Y:S04]  /*71530*/  @P4 STG.E.U16 desc[UR4][R32.64], R2 ;  /* 0x0000000220004986 */ /* 0x010fe8000c101504 */
[----:B------:R3:W-:Y:S04]  /*71540*/  @P1 STG.E.U16 desc[UR4][R10.64], R9 ;  /* 0x000000090a001986 */ /* 0x0007e8000c101504 */
[----:B-1----:R-:W4:Y:S01]  /*71550*/  LDL.LU.64 R34, [R1+0x798] ;  /* 0x0007980001227983 */ /* 0x002f220000300a00 */
[----:B------:R-:W-:Y:S01]  /*71560*/  ISETP.LT.AND P2, PT, R0, R5, !P0 ;  /* 0x000000050000720c */ /* 0x000fe20004741270 */
[----:B------:R-:W1:Y:S02]  /*71570*/  LDC R8, c[0x0][0x22c] ;  /* 0x00008b00ff087b82 */ /* 0x000e640000000800 */
[----:B---3--:R-:W3:Y:S01]  /*71580*/  LDL.LU.64 R10, [R1+0x21a0] ;  /* 0x0021a000010a7983 */ /* 0x008ee20000300a00 */
[----:B------:R-:W-:Y:S01]  /*71590*/  VIADD R2, R3, 0xec ;  /* 0x000000ec03027836 */ /* 0x000fe20000000000 */
[----:B------:R-:W-:Y:S01]  /*715a0*/  PRMT R9, R9, 0x7632, R9 ;  /* 0x0000763209097816 */ /* 0x000fe20000000009 */
[----:B------:R-:W-:-:S03]  /*715b0*/  VIADD R0, R3, 0xed ;  /* 0x000000ed03007836 */ /* 0x000fc60000000000 */
[----:B------:R-:W1:Y:S01]  /*715c0*/  LDC R5, c[0x0][0x22c] ;  /* 0x00008b00ff057b82 */ /* 0x000e620000000800 */
[----:B--2---:R-:W-:Y:S02]  /*715d0*/  ISETP.LT.AND P1, PT, R2, R18, !P0 ;  /* 0x000000120200720c */ /* 0x004fe40004721270 */
[----:B------:R-:W-:Y:S01]  /*715e0*/  ISETP.LT.AND P3, PT, R0, R4, !P0 ;  /* 0x000000040000720c */ /* 0x000fe20004761270 */
[C---:B------:R-:W-:Y:S01]  /*715f0*/  VIADD R2, R3.reuse, 0xee ;  /* 0x000000ee03027836 */ /* 0x040fe20000000000 */
[----:B------:R2:W-:Y:S01]  /*71600*/  @P2 STG.E.U16 desc[UR4][R40.64], R9 ;  /* 0x0000000928002986 */ /* 0x0005e2000c101504 */
[----:B------:R-:W-:Y:S02]  /*71610*/  VIADD R0, R3, 0xef ;  /* 0x000000ef03007836 */ /* 0x000fe40000000000 */
[----:B------:R-:W4:Y:S01]  /*71620*/  LDC R4, c[0x0][0x22c] ;  /* 0x00008b00ff047b82 */ /* 0x000f220000000800 */
[----:B------:R-:W-:Y:S01]  /*71630*/  ISETP.LT.AND P2, PT, R2, R17, !P0 ;  /* 0x000000110200720c */ /* 0x000fe20004741270 */
[----:B--2---:R-:W2:Y:S06]  /*71640*/  LDL.LU.64 R40, [R1+0x788] ;  /* 0x0007880001287983 */ /* 0x004eac0000300a00 */
[----:B------:R-:W2:Y:S01]  /*71650*/  LDC R9, c[0x0][0x22c] ;  /* 0x00008b00ff097b82 */ /* 0x000ea20000000800 */
[----:B------:R-:W2:Y:S04]  /*71660*/  LDL.LU.64 R32, [R1+0x780] ;  /* 0x0007800001207983 */ /* 0x000ea80000300a00 */
[----:B---3--:R3:W-:Y:S01]  /*71670*/  @P1 STG.E.U16 desc[UR4][R42.64], R10 ;  /* 0x0000000a2a001986 */ /* 0x0087e2000c101504 */
[----:B------:R-:W-:-:S02]  /*71680*/  PRMT R2, R10, 0x7632, R2 ;  /* 0x000076320a027816 */ /* 0x000fc40000000002 */
[----:B------:R-:W2:Y:S03]  /*71690*/  LDC R17, c[0x0][0x22c] ;  /* 0x00008b00ff117b82 */ /* 0x000ea60000000800 */
[----:B------:R1:W-:Y:S01]  /*716a0*/  @P3 STG.E.U16 desc[UR4][R48.64], R2 ;  /* 0x0000000230003986 */ /* 0x0003e2000c101504 */
[----:B0-----:R-:W-:-:S04]  /*716b0*/  ISETP.LT.AND P4, PT, R0, R16, !P0 ;  /* 0x000000100000720c */ /* 0x001fc80004781270 */
[----:B---3--:R-:W0:Y:S01]  /*716c0*/  LDC R10, c[0x0][0x22c] ;  /* 0x00008b00ff0a7b82 */ /* 0x008e220000000800 */
[----:B-1----:R-:W3:Y:S01]  /*716d0*/  LDL.LU.64 R48, [R1+0x2198] ;  /* 0x0021980001307983 */ /* 0x002ee20000300a00 */
[----:B------:R-:W-:Y:S01]  /*716e0*/  VIADD R0, R3, 0xf0 ;  /* 0x000000f003007836 */ /* 0x000fe20000000000 */
[----:B------:R-:W-:-:S05]  /*716f0*/  PRMT R2, R11, 0x7632, R2 ;  /* 0x000076320b027816 */ /* 0x000fca0000000002 */
[----:B------:R-:W1:Y:S01]  /*71700*/  LDC R16, c[0x0][0x22c] ;  /* 0x00008b00ff107b82 */ /* 0x000e620000000800 */
[----:B------:R4:W-:Y:S01]  /*71710*/  @P2 STG.E.U16 desc[UR4][R22.64], R11 ;  /* 0x0000000b16002986 */ /* 0x0009e2000c101504 */
[----:B------:R-:W-:-:S03]  /*71720*/  ISETP.LT.AND P1, PT, R0, R5, !P0 ;  /* 0x000000050000720c */ /* 0x000fc60004721270 */
[----:B------:R-:W2:Y:S04]  /*71730*/  LDL.LU.64 R20, [R1+0x778] ;  /* 0x0007780001147983 */ /* 0x000ea80000300a00 */
[----:B----4-:R-:W-:Y:S01]  /*71740*/  @P4 STG.E.U16 desc[UR4][R34.64], R2 ;  /* 0x0000000222004986 */ /* 0x010fe2000c101504 */
[C---:B------:R-:W-:Y:S01]  /*71750*/  VIADD R0, R3.reuse, 0xf1 ;  /* 0x000000f103007836 */ /* 0x040fe20000000000 */
[----:B------:R-:W4:Y:S02]  /*71760*/  LDC R5, c[0x0][0x22c] ;  /* 0x00008b00ff057b82 */ /* 0x000f240000000800 */
[----:B------:R-:W4:Y:S02]  /*71770*/  LDL.LU.64 R42, [R1+0x770] ;  /* 0x00077000012a7983 */ /* 0x000f240000300a00 */
[----:B------:R-:W-:Y:S01]  /*71780*/  ISETP.LT.AND P2, PT, R0, R4, !P0 ;  /* 0x000000040000720c */ /* 0x000fe20004741270 */
[----:B------:R-:W-:-:S03]  /*71790*/  VIADD R4, R3, 0xf2 ;  /* 0x000000f203047836 */ /* 0x000fc60000000000 */
[----:B------:R-:W0:Y:S01]  /*717a0*/  LDC R11, c[0x0][0x22c] ;  /* 0x00008b00ff0b7b82 */ /* 0x000e220000000800 */
[----:B---3--:R3:W-:Y:S04]  /*717b0*/  @P1 STG.E.U16 desc[UR4][R50.64], R48 ;  /* 0x0000003032001986 */ /* 0x0087e8000c101504 */
[----:B---3--:R-:W4:Y:S01]  /*717c0*/  LDL.LU.64 R50, [R1+0x2190] ;  /* 0x0021900001327983 */ /* 0x008f220000300a00 */
[C---:B------:R-:W-:Y:S02]  /*717d0*/  VIADD R2, R3.reuse, 0xf3 ;  /* 0x000000f303027836 */ /* 0x040fe40000000000 */
[C---:B------:R-:W-:Y:S01]  /*717e0*/  VIADD R0, R3.reuse, 0xf4 ;  /* 0x000000f403007836 */ /* 0x040fe20000000000 */
[----:B--2---:R-:W-:Y:S01]  /*717f0*/  ISETP.LT.AND P1, PT, R4, R17, !P0 ;  /* 0x000000110400720c */ /* 0x004fe20004721270 */
[----:B------:R-:W2:Y:S01]  /*71800*/  LDL.LU.64 R34, [R1+0x760] ;  /* 0x0007600001227983 */ /* 0x000ea20000300a00 */
[----:B-1----:R-:W-:Y:S01]  /*71810*/  ISETP.LT.AND P3, PT, R2, R16, !P0 ;  /* 0x000000100200720c */ /* 0x002fe20004761270 */
[----:B------:R-:W1:Y:S01]  /*71820*/  LDC R4, c[0x0][0x22c] ;  /* 0x00008b00ff047b82 */ /* 0x000e620000000800 */
[----:B------:R-:W-:Y:S01]  /*71830*/  ISETP.LT.AND P4, PT, R0, R9, !P0 ;  /* 0x000000090000720c */ /* 0x000fe20004781270 */
[----:B------:R-:W-:Y:S01]  /*71840*/  VIADD R0, R3, 0xf5 ;  /* 0x000000f503007836 */ /* 0x000fe20000000000 */
[----:B------:R-:W-:Y:S01]  /*71850*/  PRMT R48, R48, 0x7632, R48 ;  /* 0x0000763230307816 */ /* 0x000fe20000000030 */
[----:B------:R-:W3:Y:S01]  /*71860*/  LDL.LU.64 R22, [R1+0x758] ;  /* 0x0007580001167983 */ /* 0x000ee20000300a00 */
[----:B------:R-:W-:-:S03]  /*71870*/  PRMT R2, R49, 0x7632, R2 ;  /* 0x0000763231027816 */ /* 0x000fc60000000002 */
[----:B------:R0:W-:Y:S01]  /*71880*/  @P2 STG.E.U16 desc[UR4][R40.64], R48 ;  /* 0x0000003028002986 */ /* 0x0001e2000c101504 */
[----:B------:R-:W-:Y:S01]  /*71890*/  ISETP.LT.AND P2, PT, R0, R8, !P0 ;  /* 0x000000080000720c */ /* 0x000fe20004741270 */
[----:B------:R-:W1:Y:S02]  /*718a0*/  LDC R9, c[0x0][0x22c] ;  /* 0x00008b00ff097b82 */ /* 0x000e640000000800 */
[----:B------:R0:W-:Y:S04]  /*718b0*/  @P1 STG.E.U16 desc[UR4][R32.64], R49 ;  /* 0x0000003120001986 */ /* 0x0001e8000c101504 */
[----:B------:R-:W-:Y:S04]  /*718c0*/  @P3 STG.E.U16 desc[UR4][R20.64], R2 ;  /* 0x0000000214003986 */ /* 0x000fe8000c101504 */
[----:B0-----:R-:W3:Y:S01]  /*718d0*/  LDL.LU.64 R40, [R1+0x750] ;  /* 0x0007500001287983 */ /* 0x001ee20000300a00 */
[----:B------:R-:W0:Y:S03]  /*718e0*/  LDC R8, c[0x0][0x22c] ;  /* 0x00008b00ff087b82 */ /* 0x000e260000000800 */
[----:B------:R-:W3:Y:S04]  /*718f0*/  LDL.LU.64 R32, [R1+0x748] ;  /* 0x0007480001207983 */ /* 0x000ee80000300a00 */
[----:B----4-:R4:W-:Y:S02]  /*71900*/  @P4 STG.E.U16 desc[UR4][R42.64], R50 ;  /* 0x000000322a004986 */ /* 0x0109e4000c101504 */
[----:B----4-:R-:W-:-:S05]  /*71910*/  PRMT R50, R50, 0x7632, R50 ;  /* 0x0000763232327816 */ /* 0x010fca0000000032 */
[----:B------:R4:W-:Y:S04]  /*71920*/  @P2 STG.E.U16 desc[UR4][R12.64], R50 ;  /* 0x000000320c002986 */ /* 0x0009e8000c101504 */
[----:B----4-:R-:W4:Y:S01]  /*71930*/  LDL.LU.64 R12, [R1+0x2188] ;  /* 0x00218800010c7983 */ /* 0x010f220000300a00 */
[C---:B------:R-:W-:Y:S02]  /*71940*/  VIADD R0, R3.reuse, 0xf6 ;  /* 0x000000f603007836 */ /* 0x040fe40000000000 */
[C---:B------:R-:W-:Y:S01]  /*71950*/  VIADD R2, R3.reuse, 0xf8 ;  /* 0x000000f803027836 */ /* 0x040fe20000000000 */
[----:B------:R-:W4:Y:S02]  /*71960*/  LDL.LU.64 R42, [R1+0x738] ;  /* 0x00073800012a7983 */ /* 0x000f240000300a00 */
[----:B------:R-:W-:Y:S01]  /*71970*/  ISETP.LT.AND P1, PT, R0, R5, !P0 ;  /* 0x000000050000720c */ /* 0x000fe20004721270 */
[C---:B------:R-:W-:Y:S01]  /*71980*/  VIADD R0, R3.reuse, 0xf7 ;  /* 0x000000f703007836 */ /* 0x040fe20000000000 */
[----:B-1----:R-:W-:Y:S01]  /*71990*/  ISETP.LT.AND P3, PT, R2, R4, !P0 ;  /* 0x000000040200720c */ /* 0x002fe20004761270 */
[----:B------:R-:W1:Y:S03]  /*719a0*/  LDC R5, c[0x0][0x22c] ;  /* 0x00008b00ff057b82 */ /* 0x000e660000000800 */
[----:B------:R-:W-:Y:S01]  /*719b0*/  ISETP.LT.AND P2, PT, R0, R9, !P0 ;  /* 0x000000090000720c */ /* 0x000fe20004741270 */
[----:B------:R-:W-:Y:S01]  /*719c0*/  VIADD R0, R3, 0xf9 ;  /* 0x000000f903007836 */ /* 0x000fe20000000000 */
[----:B------:R-:W-:-:S03]  /*719d0*/  PRMT R2, R51, 0x7632, R2 ;  /* 0x0000763233027816 */ /* 0x000fc60000000002 */
[----:B------:R-:W1:Y:S01]  /*719e0*/  LDC R4, c[0x0][0x22c] ;  /* 0x00008b00ff047b82 */ /* 0x000e620000000800 */
[----:B------:R-:W-:Y:S01]  /*719f0*/  ISETP.LT.AND P4, PT, R0, R11, !P0 ;  /* 0x0000000b0000720c */ /* 0x000fe20004781270 */
[C---:B------:R-:W-:Y:S01]  /*71a00*/  VIADD R0, R3.reuse, 0xfa ;  /* 0x000000fa03007836 */ /* 0x040fe20000000000 */
[----:B--2---:R2:W-:Y:S04]  /*71a10*/  @P1 STG.E.U16 desc[UR4][R34.64], R51 ;  /* 0x0000003322001986 */ /* 0x0045e8000c101504 */
[----:B0-----:R-:W-:Y:S01]  /*71a20*/  ISETP.LT.AND P1, PT, R0, R8, !P0 ;  /* 0x000000080000720c */ /* 0x001fe20004721270 */
[----:B---3--:R0:W-:Y:S01]  /*71a30*/  @P2 STG.E.U16 desc[UR4][R22.64], R2 ;  /* 0x0000000216002986 */ /* 0x0081e2000c101504 */
[----:B------:R-:W3:Y:S03]  /*71a40*/  LDC R9, c[0x0][0x22c] ;  /* 0x00008b00ff097b82 */ /* 0x000ee60000000800 */
[----:B--2---:R-:W2:Y:S01]  /*71a50*/  LDL.LU.64 R34, [R1+0x730] ;  /* 0x0007300001227983 */ /* 0x004ea20000300a00 */
[----:B------:R-:W-:-:S04]  /*71a60*/  VIADD R0, R3, 0xfb ;  /* 0x000000fb03007836 */ /* 0x000fc80000000000 */
[----:B------:R-:W2:Y:S01]  /*71a70*/  LDC R8, c[0x0][0x22c] ;  /* 0x00008b00ff087b82 */ /* 0x000ea20000000800 */
[----:B0-----:R-:W2:Y:S07]  /*71a80*/  LDL.LU.64 R22, [R1+0x720] ;  /* 0x0007200001167983 */ /* 0x001eae0000300a00 */
[----:B------:R-:W0:Y:S01]  /*71a90*/  LDC R11, c[0x0][0x22c] ;  /* 0x00008b00ff0b7b82 */ /* 0x000e220000000800 */
[----:B----4-:R-:W-:Y:S01]  /*71aa0*/  PRMT R2, R12, 0x7632, R2 ;  /* 0x000076320c027816 */ /* 0x010fe20000000002 */
[----:B------:R4:W-:Y:S04]  /*71ab0*/  @P3 STG.E.U16 desc[UR4][R40.64], R12 ;  /* 0x0000000c28003986 */ /* 0x0009e8000c101504 */
[----:B------:R-:W-:Y:S04]  /*71ac0*/  @P4 STG.E.U16 desc[UR4][R32.64], R2 ;  /* 0x0000000220004986 */ /* 0x000fe8000c101504 */
[----:B------:R1:W-:Y:S04]  /*71ad0*/  @P1 STG.E.U16 desc[UR4][R14.64], R13 ;  /* 0x0000000d0e001986 */ /* 0x0003e8000c101504 */
[----:B----4-:R-:W4:Y:S04]  /*71ae0*/  LDL.LU.64 R40, [R1+0x718] ;  /* 0x0007180001287983 */ /* 0x010f280000300a00 */
[----:B-1----:R-:W2:Y:S01]  /*71af0*/  LDL.LU.64 R14, [R1+0x2180] ;  /* 0x00218000010e7983 */ /* 0x002ea20000300a00 */
[----:B------:R-:W-:Y:S01]  /*71b00*/  ISETP.LT.AND P2, PT, R0, R5, !P0 ;  /* 0x000000050000720c */ /* 0x000fe20004741270 */
[----:B------:R-:W-:Y:S01]  /*71b10*/  VIADD R2, R3, 0xfc ;  /* 0x000000fc03027836 */ /* 0x000fe20000000000 */
[----:B------:R-:W-:Y:S01]  /*71b20*/  PRMT R13, R13, 0x7632, R13 ;  /* 0x000076320d0d7816 */ /* 0x000fe2000000000d */
[----:B------:R-:W-:Y:S01]  /*71b30*/  VIADD R0, R3, 0xfd ;  /* 0x000000fd03007836 */ /* 0x000fe20000000000 */
[----:B------:R-:W1:Y:S02]  /*71b40*/  LDC R5, c[0x0][0x22c] ;  /* 0x00008b00ff057b82 */ /* 0x000e640000000800 */
[----:B------:R-:W-:-:S02]  /*71b50*/  ISETP.LT.AND P1, PT, R2, R10, !P0 ;  /* 0x0000000a0200720c */ /* 0x000fc40004721270 */
[----:B------:R-:W-:Y:S01]  /*71b60*/  ISETP.LT.AND P3, PT, R0, R4, !P0 ;  /* 0x000000040000720c */ /* 0x000fe20004761270 */
[----:B------:R-:W-:-:S04]  /*71b70*/  VIADD R2, R3, 0xfe ;  /* 0x000000fe03027836 */ /* 0x000fc80000000000 */
[----:B------:R0:W-:Y:S01]  /*71b80*/  @P2 STG.E.U16 desc[UR4][R42.64], R13 ;  /* 0x0000000d2a002986 */ /* 0x0001e2000c101504 */
[----:B---3--:R-:W-:Y:S01]  /*71b90*/  ISETP.LT.AND P2, PT, R2, R9, !P0 ;  /* 0x000000090200720c */ /* 0x008fe20004741270 */
[----:B------:R-:W-:Y:S01]  /*71ba0*/  VIADD R0, R3, 0xff ;  /* 0x000000ff03007836 */ /* 0x000fe20000000000 */
[----:B------:R-:W3:Y:S08]  /*71bb0*/  LDC R4, c[0x0][0x22c] ;  /* 0x00008b00ff047b82 */ /* 0x000ef00000000800 */
[----:B------:R-:W3:Y:S01]  /*71bc0*/  LDC R10, c[0x0][0x22c] ;  /* 0x00008b00ff0a7b82 */ /* 0x000ee20000000800 */
[----:B0-----:R-:W3:Y:S04]  /*71bd0*/  LDL.LU.64 R42, [R1+0x708] ;  /* 0x00070800012a7983 */ /* 0x001ee80000300a00 */
[----:B------:R-:W3:Y:S01]  /*71be0*/  LDL.LU.64 R32, [R1+0x700] ;  /* 0x0007000001207983 */ /* 0x000ee20000300a00 */
[----:B--2---:R-:W-:-:S03]  /*71bf0*/  PRMT R2, R14, 0x7632, R2 ;  /* 0x000076320e027816 */ /* 0x004fc60000000002 */
[----:B------:R-:W-:Y:S01]  /*71c00*/  @P1 STG.E.U16 desc[UR4][R34.64], R14 ;  /* 0x0000000e22001986 */ /* 0x000fe2000c101504 */
[----:B------:R-:W0:Y:S03]  /*71c10*/  LDC R9, c[0x0][0x22c] ;  /* 0x00008b00ff097b82 */ /* 0x000e260000000800 */
[----:B------:R2:W-:Y:S04]  /*71c20*/  @P3 STG.E.U16 desc[UR4][R24.64], R2 ;  /* 0x0000000218003986 */ /* 0x0005e8000c101504 */
[----:B--2---:R-:W2:Y:S01]  /*71c30*/  LDL.LU.64 R24, [R1+0x2178] ;  /* 0x0021780001187983 */ /* 0x004ea20000300a00 */
[----:B------:R-:W-:Y:S01]  /*71c40*/  ISETP.LT.AND P4, PT, R0, R8, !P0 ;  /* 0x000000080000720c */ /* 0x000fe20004781270 */
[----:B------:R-:W-:Y:S01]  /*71c50*/  VIADD R0, R3, 0x100 ;  /* 0x0000010003007836 */ /* 0x000fe20000000000 */
[----:B------:R-:W-:Y:S01]  /*71c60*/  PRMT R2, R15, 0x7632, R2 ;  /* 0x000076320f027816 */ /* 0x000fe20000000002 */
[----:B------:R-:W-:Y:S01]  /*71c70*/  @P2 STG.E.U16 desc[UR4][R22.64], R15 ;  /* 0x0000000f16002986 */ /* 0x000fe2000c101504 */
[----:B------:R-:W0:Y:S02]  /*71c80*/  LDC R8, c[0x0][0x22c] ;  /* 0x00008b00ff087b82 */ /* 0x000e240000000800 */
[----:B-1----:R-:W-:Y:S01]  /*71c90*/  ISETP.LT.AND P1, PT, R0, R5, !P0 ;  /* 0x000000050000720c */ /* 0x002fe20004721270 */
[----:B------:R-:W3:Y:S04]  /*71ca0*/  LDL.LU.64 R20, [R1+0x6f8] ;  /* 0x0006f80001147983 */ /* 0x000ee80000300a00 */
[----:B------:R-:W3:Y:S04]  /*71cb0*/  LDL.LU.64 R34, [R1+0x6f0] ;  /* 0x0006f00001227983 */ /* 0x000ee80000300a00 */
[----:B----4-:R-:W-:Y:S01]  /*71cc0*/  @P4 STG.E.U16 desc[UR4][R40.64], R2 ;  /* 0x0000000228004986 */ /* 0x010fe2000c101504 */
[C---:B------:R-:W-:Y:S01]  /*71cd0*/  VIADD R0, R3.reuse, 0x101 ;  /* 0x0000010103007836 */ /* 0x040fe20000000000 */
[----:B------:R-:W1:Y:S02]  /*71ce0*/  LDC R5, c[0x0][0x22c] ;  /* 0x00008b00ff057b82 */ /* 0x000e640000000800 */
[----:B--2---:R2:W-:Y:S04]  /*71cf0*/  @P1 STG.E.U16 desc[UR4][R26.64], R24 ;  /* 0x000000181a001986 */ /* 0x0045e8000c101504 */
[----:B--2---:R-:W2:Y:S01]  /*71d00*/  LDL.LU.64 R26, [R1+0x2170] ;  /* 0x00217000011a7983 */ /* 0x004ea20000300a00 */
[----:B---3--:R-:W-:Y:S01]  /*71d10*/  ISETP.LT.AND P2, PT, R0, R4, !P0 ;  /* 0x000000040000720c */ /* 0x008fe20004741270 */
[----:B------:R-:W-:-:S02]  /*71d20*/  VIADD R4, R3, 0x102 ;  /* 0x0000010203047836 */ /* 0x000fc40000000000 */
[C---:B------:R-:W-:Y:S01]  /*71d30*/  VIADD R2, R3.reuse, 0x103 ;  /* 0x0000010303027836 */ /* 0x040fe20000000000 */
[----:B------:R-:W-:Y:S01]  /*71d40*/  PRMT R24, R24, 0x7632, R24 ;  /* 0x0000763218187816 */ /* 0x000fe20000000018 */
[C---:B------:R-:W-:Y:S01]  /*71d50*/  VIADD R0, R3.reuse, 0x104 ;  /* 0x0000010403007836 */ /* 0x040fe20000000000 */
[----:B------:R-:W-:Y:S01]  /*71d60*/  ISETP.LT.AND P1, PT, R4, R11, !P0 ;  /* 0x0000000b0400720c */ /* 0x000fe20004721270 */
[----:B------:R-:W3:Y:S01]  /*71d70*/  LDL.LU.64 R40, [R1+0x6e0] ;  /* 0x0006e00001287983 */ /* 0x000ee20000300a00 */
[----:B------:R-:W-:Y:S01]  /*71d80*/  ISETP.LT.AND P3, PT, R2, R10, !P0 ;  /* 0x0000000a0200720c */ /* 0x000fe20004761270 */
[----:B------:R-:W4:Y:S01]  /*71d90*/  LDC R11, c[0x0][0x22c] ;  /* 0x00008b00ff0b7b82 */ /* 0x000f220000000800 */
[----:B0-----:R-:W-:Y:S01]  /*71da0*/  ISETP.LT.AND P4, PT, R0, R9, !P0 ;  /* 0x000000090000720c */ /* 0x001fe20004781270 */
[----:B------:R-:W-:Y:S02]  /*71db0*/  VIADD R0, R3, 0x105 ;  /* 0x0000010503007836 */ /* 0x000fe40000000000 */
[----:B------:R0:W-:Y:S01]  /*71dc0*/  @P2 STG.E.U16 desc[UR4][R42.64], R24 ;  /* 0x000000182a002986 */ /* 0x0001e2000c101504 */
[----:B------:R-:W-:-:S02]  /*71dd0*/  PRMT R2, R25, 0x7632, R2 ;  /* 0x0000763219027816 */ /* 0x000fc40000000002 */
[----:B------:R-:W-:Y:S01]  /*71de0*/  ISETP.LT.AND P2, PT, R0, R8, !P0 ;  /* 0x000000080000720c */ /* 0x000fe20004741270 */
[----:B------:R-:W3:Y:S01]  /*71df0*/  LDL.LU.64 R22, [R1+0x6d8] ;  /* 0x0006d80001167983 */ /* 0x000ee20000300a00 */
[----:B------:R-:W4:Y:S03]  /*71e00*/  LDC R9, c[0x0][0x22c] ;  /* 0x00008b00ff097b82 */ /* 0x000f260000000800 */
[----:B------:R1:W-:Y:S04]  /*71e10*/  @P1 STG.E.U16 desc[UR4][R32.64], R25 ;  /* 0x0000001920001986 */ /* 0x0003e8000c101504 */
[----:B------:R-:W-:Y:S01]  /*71e20*/  @P3 STG.E.U16 desc[UR4][R20.64], R2 ;  /* 0x0000000214003986 */ /* 0x000fe2000c101504 */
[----:B------:R-:W4:Y:S03]  /*71e30*/  LDC R4, c[0x0][0x22c] ;  /* 0x00008b00ff047b82 */ /* 0x000f260000000800 */
[----:B0-----:R-:W3:Y:S04]  /*71e40*/  LDL.LU.64 R42, [R1+0x6d0] ;  /* 0x0006d000012a7983 */ /* 0x001ee80000300a00 */
[----:B-1----:R-:W3:Y:S01]  /*71e50*/  LDL.LU.64 R32, [R1+0x6c8] ;  /* 0x0006c80001207983 */ /* 0x002ee20000300a00 */
[----:B------:R-:W0:Y:S08]  /*71e60*/  LDC R8, c[0x0][0x22c] ;  /* 0x00008b00ff087b82 */ /* 0x000e300000000800 */
[----:B------:R-:W1:Y:S01]  /*71e70*/  LDC R10, c[0x0][0x22c] ;  /* 0x00008b00ff0a7b82 */ /* 0x000e620000000800 */
[----:B--2---:R2:W-:Y:S02]  /*71e80*/  @P4 STG.E.U16 desc[UR4][R34.64], R26 ;  /* 0x0000001a22004986 */ /* 0x0045e4000c101504 */
[----:B--2---:R-:W-:-:S05]  /*71e90*/  PRMT R26, R26, 0x7632, R26 ;  /* 0x000076321a1a7816 */ /* 0x004fca000000001a */
[----:B------:R2:W-:Y:S04]  /*71ea0*/  @P2 STG.E.U16 desc[UR4][R28.64], R26 ;  /* 0x0000001a1c002986 */ /* 0x0005e8000c101504 */
[----:B--2---:R-:W2:Y:S01]  /*71eb0*/  LDL.LU.64 R28, [R1+0x2168] ;  /* 0x00216800011c7983 */ /* 0x004ea20000300a00 */
[C---:B------:R-:W-:Y:S02]  /*71ec0*/  VIADD R0, R3.reuse, 0x106 ;  /* 0x0000010603007836 */ /* 0x040fe40000000000 */
[C---:B------:R-:W-:Y:S01]  /*71ed0*/  VIADD R2, R3.reuse, 0x108 ;  /* 0x0000010803027836 */ /* 0x040fe20000000000 */
[----:B------:R-:W2:Y:S02]  /*71ee0*/  LDL.LU.64 R34, [R1+0x6b8] ;  /* 0x0006b80001227983 */ /* 0x000ea40000300a00 */
[----:B------:R-:W-:Y:S01]  /*71ef0*/  ISETP.LT.AND P1, PT, R0, R5, !P0 ;  /* 0x000000050000720c */ /* 0x000fe20004721270 */
[C---:B------:R-:W-:Y:S01]  /*71f00*/  VIADD R0, R3.reuse, 0x107 ;  /* 0x0000010703007836 */ /* 0x040fe20000000000 */
[----:B----4-:R-:W-:Y:S01]  /*71f10*/  ISETP.LT.AND P3, PT, R2, R4, !P0 ;  /* 0x000000040200720c */ /* 0x010fe20004761270 */
[----:B------:R-:W4:Y:S03]  /*71f20*/  LDC R5, c[0x0][0x22c] ;  /* 0x00008b00ff057b82 */ /* 0x000f260000000800 */
[----:B------:R-:W-:Y:S01]  /*71f30*/  ISETP.LT.AND P2, PT, R0, R9, !P0 ;  /* 0x000000090000720c */ /* 0x000fe20004741270 */
[----:B------:R-:W-:Y:S01]  /*71f40*/  VIADD R0, R3, 0x109 ;  /* 0x0000010903007836 */ /* 0x000fe20000000000 */
[----:B------:R-:W-:-:S03]  /*71f50*/  PRMT R2, R27, 0x7632, R2 ;  /* 0x000076321b027816 */ /* 0x000fc60000000002 */
[----:B------:R-:W1:Y:S01]  /*71f60*/  LDC R4, c[0x0][0x22c] ;  /* 0x00008b00ff047b82 */ /* 0x000e620000000800 */
[----:B------:R-:W-:Y:S01]  /*71f70*/  ISETP.LT.AND P4, PT, R0, R11, !P0 ;  /* 0x0000000b0000720c */ /* 0x000fe20004781270 */
[C---:B------:R-:W-:Y:S01]  /*71f80*/  VIADD R0, R3.reuse, 0x10a ;  /* 0x0000010a03007836 */ /* 0x040fe20000000000 */
[----:B---3--:R3:W-:Y:S04]  /*71f90*/  @P1 STG.E.U16 desc[UR4][R40.64], R27 ;  /* 0x0000001b28001986 */ /* 0x0087e8000c101504 */
[----:B0-----:R-:W-:Y:S01]  /*71fa0*/  ISETP.LT.AND P1, PT, R0, R8, !P0 ;  /* 0x000000080000720c */ /* 0x001fe20004721270 */
[----:B------:R0:W-:Y:S01]  /*71fb0*/  @P2 STG.E.U16 desc[UR4][R22.64], R2 ;  /* 0x0000000216002986 */ /* 0x0001e2000c101504 */
[----:B------:R-:W1:Y:S03]  /*71fc0*/  LDC R9, c[0x0][0x22c] ;  /* 0x00008b00ff097b82 */ /* 0x000e660000000800 */
[----:B---3--:R-:W3:Y:S01]  /*71fd0*/  LDL.LU.64 R40, [R1+0x6b0] ;  /* 0x0006b00001287983 */ /* 0x008ee20000300a00 */
[----:B------:R-:W-:-:S04]  /*71fe0*/  VIADD R0, R3, 0x10b ;  /* 0x0000010b03007836 */ /* 0x000fc80000000000 */
[----:B------:R-:W3:Y:S01]  /*71ff0*/  LDC R8, c[0x0][0x22c] ;  /* 0x00008b00ff087b82 */ /* 0x000ee20000000800 */
[----:B0-----:R-:W3:Y:S07]  /*72000*/  LDL.LU.64 R22, [R1+0x6a0] ;  /* 0x0006a00001167983 */ /* 0x001eee0000300a00 */
[----:B------:R-:W0:Y:S01]  /*72010*/  LDC R11, c[0x0][0x22c] ;  /* 0x00008b00ff0b7b82 */ /* 0x000e220000000800 */
[----:B--2---:R-:W-:Y:S01]  /*72020*/  PRMT R2, R28, 0x7632, R2 ;  /* 0x000076321c027816 */ /* 0x004fe20000000002 */
[----:B------:R2:W-:Y:S04]  /*72030*/  @P3 STG.E.U16 desc[UR4][R42.64], R28 ;  /* 0x0000001c2a003986 */ /* 0x0005e8000c101504 */
[----:B------:R-:W-:Y:S04]  /*72040*/  @P4 STG.E.U16 desc[UR4][R32.64], R2 ;  /* 0x0000000220004986 */ /* 0x000fe8000c101504 */
[----:B------:R4:W-:Y:S04]  /*72050*/  @P1 STG.E.U16 desc[UR4][R30.64], R29 ;  /* 0x0000001d1e001986 */ /* 0x0009e8000c101504 */
[----:B--2---:R-:W2:Y:S04]  /*72060*/  LDL.LU.64 R42, [R1+0x698] ;  /* 0x00069800012a7983 */ /* 0x004ea80000300a00 */
[----:B----4-:R-:W4:Y:S01]  /*72070*/  LDL.LU.64 R30, [R1+0x2160] ;  /* 0x00216000011e7983 */ /* 0x010f220000300a00 */
[----:B------:R-:W-:Y:S01]  /*72080*/  ISETP.LT.AND P2, PT, R0, R5, !P0 ;  /* 0x000000050000720c */ /* 0x000fe20004741270 */
[----:B------:R-:W-:Y:S01]  /*72090*/  VIADD R2, R3, 0x10c ;  /* 0x0000010c03027836 */ /* 0x000fe20000000000 */
[----:B------:R-:W-:Y:S01]  /*720a0*/  PRMT R29, R29, 0x7632, R29 ;  /* 0x000076321d1d7816 */ /* 0x000fe2000000001d */
[----:B------:R-:W-:Y:S01]  /*720b0*/  VIADD R0, R3, 0x10d ;  /* 0x0000010d03007836 */ /* 0x000fe20000000000 */
[----:B------:R-:W0:Y:S02]  /*720c0*/  LDC R5, c[0x0][0x22c] ;  /* 0x00008b00ff057b82 */ /* 0x000e240000000800 */
[----:B-1----:R-:W-:-:S02]  /*720d0*/  ISETP.LT.AND P1, PT, R2, R10, !P0 ;  /* 0x0000000a0200720c */ /* 0x002fc40004721270 */
[----:B------:R-:W-:Y:S01]  /*720e0*/  ISETP.LT.AND P3, PT, R0, R4, !P0 ;  /* 0x000000040000720c */ /* 0x000fe20004761270 */
[----:B------:R-:W-:-:S04]  /*720f0*/  VIADD R2, R3, 0x10e ;  /* 0x0000010e03027836 */ /* 0x000fc80000000000 */
[----:B------:R1:W-:Y:S01]  /*72100*/  @P2 STG.E.U16 desc[UR4][R34.64], R29 ;  /* 0x0000001d22002986 */ /* 0x0003e2000c101504 */
[----:B------:R-:W-:Y:S01]  /*72110*/  ISETP.LT.AND P2, PT, R2, R9, !P0 ;  /* 0x000000090200720c */ /* 0x000fe20004741270 */
[----:B------:R-:W-:Y:S01]  /*72120*/  VIADD R0, R3, 0x10f ;  /* 0x0000010f03007836 */ /* 0x000fe20000000000 */
[----:B------:R-:W2:Y:S08]  /*72130*/  LDC R4, c[0x0][0x22c] ;  /* 0x00008b00ff047b82 */ /* 0x000eb00000000800 */
[----:B------:R-:W2:Y:S01]  /*72140*/  LDC R10, c[0x0][0x22c] ;  /* 0x00008b00ff0a7b82 */ /* 0x000ea20000000800 */
[----:B-1----:R-:W2:Y:S04]  /*72150*/  LDL.LU.64 R34, [R1+0x688] ;  /* 0x0006880001227983 */ /* 0x002ea80000300a00 */
[----:B------:R-:W2:Y:S01]  /*72160*/  LDL.LU.64 R32, [R1+0x680] ;  /* 0x0006800001207983 */ /* 0x000ea20000300a00 */
[----:B----4-:R-:W-:-:S03]  /*72170*/  PRMT R2, R30, 0x7632, R2 ;  /* 0x000076321e027816 */ /* 0x010fc60000000002 */
[----:B---3--:R-:W-:Y:S01]  /*72180*/  @P1 STG.E.U16 desc[UR4][R40.64], R30 ;  /* 0x0000001e28001986 */ /* 0x008fe2000c101504 */
[----:B------:R-:W1:Y:S03]  /*72190*/  LDC R9, c[0x0][0x22c] ;  /* 0x00008b00ff097b82 */ /* 0x000e660000000800 */
[----:B------:R3:W-:Y:S04]  /*721a0*/  @P3 STG.E.U16 desc[UR4][R36.64], R2 ;  /* 0x0000000224003986 */ /* 0x0007e8000c101504 */
[----:B---3--:R-:W3:Y:S01]  /*721b0*/  LDL.LU.64 R36, [R1+0x2158] ;  /* 0x0021580001247983 */ /* 0x008ee20000300a00 */
[----:B------:R-:W-:Y:S01]  /*721c0*/  ISETP.LT.AND P4, PT, R0, R8, !P0 ;  /* 0x000000080000720c */ /* 0x000fe20004781270 */
[----:B------:R-:W-:Y:S01]  /*721d0*/  VIADD R0, R3, 0x110 ;  /* 0x0000011003007836 */ /* 0x000fe20000000000 */
[----:B------:R-:W-:Y:S01]  /*721e0*/  PRMT R2, R31, 0x7632, R2 ;  /* 0x000076321f027816 */ /* 0x000fe20000000002 */
[----:B------:R-:W-:Y:S01]  /*721f0*/  @P2 STG.E.U16 desc[UR4][R22.64], R31 ;  /* 0x0000001f16002986 */ /* 0x000fe2000c101504 */
[----:B------:R-:W4:Y:S02]  /*72200*/  LDC R8, c[0x0][0x22c] ;  /* 0x00008b00ff087b82 */ /* 0x000f240000000800 */
[----:B0-----:R-:W-:Y:S01]  /*72210*/  ISETP.LT.AND P1, PT, R0, R5, !P0 ;  /* 0x000000050000720c */ /* 0x001fe20004721270 */
[----:B------:R-:W4:Y:S04]  /*72220*/  LDL.LU.64 R20, [R1+0x678] ;  /* 0x0006780001147983 */ /* 0x000f280000300a00 */
[----:B------:R-:W4:Y:S04]  /*72230*/  LDL.LU.64 R40, [R1+0x670] ;  /* 0x0006700001287983 */ /* 0x000f280000300a00 */
[----:B--2---:R-:W-:Y:S01]  /*72240*/  @P4 STG.E.U16 desc[UR4][R42.64], R2 ;  /* 0x000000022a004986 */ /* 0x004fe2000c101504 */
[C---:B------:R-:W-:Y:S01]  /*72250*/  VIADD R0, R3.reuse, 0x111 ;  /* 0x0000011103007836 */ /* 0x040fe20000000000 */
[----:B------:R-:W0:Y:S02]  /*72260*/  LDC R5, c[0x0][0x22c] ;  /* 0x00008b00ff057b82 */ /* 0x000e240000000800 */
[----:B---3--:R2:W-:Y:S04]  /*72270*/  @P1 STG.E.U16 desc[UR4][R38.64], R36 ;  /* 0x0000002426001986 */ /* 0x0085e8000c101504 */
[----:B--2---:R-:W2:Y:S01]  /*72280*/  LDL.LU.64 R38, [R1+0x2150] ;  /* 0x0021500001267983 */ /* 0x004ea20000300a00 */
[----:B------:R-:W-:Y:S01]  /*72290*/  ISETP.LT.AND P2, PT, R0, R4, !P0 ;  /* 0x000000040000720c */ /* 0x000fe20004741270 */
[----:B------:R-:W-:-:S02]  /*722a0*/  VIADD R4, R3, 0x112 ;  /* 0x0000011203047836 */ /* 0x000fc40000000000 */
[C---:B------:R-:W-:Y:S01]  /*722b0*/  VIADD R2, R3.reuse, 0x113 ;  /* 0x0000011303027836 */ /* 0x040fe20000000000 */
[----:B------:R-:W-:Y:S01]  /*722c0*/  PRMT R36, R36, 0x7632, R36 ;  /* 0x0000763224247816 */ /* 0x000fe20000000024 */
[C---:B------:R-:W-:Y:S01]  /*722d0*/  VIADD R0, R3.reuse, 0x114 ;  /* 0x0000011403007836 */ /* 0x040fe20000000000 */
[----:B------:R-:W-:Y:S01]  /*722e0*/  ISETP.LT.AND P1, PT, R4, R11, !P0 ;  /* 0x0000000b0400720c */ /* 0x000fe20004721270 */
[----:B------:R-:W3:Y:S01]  /*722f0*/  LDL.LU.64 R42, [R1+0x660] ;  /* 0x00066000012a7983 */ /* 0x000ee20000300a00 */
[----:B------:R-:W-:Y:S01]  /*72300*/  ISETP.LT.AND P3, PT, R2, R10, !P0 ;  /* 0x0000000a0200720c */ /* 0x000fe20004761270 */
[----:B------:R-:W0:Y:S01]  /*72310*/  LDC R11, c[0x0][0x22c] ;  /* 0x00008b00ff0b7b82 */ /* 0x000e220000000800 */
[----:B-1----:R-:W-:Y:S01]  /*72320*/  ISETP.LT.AND P4, PT, R0, R9, !P0 ;  /* 0x000000090000720c */ /* 0x002fe20004781270 */
[----:B------:R-:W-:Y:S02]  /*72330*/  VIADD R0, R3, 0x115 ;  /* 0x0000011503007836 */ /* 0x000fe40000000000 */
[----:B------:R1:W-:Y:S01]  /*72340*/  @P2 STG.E.U16 desc[UR4][R34.64], R36 ;  /* 0x0000002422002986 */ /* 0x0003e2000c101504 */
[----:B------:R-:W-:-:S02]  /*72350*/  PRMT R2, R37, 0x7632, R2 ;  /* 0x0000763225027816 */ /* 0x000fc40000000002 */
[----:B----4-:R-:W-:Y:S01]  /*72360*/  ISETP.LT.AND P2, PT, R0, R8, !P0 ;  /* 0x000000080000720c */ /* 0x010fe20004741270 */
[----:B------:R-:W4:Y:S01]  /*72370*/  LDL.LU.64 R22, [R1+0x658] ;  /* 0x0006580001167983 */ /* 0x000f220000300a00 */
[----:B------:R-:W0:Y:S03]  /*72380*/  LDC R9, c[0x0][0x22c] ;  /* 0x00008b00ff097b82 */ /* 0x000e260000000800 */
[----:B------:R1:W-:Y:S04]  /*72390*/  @P1 STG.E.U16 desc[UR4][R32.64], R37 ;  /* 0x0000002520001986 */ /* 0x0003e8000c101504 */
[----:B------:R-:W-:Y:S01]  /*723a0*/  @P3 STG.E.U16 desc[UR4][R20.64], R2 ;  /* 0x0000000214003986 */ /* 0x000fe2000c101504 */
[----:B------:R-:W0:Y:S03]  /*723b0*/  LDC R4, c[0x0][0x22c] ;  /* 0x00008b00ff047b82 */ /* 0x000e260000000800 */
[----:B-1----:R-:W4:Y:S04]  /*723c0*/  LDL.LU.64 R34, [R1+0x650] ;  /* 0x0006500001227983 */ /* 0x002f280000300a00 */
[----:B------:R-:W4:Y:S01]  /*723d0*/  LDL.LU.64 R32, [R1+0x648] ;  /* 0x0006480001207983 */ /* 0x000f220000300a00 */
[----:B------:R-:W1:Y:S08]  /*723e0*/  LDC R8, c[0x0][0x22c] ;  /* 0x00008b00ff087b82 */ /* 0x000e700000000800 */
[----:B------:R-:W4:Y:S01]  /*723f0*/  LDC R10, c[0x0][0x22c] ;  /* 0x00008b00ff0a7b82 */ /* 0x000f220000000800 */
[----:B--2---:R2:W-:Y:S02]  /*72400*/  @P4 STG.E.U16 desc[UR4][R40.64], R38 ;  /* 0x0000002628004986 */ /* 0x0045e4000c101504 */
[----:B--2---:R-:W-:-:S05]  /*72410*/  PRMT R38, R38, 0x7632, R38 ;  /* 0x0000763226267816 */ /* 0x004fca0000000026 */
[----:B------:R2:W-:Y:S04]  /*72420*/  @P2 STG.E.U16 desc[UR4][R44.64], R38 ;  /* 0x000000262c002986 */ /* 0x0005e8000c101504 */
[----:B--2---:R-:W2:Y:S01]  /*72430*/  LDL.LU.64 R44, [R1+0x2148] ;  /* 0x00214800012c7983 */ /* 0x004ea20000300a00 */
[C---:B------:R-:W-:Y:S02]  /*72440*/  VIADD R0, R3.reuse, 0x116 ;  /* 0x0000011603007836 */ /* 0x040fe40000000000 */
[C---:B------:R-:W-:Y:S01]  /*72450*/  VIADD R2, R3.reuse, 0x118 ;  /* 0x0000011803027836 */ /* 0x040fe20000000000 */
[----:B------:R-:W2:Y:S02]  /*72460*/  LDL.LU.64 R40, [R1+0x638] ;  /* 0x0006380001287983 */ /* 0x000ea40000300a00 */
[----:B0-----:R-:W-:Y:S01]  /*72470*/  ISETP.LT.AND P1, PT, R0, R5, !P0 ;  /* 0x000000050000720c */ /* 0x001fe20004721270 */
[C---:B------:R-:W-:Y:S01]  /*72480*/  VIADD R0, R3.reuse, 0x117 ;  /* 0x0000011703007836 */ /* 0x040fe20000000000 */
[----:B------:R-:W-:Y:S01]  /*72490*/  ISETP.LT.AND P3, PT, R2, R4, !P0 ;  /* 0x000000040200720c */ /* 0x000fe20004761270 */
[----:B------:R-:W0:Y:S03]  /*724a0*/  LDC R5, c[0x0][0x22c] ;  /* 0x00008b00ff057b82 */ /* 0x000e260000000800 */
[----:B------:R-:W-:Y:S01]  /*724b0*/  ISETP.LT.AND P2, PT, R0, R9, !P0 ;  /* 0x000000090000720c */ /* 0x000fe20004741270 */
[----:B------:R-:W-:Y:S01]  /*724c0*/  VIADD R0, R3, 0x119 ;  /* 0x0000011903007836 */ /* 0x000fe20000000000 */
[----:B------:R-:W-:-:S03]  /*724d0*/  PRMT R2, R39, 0x7632, R2 ;  /* 0x0000763227027816 */ /* 0x000fc60000000002 */
[----:B------:R-:W0:Y:S01]  /*724e0*/  LDC R4, c[0x0][0x22c] ;  /* 0x00008b00ff047b82 */ /* 0x000e220000000800 */
[----:B------:R-:W-:Y:S01]  /*724f0*/  ISETP.LT.AND P4, PT, R0, R11, !P0 ;  /* 0x0000000b0000720c */ /* 0x000fe20004781270 */
[C---:B------:R-:W-:Y:S01]  /*72500*/  VIADD R0, R3.reuse, 0x11a ;  /* 0x0000011a03007836 */ /* 0x040fe20000000000 */
[----:B---3--:R3:W-:Y:S04]  /*72510*/  @P1 STG.E.U16 desc[UR4][R42.64], R39 ;  /* 0x000000272a001986 */ /* 0x0087e8000c101504 */
[----:B-1----:R-:W-:Y:S01]  /*72520*/  ISETP.LT.AND P1, PT, R0, R8, !P0 ;  /* 0x000000080000720c */ /* 0x002fe20004721270 */
[----:B----4-:R1:W-:Y:S01]  /*72530*/  @P2 STG.E.U16 desc[UR4][R22.64], R2 ;  /* 0x0000000216002986 */ /* 0x0103e2000c101504 */
[----:B------:R-:W4:Y:S03]  /*72540*/  LDC R9, c[0x0][0x22c] ;  /* 0x00008b00ff097b82 */ /* 0x000f260000000800 */
[----:B---3--:R-:W3:Y:S01]  /*72550*/  LDL.LU.64 R42, [R1+0x630] ;  /* 0x00063000012a7983 */ /* 0x008ee20000300a00 */
[----:B------:R-:W-:-:S04]  /*72560*/  VIADD R0, R3, 0x11b ;  /* 0x0000011b03007836 */ /* 0x000fc80000000000 */
[----:B------:R-:W3:Y:S01]  /*72570*/  LDC R8, c[0x0][0x22c] ;  /* 0x00008b00ff087b82 */ /* 0x000ee20000000800 */
[----:B-1----:R-:W3:Y:S07]  /*72580*/  LDL.LU.64 R22, [R1+0x620] ;  /* 0x0006200001167983 */ /* 0x002eee0000300a00 */
[----:B------:R-:W1:Y:S01]  /*72590*/  LDC R11, c[0x0][0x22c] ;  /* 0x00008b00ff0b7b82 */ /* 0x000e620000000800 */
[----:B--2---:R-:W-:Y:S01]  /*725a0*/  PRMT R2, R44, 0x7632, R2 ;  /* 0x000076322c027816 */ /* 0x004fe20000000002 */
[----:B------:R2:W-:Y:S04]  /*725b0*/  @P3 STG.E.U16 desc[UR4][R34.64], R44 ;  /* 0x0000002c22003986 */ /* 0x0005e8000c101504 */
[----:B------:R-:W-:Y:S04]  /*725c0*/  @P4 STG.E.U16 desc[UR4][R32.64], R2 ;  /* 0x0000000220004986 */ /* 0x000fe8000c101504 */
[----:B------:R0:W-:Y:S04]  /*725d0*/  @P1 STG.E.U16 desc[UR4][R46.64], R45 ;  /* 0x0000002d2e001986 */ /* 0x0001e8000c101504 */
[----:B--2---:R-:W2:Y:S04]  /*725e0*/  LDL.LU.64 R34, [R1+0x618] ;  /* 0x0006180001227983 */ /* 0x004ea80000300a00 */
[----:B0-----:R-:W3:Y:S01]  /*725f0*/  LDL.LU.64 R46, [R1+0x2140] ;  /* 0x00214000012e7983 */ /* 0x001ee20000300a00 */
[----:B------:R-:W-:Y:S01]  /*72600*/  ISETP.LT.AND P2, PT, R0, R5, !P0 ;  /* 0x000000050000720c */ /* 0x000fe20004741270 */
[----:B------:R-:W-:Y:S01]  /*72610*/  VIADD R2, R3, 0x11c ;  /* 0x0000011c03027836 */ /* 0x000fe20000000000 */
[----:B------:R-:W-:Y:S01]  /*72620*/  PRMT R45, R45, 0x7632, R45 ;  /* 0x000076322d2d7816 */ /* 0x000fe2000000002d */
[----:B------:R-:W-:Y:S01]  /*72630*/  VIADD R0, R3, 0x11d ;  /* 0x0000011d03007836 */ /* 0x000fe20000000000 */
[----:B------:R-:W0:Y:S02]  /*72640*/  LDC R5, c[0x0][0x22c] ;  /* 0x00008b00ff057b82 */ /* 0x000e240000000800 */
[----:B------:R-:W-:-:S02]  /*72650*/  ISETP.LT.AND P1, PT, R2, R10, !P0 ;  /* 0x0000000a0200720c */ /* 0x000fc40004721270 */
[----:B------:R-:W-:Y:S01]  /*72660*/  ISETP.LT.AND P3, PT, R0, R4, !P0 ;  /* 0x000000040000720c */ /* 0x000fe20004761270 */
[----:B------:R-:W-:-:S04]  /*72670*/  VIADD R2, R3, 0x11e ;  /* 0x0000011e03027836 */ /* 0x000fc80000000000 */
[----:B------:R1:W-:Y:S01]  /*72680*/  @P2 STG.E.U16 desc[UR4][R40.64], R45 ;  /* 0x0000002d28002986 */ /* 0x0003e2000c101504 */
[----:B----4-:R-:W-:Y:S01]  /*72690*/  ISETP.LT.AND P2, PT, R2, R9, !P0 ;  /* 0x000000090200720c */ /* 0x010fe20004741270 */
[----:B------:R-:W-:Y:S01]  /*726a0*/  VIADD R0, R3, 0x11f ;  /* 0x0000011f03007836 */ /* 0x000fe20000000000 */
[----:B------:R-:W4:Y:S08]  /*726b0*/  LDC R4, c[0x0][0x22c] ;  /* 0x00008b00ff047b82 */ /* 0x000f300000000800 */
[----:B------:R-:W4:Y:S01]  /*726c0*/  LDC R10, c[0x0][0x22c] ;  /* 0x00008b00ff0a7b82 */ /* 0x000f220000000800 */
[----:B-1----:R-:W4:Y:S04]  /*726d0*/  LDL.LU.64 R40, [R1+0x608] ;  /* 0x0006080001287983 */ /* 0x002f280000300a00 */
[----:B------:R-:W4:Y:S01]  /*726e0*/  LDL.LU.64 R32, [R1+0x600] ;  /* 0x0006000001207983 */ /* 0x000f220000300a00 */
[----:B---3--:R-:W-:-:S03]  /*726f0*/  PRMT R2, R46, 0x7632, R2 ;  /* 0x000076322e027816 */ /* 0x008fc60000000002 */
[----:B------:R-:W-:Y:S01]  /*72700*/  @P1 STG.E.U16 desc[UR4][R42.64], R46 ;  /* 0x0000002e2a001986 */ /* 0x000fe2000c101504 */
[----:B------:R-:W1:Y:S03]  /*72710*/  LDC R9, c[0x0][0x22c] ;  /* 0x00008b00ff097b82 */ /* 0x000e660000000800 */
[----:B------:R3:W-:Y:S04]  /*72720*/  @P3 STG.E.U16 desc[UR4][R52.64], R2 ;  /* 0x0000000234003986 */ /* 0x0007e8000c101504 */
[----:B---3--:R-:W3:Y:S01]  /*72730*/  LDL.LU.64 R52, [R1+0x2138] ;  /* 0x0021380001347983 */ /* 0x008ee20000300a00 */
[----:B------:R-:W-:Y:S01]  /*72740*/  ISETP.LT.AND P4, PT, R0, R8, !P0 ;  /* 0x000000080000720c */ /* 0x000fe20004781270 */
[----:B------:R-:W-:Y:S01]  /*72750*/  VIADD R0, R3, 0x120 ;  /* 0x0000012003007836 */ /* 0x000fe20000000000 */
[----:B------:R-:W-:Y:S01]  /*72760*/  PRMT R2, R47, 0x7632, R2 ;  /* 0x000076322f027816 */ /* 0x000fe20000000002 */
[----:B------:R-:W-:Y:S01]  /*72770*/  @P2 STG.E.U16 desc[UR4][R22.64], R47 ;  /* 0x0000002f16002986 */ /* 0x000fe2000c101504 */
[----:B------:R-:W1:Y:S02]  /*72780*/  LDC R8, c[0x0][0x22c] ;  /* 0x00008b00ff087b82 */ /* 0x000e640000000800 */
        /* <DEDUP_REMOVED lines=8> */
[----:B----4-:R-:W-:Y:S01]  /*72810*/  ISETP.LT.AND P2, PT, R0, R4, !P0 ;  /* 0x000000040000720c */ /* 0x010fe20004741270 */
        /* <DEDUP_REMOVED lines=8> */
[----:B-1----:R-:W-:Y:S01]  /*728a0*/  ISETP.LT.AND P4, PT, R0, R9, !P0 ;  /* 0x000000090000720c */ /* 0x002fe20004781270 */
        /* <DEDUP_REMOVED lines=9> */
[----:B-1----:R-:W3:Y:S04]  /*72940*/  LDL.LU.64 R40, [R1+0x5d0] ;  /* 0x0005d00001287983 */ /* 0x002ee80000300a00 */
[----:B0-----:R-:W3:Y:S01]  /*72950*/  LDL.LU.64 R32, [R1+0x5c8] ;  /* 0x0005c80001207983 */ /* 0x001ee20000300a00 */
        /* <DEDUP_REMOVED lines=501> */
[----:B------:R-:W4:Y:S01]  /*748b0*/  LDL.LU.64 R42, [R1+0x2f0] ;  /* 0x0002f000012a7983 */ /* 0x000f220000300a00 */
[----:B------:R-:W0:Y:S03]  /*748c0*/  LDC R5, c[0x0][0x22c] ;  /* 0x00008b00ff057b82 */ /* 0x000e260000000800 */
[----:B--2---:R-:W-:Y:S01]  /*748d0*/  @P4 STG.E.U16 desc[UR4][R34.64], R2 ;  /* 0x0000000222004986 */ /* 0x004fe2000c101504 */
[----:B------:R-:W-:-:S03]  /*748e0*/  VIADD R0, R3, 0x181 ;  /* 0x0000018103007836 */ /* 0x000fc60000000000 */
[----:B---3--:R2:W-:Y:S04]  /*748f0*/  @P1 STG.E.U16 desc[UR4][R102.64], R100 ;  /* 0x0000006466001986 */ /* 0x0085e8000c101504 */
[----:B--2---:R-:W2:Y:S01]  /*74900*/  LDL.LU.64 R102, [R1+0x2070] ;  /* 0x0020700001667983 */ /* 0x004ea20000300a00 */
[----:B----4-:R-:W-:Y:S01]  /*74910*/  ISETP.LT.AND P2, PT, R0, R4, !P0 ;  /* 0x000000040000720c */ /* 0x010fe20004741270 */
[C---:B------:R-:W-:Y:S02]  /*74920*/  VIADD R4, R3.reuse, 0x182 ;  /* 0x0000018203047836 */ /* 0x040fe40000000000 */
        /* <DEDUP_REMOVED lines=8> */
[----:B------:R-:W-:-:S02]  /*749b0*/  VIADD R0, R3, 0x185 ;  /* 0x0000018503007836 */ /* 0x000fc40000000000 */
[----:B------:R1:W-:Y:S01]  /*749c0*/  @P2 STG.E.U16 desc[UR4][R40.64], R100 ;  /* 0x0000006428002986 */ /* 0x0003e2000c101504 */
[----:B------:R-:W-:Y:S02]  /*749d0*/  PRMT R2, R101, 0x7632, R2 ;  /* 0x0000763265027816 */ /* 0x000fe40000000002 */
[----:B0-----:R-:W-:Y:S01]  /*749e0*/  ISETP.LT.AND P2, PT, R0, R5, !P0 ;  /* 0x000000050000720c */ /* 0x001fe20004741270 */
[----:B------:R-:W3:Y:S01]  /*749f0*/  LDL.LU.64 R22, [R1+0x2d8] ;  /* 0x0002d80001167983 */ /* 0x000ee20000300a00 */
[----:B------:R-:W0:Y:S03]  /*74a00*/  LDC R8, c[0x0][0x22c] ;  /* 0x00008b00ff087b82 */ /* 0x000e260000000800 */
[----:B------:R1:W-:Y:S04]  /*74a10*/  @P1 STG.E.U16 desc[UR4][R32.64], R101 ;  /* 0x0000006520001986 */ /* 0x0003e8000c101504 */
[----:B------:R-:W-:Y:S01]  /*74a20*/  @P3 STG.E.U16 desc[UR4][R20.64], R2 ;  /* 0x0000000214003986 */ /* 0x000fe2000c101504 */
[----:B------:R-:W4:Y:S03]  /*74a30*/  LDC R4, c[0x0][0x22c] ;  /* 0x00008b00ff047b82 */ /* 0x000f260000000800 */
[----:B-1----:R-:W3:Y:S04]  /*74a40*/  LDL.LU.64 R40, [R1+0x2d0] ;  /* 0x0002d00001287983 */ /* 0x002ee80000300a00 */
[----:B------:R-:W3:Y:S01]  /*74a50*/  LDL.LU.64 R32, [R1+0x2c8] ;  /* 0x0002c80001207983 */ /* 0x000ee20000300a00 */
[----:B------:R-:W1:Y:S08]  /*74a60*/  LDC R5, c[0x0][0x22c] ;  /* 0x00008b00ff057b82 */ /* 0x000e700000000800 */
        /* <DEDUP_REMOVED lines=12> */
[----:B0-----:R-:W-:Y:S01]  /*74b30*/  ISETP.LT.AND P2, PT, R0, R8, !P0 ;  /* 0x000000080000720c */ /* 0x001fe20004741270 */
[----:B------:R-:W-:Y:S01]  /*74b40*/  VIADD R0, R3, 0x189 ;  /* 0x0000018903007836 */ /* 0x000fe20000000000 */
[----:B------:R-:W-:-:S03]  /*74b50*/  PRMT R2, R103, 0x7632, R2 ;  /* 0x0000763267027816 */ /* 0x000fc60000000002 */
[----:B------:R-:W0:Y:S01]  /*74b60*/  LDC R4, c[0x0][0x22c] ;  /* 0x00008b00ff047b82 */ /* 0x000e220000000800 */
[----:B------:R-:W-:Y:S01]  /*74b70*/  ISETP.LT.AND P4, PT, R0, R11, !P0 ;  /* 0x0000000b0000720c */ /* 0x000fe20004781270 */
[C---:B------:R-:W-:Y:S01]  /*74b80*/  VIADD R0, R3.reuse, 0x18a ;  /* 0x0000018a03007836 */ /* 0x040fe20000000000 */
[----:B---3--:R3:W-:Y:S04]  /*74b90*/  @P1 STG.E.U16 desc[UR4][R34.64], R103 ;  /* 0x0000006722001986 */ /* 0x0087e8000c101504 */
[----:B-1----:R-:W-:Y:S01]  /*74ba0*/  ISETP.LT.AND P1, PT, R0, R5, !P0 ;  /* 0x000000050000720c */ /* 0x002fe20004721270 */
[----:B------:R1:W-:Y:S01]  /*74bb0*/  @P2 STG.E.U16 desc[UR4][R22.64], R2 ;  /* 0x0000000216002986 */ /* 0x0003e2000c101504 */
[----:B------:R-:W0:Y:S03]  /*74bc0*/  LDC R8, c[0x0][0x22c] ;  /* 0x00008b00ff087b82 */ /* 0x000e260000000800 */
        /* <DEDUP_REMOVED lines=15> */
[----:B------:R-:W1:Y:S02]  /*74cc0*/  LDC R9, c[0x0][0x22c] ;  /* 0x00008b00ff097b82 */ /* 0x000e640000000800 */
[----:B------:R-:W-:-:S02]  /*74cd0*/  ISETP.LT.AND P1, PT, R2, R10, !P0 ;  /* 0x0000000a0200720c */ /* 0x000fc40004721270 */
[----:B0-----:R-:W-:Y:S01]  /*74ce0*/  ISETP.LT.AND P3, PT, R0, R4, !P0 ;  /* 0x000000040000720c */ /* 0x001fe20004761270 */
[----:B------:R-:W-:-:S04]  /*74cf0*/  VIADD R2, R3, 0x18e ;  /* 0x0000018e03027836 */ /* 0x000fc80000000000 */
[----:B------:R0:W-:Y:S01]  /*74d00*/  @P2 STG.E.U16 desc[UR4][R42.64], R105 ;  /* 0x000000692a002986 */ /* 0x0001e2000c101504 */
[----:B------:R-:W-:Y:S01]  /*74d10*/  ISETP.LT.AND P2, PT, R2, R8, !P0 ;  /* 0x000000080200720c */ /* 0x000fe20004741270 */
[----:B------:R-:W-:Y:S01]  /*74d20*/  VIADD R0, R3, 0x18f ;  /* 0x0000018f03007836 */ /* 0x000fe20000000000 */
[----:B------:R-:W2:Y:S08]  /*74d30*/  LDC R4, c[0x0][0x22c] ;  /* 0x00008b00ff047b82 */ /* 0x000eb00000000800 */
[----:B------:R-:W2:Y:S01]  /*74d40*/  LDC R10, c[0x0][0x22c] ;  /* 0x00008b00ff0a7b82 */ /* 0x000ea20000000800 */
[----:B0-----:R-:W2:Y:S04]  /*74d50*/  LDL.LU.64 R42, [R1+0x268] ;  /* 0x00026800012a7983 */ /* 0x001ea80000300a00 */
[----:B------:R-:W2:Y:S01]  /*74d60*/  LDL.LU.64 R32, [R1+0x260] ;  /* 0x0002600001207983 */ /* 0x000ea20000300a00 */
[----:B----4-:R-:W-:-:S03]  /*74d70*/  PRMT R2, R106, 0x7632, R2 ;  /* 0x000076326a027816 */ /* 0x010fc60000000002 */
[----:B---3--:R-:W-:Y:S01]  /*74d80*/  @P1 STG.E.U16 desc[UR4][R34.64], R106 ;  /* 0x0000006a22001986 */ /* 0x008fe2000c101504 */
[----:B------:R-:W0:Y:S03]  /*74d90*/  LDC R8, c[0x0][0x22c] ;  /* 0x00008b00ff087b82 */ /* 0x000e260000000800 */
[----:B------:R3:W-:Y:S04]  /*74da0*/  @P3 STG.E.U16 desc[UR4][R108.64], R2 ;  /* 0x000000026c003986 */ /* 0x0007e8000c101504 */
[----:B---3--:R-:W3:Y:S01]  /*74db0*/  LDL.LU.64 R108, [R1+0x2058] ;  /* 0x00205800016c7983 */ /* 0x008ee20000300a00 */
[----:B------:R-:W-:Y:S01]  /*74dc0*/  ISETP.LT.AND P4, PT, R0, R5, !P0 ;  /* 0x000000050000720c */ /* 0x000fe20004781270 */
[----:B------:R-:W-:Y:S01]  /*74dd0*/  VIADD R0, R3, 0x190 ;  /* 0x0000019003007836 */ /* 0x000fe20000000000 */
[----:B------:R-:W-:Y:S01]  /*74de0*/  PRMT R2, R107, 0x7632, R2 ;  /* 0x000076326b027816 */ /* 0x000fe20000000002 */
[----:B------:R-:W-:Y:S01]  /*74df0*/  @P2 STG.E.U16 desc[UR4][R22.64], R107 ;  /* 0x0000006b16002986 */ /* 0x000fe2000c101504 */
[----:B------:R-:W4:Y:S02]  /*74e00*/  LDC R5, c[0x0][0x22c] ;  /* 0x00008b00ff057b82 */ /* 0x000f240000000800 */
[----:B-1----:R-:W-:Y:S01]  /*74e10*/  ISETP.LT.AND P1, PT, R0, R9, !P0 ;  /* 0x000000090000720c */ /* 0x002fe20004721270 */
[----:B------:R-:W4:Y:S04]  /*74e20*/  LDL.LU.64 R20, [R1+0x248] ;  /* 0x0002480001147983 */ /* 0x000f280000300a00 */
[----:B------:R-:W4:Y:S04]  /*74e30*/  LDL.LU.64 R34, [R1+0x240] ;  /* 0x0002400001227983 */ /* 0x000f280000300a00 */
[----:B--2---:R-:W-:Y:S01]  /*74e40*/  @P4 STG.E.U16 desc[UR4][R40.64], R2 ;  /* 0x0000000228004986 */ /* 0x004fe2000c101504 */
[C---:B------:R-:W-:Y:S01]  /*74e50*/  VIADD R0, R3.reuse, 0x191 ;  /* 0x0000019103007836 */ /* 0x040fe20000000000 */
[----:B------:R-:W1:Y:S02]  /*74e60*/  LDC R9, c[0x0][0x22c] ;  /* 0x00008b00ff097b82 */ /* 0x000e640000000800 */
        /* <DEDUP_REMOVED lines=9> */
[----:B0-----:R-:W-:Y:S01]  /*74f00*/  ISETP.LT.AND P3, PT, R2, R8, !P0 ;  /* 0x000000080200720c */ /* 0x001fe20004761270 */
[----:B------:R-:W0:Y:S01]  /*74f10*/  LDC R11, c[0x0][0x22c] ;  /* 0x00008b00ff0b7b82 */ /* 0x000e220000000800 */
[----:B----4-:R-:W-:Y:S01]  /*74f20*/  ISETP.LT.AND P4, PT, R0, R5, !P0 ;  /* 0x000000050000720c */ /* 0x010fe20004781270 */
[----:B------:R-:W-:Y:S02]  /*74f30*/  VIADD R0, R3, 0x195 ;  /* 0x0000019503007836 */ /* 0x000fe40000000000 */
[----:B------:R4:W-:Y:S01]  /*74f40*/  @P2 STG.E.U16 desc[UR4][R42.64], R108 ;  /* 0x0000006c2a002986 */ /* 0x0009e2000c101504 */
[----:B------:R-:W-:-:S02]  /*74f50*/  PRMT R2, R109, 0x7632, R2 ;  /* 0x000076326d027816 */ /* 0x000fc40000000002 */
[----:B------:R-:W-:Y:S01]  /*74f60*/  ISETP.LT.AND P2, PT, R0, R10, !P0 ;  /* 0x0000000a0000720c */ /* 0x000fe20004741270 */
[----:B------:R-:W3:Y:S01]  /*74f70*/  LDL.LU.64 R22, [R1+0x1c8] ;  /* 0x0001c80001167983 */ /* 0x000ee20000300a00 */
[----:B------:R-:W0:Y:S03]  /*74f80*/  LDC R8, c[0x0][0x22c] ;  /* 0x00008b00ff087b82 */ /* 0x000e260000000800 */
[----:B------:R1:W-:Y:S04]  /*74f90*/  @P1 STG.E.U16 desc[UR4][R32.64], R109 ;  /* 0x0000006d20001986 */ /* 0x0003e8000c101504 */
[----:B------:R-:W-:Y:S01]  /*74fa0*/  @P3 STG.E.U16 desc[UR4][R20.64], R2 ;  /* 0x0000000214003986 */ /* 0x000fe2000c101504 */
[----:B------:R-:W0:Y:S03]  /*74fb0*/  LDC R5, c[0x0][0x22c] ;  /* 0x00008b00ff057b82 */ /* 0x000e260000000800 */
[----:B----4-:R-:W4:Y:S04]  /*74fc0*/  LDL.LU.64 R42, [R1+0x1c0] ;  /* 0x0001c000012a7983 */ /* 0x010f280000300a00 */
[----:B-1----:R-:W4:Y:S01]  /*74fd0*/  LDL.LU.64 R32, [R1+0x1b8] ;  /* 0x0001b80001207983 */ /* 0x002f220000300a00 */
[----:B------:R-:W1:Y:S01]  /*74fe0*/  LDC R4, c[0x0][0x22c] ;  /* 0x00008b00ff047b82 */ /* 0x000e620000000800 */
[----:B------:R-:W-:-:S07]  /*74ff0*/  VIADD R0, R3, 0x196 ;  /* 0x0000019603007836 */ /* 0x000fce0000000000 */
[----:B------:R-:W4:Y:S01]  /*75000*/  LDC R10, c[0x0][0x22c] ;  /* 0x00008b00ff0a7b82 */ /* 0x000f220000000800 */
[----:B--2---:R2:W-:Y:S02]  /*75010*/  @P4 STG.E.U16 desc[UR4][R34.64], R110 ;  /* 0x0000006e22004986 */ /* 0x0045e4000c101504 */
[----:B--2---:R-:W-:-:S05]  /*75020*/  PRMT R110, R110, 0x7632, R110 ;  /* 0x000076326e6e7816 */ /* 0x004fca000000006e */
[----:B------:R2:W-:Y:S04]  /*75030*/  @P2 STG.E.U16 desc[UR4][R112.64], R110 ;  /* 0x0000006e70002986 */ /* 0x0005e8000c101504 */
[----:B--2---:R-:W2:Y:S01]  /*75040*/  LDL.LU.64 R112, [R1+0x2048] ;  /* 0x0020480001707983 */ /* 0x004ea20000300a00 */
[----:B------:R-:W-:Y:S01]  /*75050*/  ISETP.LT.AND P1, PT, R0, R9, !P0 ;  /* 0x000000090000720c */ /* 0x000fe20004721270 */
[C---:B------:R-:W-:Y:S01]  /*75060*/  VIADD R0, R3.reuse, 0x197 ;  /* 0x0000019703007836 */ /* 0x040fe20000000000 */
[----:B------:R-:W4:Y:S01]  /*75070*/  LDC R9, c[0x0][0x22c] ;  /* 0x00008b00ff097b82 */ /* 0x000f220000000800 */
[C---:B------:R-:W-:Y:S01]  /*75080*/  VIADD R2, R3.reuse, 0x198 ;  /* 0x0000019803027836 */ /* 0x040fe20000000000 */
[----:B------:R-:W4:Y:S02]  /*75090*/  LDL.LU.64 R34, [R1+0x1a8] ;  /* 0x0001a80001227983 */ /* 0x000f240000300a00 */
[----:B0-----:R-:W-:Y:S01]  /*750a0*/  ISETP.LT.AND P2, PT, R0, R8, !P0 ;  /* 0x000000080000720c */ /* 0x001fe20004741270 */
[----:B------:R-:W-:Y:S01]  /*750b0*/  VIADD R0, R3, 0x199 ;  /* 0x0000019903007836 */ /* 0x000fe20000000000 */
[----:B------:R-:W-:-:S02]  /*750c0*/  ISETP.LT.AND P3, PT, R2, R5, !P0 ;  /* 0x000000050200720c */ /* 0x000fc40004761270 */
[----:B------:R-:W0:Y:S02]  /*750d0*/  LDC R8, c[0x0][0x22c] ;  /* 0x00008b00ff087b82 */ /* 0x000e240000000800 */
[----:B------:R-:W-:Y:S01]  /*750e0*/  ISETP.LT.AND P4, PT, R0, R11, !P0 ;  /* 0x0000000b0000720c */ /* 0x000fe20004781270 */
[----:B------:R-:W-:Y:S01]  /*750f0*/  VIADD R0, R3, 0x19a ;  /* 0x0000019a03007836 */ /* 0x000fe20000000000 */
[----:B---3--:R3:W-:Y:S01]  /*75100*/  @P1 STG.E.U16 desc[UR4][R40.64], R111 ;  /* 0x0000006f28001986 */ /* 0x0087e2000c101504 */
[----:B------:R-:W-:-:S03]  /*75110*/  PRMT R2, R111, 0x7632, R2 ;  /* 0x000076326f027816 */ /* 0x000fc60000000002 */
[----:B-1----:R-:W-:Y:S01]  /*75120*/  ISETP.LT.AND P1, PT, R0, R4, !P0 ;  /* 0x000000040000720c */ /* 0x002fe20004721270 */
[----:B------:R-:W1:Y:S01]  /*75130*/  LDC R5, c[0x0][0x22c] ;  /* 0x00008b00ff057b82 */ /* 0x000e620000000800 */
[----:B------:R3:W-:Y:S04]  /*75140*/  @P2 STG.E.U16 desc[UR4][R22.64], R2 ;  /* 0x0000000216002986 */ /* 0x0007e8000c101504 */
[----:B---3--:R-:W3:Y:S01]  /*75150*/  LDL.LU.64 R40, [R1+0x1a0] ;  /* 0x0001a00001287983 */ /* 0x008ee20000300a00 */
[----:B------:R-:W-:Y:S02]  /*75160*/  VIADD R0, R3, 0x19b ;  /* 0x0000019b03007836 */ /* 0x000fe40000000000 */
[----:B------:R-:W3:Y:S01]  /*75170*/  LDC R4, c[0x0][0x22c] ;  /* 0x00008b00ff047b82 */ /* 0x000ee20000000800 */
[----:B------:R-:W3:Y:S01]  /*75180*/  LDL.LU.64 R22, [R1+0x190] ;  /* 0x0001900001167983 */ /* 0x000ee20000300a00 */
[----:B--2---:R-:W-:-:S03]  /*75190*/  PRMT R2, R112, 0x7632, R2 ;  /* 0x0000763270027816 */ /* 0x004fc60000000002 */
[----:B----4-:R2:W-:Y:S04]  /*751a0*/  @P3 STG.E.U16 desc[UR4][R42.64], R112 ;  /* 0x000000702a003986 */ /* 0x0105e8000c101504 */
        /* <DEDUP_REMOVED lines=8> */
[----:B------:R-:W2:Y:S01]  /*75230*/  LDL.LU.64 R32, [R1+0x178] ;  /* 0x0001780001207983 */ /* 0x000ea20000300a00 */
[----:B------:R-:W3:Y:S01]  /*75240*/  LDC R10, c[0x0][0x22c] ;  /* 0x00008b00ff0a7b82 */ /* 0x000ee20000000800 */
[----:B------:R-:W-:-:S02]  /*75250*/  ISETP.LT.AND P1, PT, R2, R9, !P0 ;  /* 0x000000090200720c */ /* 0x000fc40004721270 */
[----:B0-----:R-:W-:Y:S01]  /*75260*/  ISETP.LT.AND P3, PT, R0, R8, !P0 ;  /* 0x000000080000720c */ /* 0x001fe20004761270 */
[----:B------:R-:W-:-:S04]  /*75270*/  VIADD R0, R3, 0x19e ;  /* 0x0000019e03007836 */ /* 0x000fc80000000000 */
[----:B------:R0:W-:Y:S01]  /*75280*/  @P2 STG.E.U16 desc[UR4][R34.64], R113 ;  /* 0x0000007122002986 */ /* 0x0001e2000c101504 */
[----:B-1----:R-:W-:Y:S01]  /*75290*/  ISETP.LT.AND P2, PT, R0, R5, !P0 ;  /* 0x000000050000720c */ /* 0x002fe20004741270 */
[----:B------:R-:W-:Y:S01]  /*752a0*/  VIADD R2, R3, 0x19f ;  /* 0x0000019f03027836 */ /* 0x000fe20000000000 */
[----:B------:R-:W1:Y:S08]  /*752b0*/  LDC R9, c[0x0][0x22c] ;  /* 0x00008b00ff097b82 */ /* 0x000e700000000800 */
[----:B------:R-:W1:Y:S01]  /*752c0*/  LDC R8, c[0x0][0x22c] ;  /* 0x00008b00ff087b82 */ /* 0x000e620000000800 */
[----:B0-----:R-:W2:Y:S01]  /*752d0*/  LDL.LU.64 R34, [R1+0x170] ;  /* 0x0001700001227983 */ /* 0x001ea20000300a00 */
[----:B----4-:R-:W-:-:S03]  /*752e0*/  PRMT R0, R114, 0x7632, R0 ;  /* 0x0000763272007816 */ /* 0x010fc60000000000 */
[----:B---3--:R-:W-:Y:S04]  /*752f0*/  @P1 STG.E.U16 desc[UR4][R40.64], R114 ;  /* 0x0000007228001986 */ /* 0x008fe8000c101504 */
[----:B------:R0:W-:Y:S04]  /*75300*/  @P3 STG.E.U16 desc[UR4][R116.64], R0 ;  /* 0x0000000074003986 */ /* 0x0001e8000c101504 */
[----:B0-----:R-:W3:Y:S01]  /*75310*/  LDL.LU.64 R116, [R1+0x2038] ;  /* 0x0020380001747983 */ /* 0x001ee20000300a00 */
[C---:B------:R-:W-:Y:S01]  /*75320*/  VIADD R5, R3.reuse, 0x1a0 ;  /* 0x000001a003057836 */ /* 0x040fe20000000000 */
[----:B------:R-:W-:Y:S01]  /*75330*/  ISETP.LT.AND P4, PT, R2, R4, !P0 ;  /* 0x000000040200720c */ /* 0x000fe20004781270 */
[----:B------:R-:W-:Y:S01]  /*75340*/  VIADD R11, R3, 0x1a2 ;  /* 0x000001a2030b7836 */ /* 0x000fe20000000000 */
[----:B------:R-:W-:Y:S01]  /*75350*/  PRMT R12, R115, 0x7632, R12 ;  /* 0x00007632730c7816 */ /* 0x000fe2000000000c */
[----:B------:R-:W-:Y:S01]  /*75360*/  @P2 STG.E.U16 desc[UR4][R22.64], R115 ;  /* 0x0000007316002986 */ /* 0x000fe2000c101504 */
[----:B------:R-:W-:Y:S01]  /*75370*/  ISETP.LT.AND P1, PT, R5, R10, !P0 ;  /* 0x0000000a0500720c */ /* 0x000fe20004721270 */
[----:B------:R-:W0:Y:S02]  /*75380*/  LDC R2, c[0x0][0x22c] ;  /* 0x00008b00ff027b82 */ /* 0x000e240000000800 */
[----:B------:R-:W4:Y:S04]  /*75390*/  LDL.LU.64 R20, [R1+0x168] ;  /* 0x0001680001147983 */ /* 0x000f280000300a00 */
[----:B------:R-:W4:Y:S02]  /*753a0*/  LDL.LU.64 R40, [R1+0x160] ;  /* 0x0001600001287983 */ /* 0x000f240000300a00 */
[----:B------:R-:W0:Y:S02]  /*753b0*/  LDC R4, c[0x0][0x22c] ;  /* 0x00008b00ff047b82 */ /* 0x000e240000000800 */
[----:B--2---:R-:W-:Y:S01]  /*753c0*/  @P4 STG.E.U16 desc[UR4][R42.64], R12 ;  /* 0x0000000c2a004986 */ /* 0x004fe2000c101504 */
[----:B------:R-:W-:-:S05]  /*753d0*/  VIADD R10, R3, 0x1a1 ;  /* 0x000001a1030a7836 */ /* 0x000fca0000000000 */
[----:B------:R-:W2:Y:S01]  /*753e0*/  LDC R5, c[0x0][0x22c] ;  /* 0x00008b00ff057b82 */ /* 0x000ea20000000800 */
[C---:B------:R-:W-:Y:S02]  /*753f0*/  VIADD R13, R3.reuse, 0x1a3 ;  /* 0x000001a3030d7836 */ /* 0x040fe40000000000 */
[----:B------:R-:W-:-:S05]  /*75400*/  VIADD R15, R3, 0x1a4 ;  /* 0x000001a4030f7836 */ /* 0x000fca0000000000 */
[----:B------:R-:W4:Y:S01]  /*75410*/  LDC R0, c[0x0][0x22c] ;  /* 0x00008b00ff007b82 */ /* 0x000f220000000800 */
[----:B---3--:R3:W-:Y:S04]  /*75420*/  @P1 STG.E.U16 desc[UR4][R118.64], R116 ;  /* 0x0000007476001986 */ /* 0x0087e8000c101504 */
[----:B---3--:R-:W3:Y:S01]  /*75430*/  LDL.LU.64 R118, [R1+0x2030] ;  /* 0x0020300001767983 */ /* 0x008ee20000300a00 */
[----:B-1----:R-:W-:Y:S02]  /*75440*/  ISETP.LT.AND P2, PT, R10, R9, !P0 ;  /* 0x000000090a00720c */ /* 0x002fe40004741270 */
[----:B------:R-:W-:Y:S01]  /*75450*/  ISETP.LT.AND P1, PT, R11, R8, !P0 ;  /* 0x000000080b00720c */ /* 0x000fe20004721270 */
[----:B------:R-:W-:Y:S01]  /*75460*/  VIADD R8, R3, 0x1a5 ;  /* 0x000001a503087836 */ /* 0x000fe20000000000 */
[----:B------:R-:W-:Y:S01]  /*75470*/  PRMT R10, R116, 0x7632, R10 ;  /* 0x00007632740a7816 */ /* 0x000fe2000000000a */
[----:B------:R-:W3:Y:S01]  /*75480*/  LDL.LU.64 R42, [R1+0x150] ;  /* 0x00015000012a7983 */ /* 0x000ee20000300a00 */
[----:B0-----:R-:W-:Y:S01]  /*75490*/  ISETP.LT.AND P3, PT, R13, R2, !P0 ;  /* 0x000000020d00720c */ /* 0x001fe20004761270 */
[----:B------:R-:W0:Y:S01]  /*754a0*/  LDC R9, c[0x0][0x22c] ;  /* 0x00008b00ff097b82 */ /* 0x000e220000000800 */
[----:B------:R-:W-:Y:S01]  /*754b0*/  ISETP.LT.AND P4, PT, R15, R4, !P0 ;  /* 0x000000040f00720c */ /* 0x000fe20004781270 */
[----:B------:R-:W3:Y:S04]  /*754c0*/  LDL.LU.64 R22, [R1+0x148] ;  /* 0x0001480001167983 */ /* 0x000ee80000300a00 */
[----:B------:R1:W-:Y:S01]  /*754d0*/  @P2 STG.E.U16 desc[UR4][R32.64], R10 ;  /* 0x0000000a20002986 */ /* 0x0003e2000c101504 */
[----:B--2---:R-:W-:Y:S01]  /*754e0*/  ISETP.LT.AND P2, PT, R8, R5, !P0 ;  /* 0x000000050800720c */ /* 0x004fe20004741270 */
[----:B------:R-:W2:Y:S01]  /*754f0*/  LDC R4, c[0x0][0x22c] ;  /* 0x00008b00ff047b82 */ /* 0x000ea20000000800 */
[----:B------:R-:W-:Y:S01]  /*75500*/  PRMT R12, R117, 0x7632, R12 ;  /* 0x00007632750c7816 */ /* 0x000fe2000000000c */
[----:B------:R1:W-:Y:S04]  /*75510*/  @P1 STG.E.U16 desc[UR4][R34.64], R117 ;  /* 0x0000007522001986 */ /* 0x0003e8000c101504 */
[----:B----4-:R-:W-:Y:S02]  /*75520*/  @P3 STG.E.U16 desc[UR4][R20.64], R12 ;  /* 0x0000000c14003986 */ /* 0x010fe4000c101504 */
[----:B------:R-:W4:Y:S02]  /*75530*/  LDC R2, c[0x0][0x22c] ;  /* 0x00008b00ff027b82 */ /* 0x000f240000000800 */
[----:B-1----:R-:W2:Y:S04]  /*75540*/  LDL.LU.64 R32, [R1+0x140] ;  /* 0x0001400001207983 */ /* 0x002ea80000300a00 */
[----:B------:R-:W2:Y:S01]  /*75550*/  LDL.LU.64 R34, [R1+0x138] ;  /* 0x0001380001227983 */ /* 0x000ea20000300a00 */
[----:B---3--:R-:W-:-:S03]  /*75560*/  PRMT R13, R118, 0x7632, R13 ;  /* 0x00007632760d7816 */ /* 0x008fc6000000000d */
[----:B------:R-:W-:Y:S01]  /*75570*/  @P4 STG.E.U16 desc[UR4][R40.64], R118 ;  /* 0x0000007628004986 */ /* 0x000fe2000c101504 */
[----:B------:R-:W1:Y:S03]  /*75580*/  LDC R5, c[0x0][0x22c] ;  /* 0x00008b00ff057b82 */ /* 0x000e660000000800 */
[----:B------:R3:W-:Y:S04]  /*75590*/  @P2 STG.E.U16 desc[UR4][R124.64], R13 ;  /* 0x0000000d7c002986 */ /* 0x0007e8000c101504 */
[----:B---3--:R-:W3:Y:S01]  /*755a0*/  LDL.LU.64 R124, [R1+0x2028] ;  /* 0x00202800017c7983 */ /* 0x008ee20000300a00 */
[C---:B------:R-:W-:Y:S02]  /*755b0*/  VIADD R8, R3.reuse, 0x1a6 ;  /* 0x000001a603087836 */ /* 0x040fe40000000000 */
[----:B------:R-:W-:Y:S01]  /*755c0*/  VIADD R11, R3, 0x1a8 ;  /* 0x000001a8030b7836 */ /* 0x000fe20000000000 */
[----:B------:R-:W-:Y:S01]  /*755d0*/  PRMT R10, R119, 0x7632, R10 ;  /* 0x00007632770a7816 */ /* 0x000fe2000000000a */
[----:B------:R-:W3:Y:S01]  /*755e0*/  LDL.LU.64 R40, [R1+0x128] ;  /* 0x0001280001287983 */ /* 0x000ee20000300a00 */
[----:B0-----:R-:W-:Y:S01]  /*755f0*/  ISETP.LT.AND P1, PT, R8, R9, !P0 ;  /* 0x000000090800720c */ /* 0x001fe20004721270 */
[----:B------:R-:W-:Y:S01]  /*75600*/  VIADD R9, R3, 0x1a7 ;  /* 0x000001a703097836 */ /* 0x000fe20000000000 */
[----:B----4-:R-:W-:Y:S01]  /*75610*/  ISETP.LT.AND P3, PT, R11, R2, !P0 ;  /* 0x000000020b00720c */ /* 0x010fe20004761270 */
[----:B------:R-:W0:Y:S03]  /*75620*/  LDC R8, c[0x0][0x22c] ;  /* 0x00008b00ff087b82 */ /* 0x000e260000000800 */
[----:B------:R-:W-:Y:S01]  /*75630*/  ISETP.LT.AND P2, PT, R9, R0, !P0 ;  /* 0x000000000900720c */ /* 0x000fe20004741270 */
[----:B------:R-:W-:-:S04]  /*75640*/  VIADD R9, R3, 0x1a9 ;  /* 0x000001a903097836 */ /* 0x000fc80000000000 */
[----:B------:R-:W4:Y:S01]  /*75650*/  LDC R0, c[0x0][0x22c] ;  /* 0x00008b00ff007b82 */ /* 0x000f220000000800 */
[----:B--2---:R-:W-:Y:S01]  /*75660*/  ISETP.LT.AND P4, PT, R9, R4, !P0 ;  /* 0x000000040900720c */ /* 0x004fe20004781270 */
[----:B------:R-:W-:Y:S01]  /*75670*/  VIADD R4, R3, 0x1aa ;  /* 0x000001aa03047836 */ /* 0x000fe20000000000 */
[----:B------:R2:W-:Y:S04]  /*75680*/  @P1 STG.E.U16 desc[UR4][R42.64], R119 ;  /* 0x000000772a001986 */ /* 0x0005e8000c101504 */
[----:B-1----:R-:W-:Y:S01]  /*75690*/  ISETP.LT.AND P1, PT, R4, R5, !P0 ;  /* 0x000000050400720c */ /* 0x002fe20004721270 */
[----:B------:R1:W-:Y:S01]  /*756a0*/  @P2 STG.E.U16 desc[UR4][R22.64], R10 ;  /* 0x0000000a16002986 */ /* 0x0003e2000c101504 */
[----:B------:R-:W4:Y:S03]  /*756b0*/  LDC R2, c[0x0][0x22c] ;  /* 0x00008b00ff027b82 */ /* 0x000f260000000800 */
[----:B--2---:R-:W2:Y:S01]  /*756c0*/  LDL.LU.64 R42, [R1+0x120] ;  /* 0x00012000012a7983 */ /* 0x004ea20000300a00 */
[----:B---3--:R-:W-:-:S03]  /*756d0*/  PRMT R12, R124, 0x7632, R12 ;  /* 0x000076327c0c7816 */ /* 0x008fc6000000000c */
[----:B------:R3:W-:Y:S01]  /*756e0*/  @P3 STG.E.U16 desc[UR4][R32.64], R124 ;  /* 0x0000007c20003986 */ /* 0x0007e2000c101504 */
[C---:B------:R-:W-:Y:S01]  /*756f0*/  VIADD R9, R3.reuse, 0x1ab ;  /* 0x000001ab03097836 */ /* 0x040fe20000000000 */
[----:B------:R-:W2:Y:S02]  /*75700*/  LDC R4, c[0x0][0x22c] ;  /* 0x00008b00ff047b82 */ /* 0x000ea40000000800 */
[----:B-1----:R-:W2:Y:S04]  /*75710*/  LDL.LU.64 R22, [R1+0x110] ;  /* 0x0001100001167983 */ /* 0x002ea80000300a00 */
[----:B------:R-:W-:Y:S01]  /*75720*/  @P4 STG.E.U16 desc[UR4][R34.64], R12 ;  /* 0x0000000c22004986 */ /* 0x000fe2000c101504 */
[----:B------:R-:W-:Y:S01]  /*75730*/  VIADD R11, R3, 0x1ad ;  /* 0x000001ad030b7836 */ /* 0x000fe20000000000 */
[----:B------:R-:W1:Y:S02]  /*75740*/  LDC R5, c[0x0][0x22c] ;  /* 0x00008b00ff057b82 */ /* 0x000e640000000800 */
[----:B---3--:R-:W3:Y:S04]  /*75750*/  LDL.LU.64 R32, [R1+0x108] ;  /* 0x0001080001207983 */ /* 0x008ee80000300a00 */
[----:B------:R0:W-:Y:S04]  /*75760*/  @P1 STG.E.U16 desc[UR4][R126.64], R125 ;  /* 0x0000007d7e001986 */ /* 0x0001e8000c101504 */
[----:B0-----:R-:W2:Y:S01]  /*75770*/  LDL.LU.64 R126, [R1+0x2020] ;  /* 0x00202000017e7983 */ /* 0x001ea20000300a00 */
[----:B------:R-:W-:Y:S01]  /*75780*/  ISETP.LT.AND P2, PT, R9, R8, !P0 ;  /* 0x000000080900720c */ /* 0x000fe20004741270 */
[----:B------:R-:W-:Y:S01]  /*75790*/  VIADD R9, R3, 0x1ac ;  /* 0x000001ac03097836 */ /* 0x000fe20000000000 */
[----:B----4-:R-:W-:Y:S01]  /*757a0*/  ISETP.LT.AND P3, PT, R11, R2, !P0 ;  /* 0x000000020b00720c */ /* 0x010fe20004761270 */
[----:B------:R-:W4:Y:S01]  /*757b0*/  LDL.LU.64 R34, [R1+0xf8] ;  /* 0x0000f80001227983 */ /* 0x000f220000300a00 */
[----:B------:R-:W-:Y:S01]  /*757c0*/  PRMT R10, R125, 0x7632, R10 ;  /* 0x000076327d0a7816 */ /* 0x000fe2000000000a */
[----:B------:R-:W0:Y:S01]  /*757d0*/  LDC R8, c[0x0][0x22c] ;  /* 0x00008b00ff087b82 */ /* 0x000e220000000800 */
[----:B------:R-:W-:-:S07]  /*757e0*/  ISETP.LT.AND P1, PT, R9, R0, !P0 ;  /* 0x000000000900720c */ /* 0x000fce0004721270 */
[----:B------:R1:W-:Y:S01]  /*757f0*/  @P2 STG.E.U16 desc[UR4][R40.64], R10 ;  /* 0x0000000a28002986 */ /* 0x0003e2000c101504 */
[----:B------:R-:W-:Y:S01]  /*75800*/  VIADD R9, R3, 0x1ae ;  /* 0x000001ae03097836 */ /* 0x000fe20000000000 */
[----:B------:R-:W4:Y:S02]  /*75810*/  LDC R0, c[0x0][0x22c] ;  /* 0x00008b00ff007b82 */ /* 0x000f240000000800 */
[----:B-1----:R-:W4:Y:S01]  /*75820*/  LDL.LU.64 R40, [R1+0xf0] ;  /* 0x0000f00001287983 */ /* 0x002f220000300a00 */
[----:B--2---:R-:W-:-:S03]  /*75830*/  PRMT R12, R126, 0x7632, R12 ;  /* 0x000076327e0c7816 */ /* 0x004fc6000000000c */
[----:B------:R-:W-:Y:S04]  /*75840*/  @P1 STG.E.U16 desc[UR4][R42.64], R126 ;  /* 0x0000007e2a001986 */ /* 0x000fe8000c101504 */
[----:B------:R1:W-:Y:S04]  /*75850*/  @P3 STG.E.U16 desc[UR4][R132.64], R12 ;  /* 0x0000000c84003986 */ /* 0x0003e8000c101504 */
[----:B-1----:R-:W2:Y:S01]  /*75860*/  LDL.LU.64 R132, [R1+0x2018] ;  /* 0x0020180001847983 */ /* 0x002ea20000300a00 */
[----:B------:R-:W-:Y:S01]  /*75870*/  VIADD R2, R3, 0x1af ;  /* 0x000001af03027836 */ /* 0x000fe20000000000 */
[----:B------:R-:W-:Y:S01]  /*75880*/  ISETP.LT.AND P2, PT, R9, R4, !P0 ;  /* 0x000000040900720c */ /* 0x000fe20004741270 */
[----:B------:R-:W-:Y:S01]  /*75890*/  VIADD R9, R3, 0x1b0 ;  /* 0x000001b003097836 */ /* 0x000fe20000000000 */
[----:B------:R-:W-:Y:S01]  /*758a0*/  PRMT R13, R127, 0x7632, R13 ;  /* 0x000076327f0d7816 */ /* 0x000fe2000000000d */
[----:B------:R-:W4:Y:S01]  /*758b0*/  LDL.LU.64 R20, [R1+0xe8] ;  /* 0x0000e80001147983 */ /* 0x000f220000300a00 */
[----:B------:R-:W-:Y:S01]  /*758c0*/  ISETP.LT.AND P4, PT, R2, R5, !P0 ;  /* 0x000000050200720c */ /* 0x000fe20004781270 */
[----:B------:R-:W1:Y:S01]  /*758d0*/  LDC R4, c[0x0][0x22c] ;  /* 0x00008b00ff047b82 */ /* 0x000e620000000800 */
[----:B0-----:R-:W-:Y:S01]  /*758e0*/  ISETP.LT.AND P1, PT, R9, R8, !P0 ;  /* 0x000000080900720c */ /* 0x001fe20004721270 */
[----:B------:R-:W4:Y:S06]  /*758f0*/  LDL.LU.64 R42, [R1+0xe0] ;  /* 0x0000e000012a7983 */ /* 0x000f2c0000300a00 */
[----:B------:R-:W-:Y:S01]  /*75900*/  @P2 STG.E.U16 desc[UR4][R22.64], R127 ;  /* 0x0000007f16002986 */ /* 0x000fe2000c101504 */
[----:B------:R-:W0:Y:S03]  /*75910*/  LDC R5, c[0x0][0x22c] ;  /* 0x00008b00ff057b82 */ /* 0x000e260000000800 */
[----:B---3--:R-:W-:Y:S05]  /*75920*/  @P4 STG.E.U16 desc[UR4][R32.64], R13 ;  /* 0x0000000d20004986 */ /* 0x008fea000c101504 */
[----:B------:R-:W3:Y:S01]  /*75930*/  LDC R2, c[0x0][0x22c] ;  /* 0x00008b00ff027b82 */ /* 0x000ee20000000800 */
[----:B------:R-:W-:-:S07]  /*75940*/  VIADD R9, R3, 0x1b1 ;  /* 0x000001b103097836 */ /* 0x000fce0000000000 */
[----:B------:R-:W1:Y:S01]  /*75950*/  LDC R8, c[0x0][0x22c] ;  /* 0x00008b00ff087b82 */ /* 0x000e620000000800 */
[----:B--2---:R2:W-:Y:S04]  /*75960*/  @P1 STG.E.U16 desc[UR4][R134.64], R132 ;  /* 0x0000008486001986 */ /* 0x0045e8000c101504 */
[----:B--2---:R-:W2:Y:S01]  /*75970*/  LDL.LU.64 R134, [R1+0x2010] ;  /* 0x0020100001867983 */ /* 0x004ea20000300a00 */
[----:B----4-:R-:W-:Y:S01]  /*75980*/  ISETP.LT.AND P2, PT, R9, R0, !P0 ;  /* 0x000000000900720c */ /* 0x010fe20004741270 */
[C---:B------:R-:W-:Y:S02]  /*75990*/  VIADD R10, R3.reuse, 0x1b4 ;  /* 0x000001b4030a7836 */ /* 0x040fe40000000000 */
[C---:B------:R-:W-:Y:S01]  /*759a0*/  VIADD R11, R3.reuse, 0x1b3 ;  /* 0x000001b3030b7836 */ /* 0x040fe20000000000 */
[----:B------:R-:W4:Y:S01]  /*759b0*/  LDL.LU.64 R22, [R1+0xd0] ;  /* 0x0000d00001167983 */ /* 0x000f220000300a00 */
[----:B------:R-:W-:Y:S01]  /*759c0*/  VIADD R9, R3, 0x1b2 ;  /* 0x000001b203097836 */ /* 0x000fe20000000000 */
[----:B0-----:R-:W-:Y:S01]  /*759d0*/  ISETP.LT.AND P4, PT, R10, R5, !P0 ;  /* 0x000000050a00720c */ /* 0x001fe20004781270 */
[----:B------:R-:W0:Y:S01]  /*759e0*/  LDC R0, c[0x0][0x22c] ;  /* 0x00008b00ff007b82 */ /* 0x000e220000000800 */
[----:B------:R-:W-:Y:S01]  /*759f0*/  PRMT R10, R132, 0x7632, R10 ;  /* 0x00007632840a7816 */ /* 0x000fe2000000000a */
[----:B------:R-:W4:Y:S01]  /*75a00*/  LDL.LU.64 R32, [R1+0xc8] ;  /* 0x0000c80001207983 */ /* 0x000f220000300a00 */
[----:B---3--:R-:W-:Y:S01]  /*75a10*/  ISETP.LT.AND P1, PT, R9, R2, !P0 ;  /* 0x000000020900720c */ /* 0x008fe20004721270 */
[----:B------:R-:W-:Y:S01]  /*75a20*/  VIADD R9, R3, 0x1b5 ;  /* 0x000001b503097836 */ /* 0x000fe20000000000 */
[----:B-1----:R-:W-:Y:S01]  /*75a30*/  ISETP.LT.AND P3, PT, R11, R4, !P0 ;  /* 0x000000040b00720c */ /* 0x002fe20004761270 */
[----:B------:R1:W-:Y:S01]  /*75a40*/  @P2 STG.E.U16 desc[UR4][R34.64], R10 ;  /* 0x0000000a22002986 */ /* 0x0003e2000c101504 */
[----:B------:R-:W-:Y:S01]  /*75a50*/  PRMT R12, R133, 0x7632, R12 ;  /* 0x00007632850c7816 */ /* 0x000fe2000000000c */
[----:B------:R-:W3:Y:S01]  /*75a60*/  LDC R5, c[0x0][0x22c] ;  /* 0x00008b00ff057b82 */ /* 0x000ee20000000800 */
[----:B------:R-:W-:-:S07]  /*75a70*/  ISETP.LT.AND P2, PT, R9, R8, !P0 ;  /* 0x000000080900720c */ /* 0x000fce0004741270 */
[----:B------:R1:W-:Y:S01]  /*75a80*/  @P1 STG.E.U16 desc[UR4][R40.64], R133 ;  /* 0x0000008528001986 */ /* 0x0003e2000c101504 */
[----:B------:R-:W3:Y:S03]  /*75a90*/  LDC R2, c[0x0][0x22c] ;  /* 0x00008b00ff027b82 */ /* 0x000ee60000000800 */
[----:B------:R-:W-:Y:S04]  /*75aa0*/  @P3 STG.E.U16 desc[UR4][R20.64], R12 ;  /* 0x0000000c14003986 */ /* 0x000fe8000c101504 */
[----:B-1----:R-:W4:Y:S01]  /*75ab0*/  LDL.LU.64 R34, [R1+0xc0] ;  /* 0x0000c00001227983 */ /* 0x002f220000300a00 */
[----:B------:R-:W1:Y:S03]  /*75ac0*/  LDC R4, c[0x0][0x22c] ;  /* 0x00008b00ff047b82 */ /* 0x000e660000000800 */
[----:B------:R-:W4:Y:S05]  /*75ad0*/  LDL.LU.64 R40, [R1+0xb8] ;  /* 0x0000b80001287983 */ /* 0x000f2a0000300a00 */
[----:B------:R-:W4:Y:S01]  /*75ae0*/  LDC R8, c[0x0][0x22c] ;  /* 0x00008b00ff087b82 */ /* 0x000f220000000800 */
[----:B--2---:R-:W-:Y:S01]  /*75af0*/  PRMT R13, R134, 0x7632, R13 ;  /* 0x00007632860d7816 */ /* 0x004fe2000000000d */
[----:B------:R-:W-:Y:S04]  /*75b00*/  @P4 STG.E.U16 desc[UR4][R42.64], R134 ;  /* 0x000000862a004986 */ /* 0x000fe8000c101504 */
[----:B------:R2:W-:Y:S04]  /*75b10*/  @P2 STG.E.U16 desc[UR4][R140.64], R13 ;  /* 0x0000000d8c002986 */ /* 0x0005e8000c101504 */
[----:B--2---:R-:W2:Y:S01]  /*75b20*/  LDL.LU.64 R140, [R1+0x2008] ;  /* 0x00200800018c7983 */ /* 0x004ea20000300a00 */
[----:B------:R-:W-:-:S02]  /*75b30*/  VIADD R9, R3, 0x1b6 ;  /* 0x000001b603097836 */ /* 0x000fc40000000000 */
[----:B------:R-:W-:Y:S01]  /*75b40*/  VIADD R10, R3, 0x1b9 ;  /* 0x000001b9030a7836 */ /* 0x000fe20000000000 */
[----:B------:R-:W2:Y:S02]  /*75b50*/  LDL.LU.64 R42, [R1+0xa8] ;  /* 0x0000a800012a7983 */ /* 0x000ea40000300a00 */
[----:B0-----:R-:W-:Y:S01]  /*75b60*/  ISETP.LT.AND P1, PT, R9, R0, !P0 ;  /* 0x000000000900720c */ /* 0x001fe20004721270 */
[C---:B------:R-:W-:Y:S01]  /*75b70*/  VIADD R9, R3.reuse, 0x1b7 ;  /* 0x000001b703097836 */ /* 0x040fe20000000000 */
[----:B---3--:R-:W-:Y:S01]  /*75b80*/  ISETP.LT.AND P4, PT, R10, R5, !P0 ;  /* 0x000000050a00720c */ /* 0x008fe20004781270 */
[C---:B------:R-:W-:Y:S01]  /*75b90*/  VIADD R11, R3.reuse, 0x1b8 ;  /* 0x000001b8030b7836 */ /* 0x040fe20000000000 */
[----:B------:R-:W3:Y:S01]  /*75ba0*/  LDL.LU.64 R18, [R1+0xa0] ;  /* 0x0000a00001127983 */ /* 0x000ee20000300a00 */
[----:B------:R-:W-:Y:S01]  /*75bb0*/  VIADD R5, R3, 0x1ba ;  /* 0x000001ba03057836 */ /* 0x000fe20000000000 */
[----:B------:R-:W-:Y:S01]  /*75bc0*/  ISETP.LT.AND P2, PT, R9, R2, !P0 ;  /* 0x000000020900720c */ /* 0x000fe20004741270 */
[----:B------:R-:W0:Y:S01]  /*75bd0*/  LDC R0, c[0x0][0x22c] ;  /* 0x00008b00ff007b82 */ /* 0x000e220000000800 */
[----:B-1----:R-:W-:Y:S01]  /*75be0*/  ISETP.LT.AND P3, PT, R11, R4, !P0 ;  /* 0x000000040b00720c */ /* 0x002fe20004761270 */
[----:B------:R-:W3:Y:S04]  /*75bf0*/  LDL.LU.64 R20, [R1+0x90] ;  /* 0x0000900001147983 */ /* 0x000ee80000300a00 */
[----:B----4-:R1:W-:Y:S01]  /*75c00*/  @P1 STG.E.U16 desc[UR4][R22.64], R135 ;  /* 0x0000008716001986 */ /* 0x0103e2000c101504 */
[----:B------:R-:W-:Y:S01]  /*75c10*/  ISETP.LT.AND P1, PT, R5, R8, !P0 ;  /* 0x000000080500720c */ /* 0x000fe20004721270 */
[----:B------:R-:W4:Y:S01]  /*75c20*/  LDC R2, c[0x0][0x22c] ;  /* 0x00008b00ff027b82 */ /* 0x000f220000000800 */
[----:B------:R-:W-:-:S05]  /*75c30*/  PRMT R10, R135, 0x7632, R10 ;  /* 0x00007632870a7816 */ /* 0x000fca000000000a */
[----:B------:R-:W-:Y:S02]  /*75c40*/  @P2 STG.E.U16 desc[UR4][R32.64], R10 ;  /* 0x0000000a20002986 */ /* 0x000fe4000c101504 */
[----:B------:R-:W4:Y:S02]  /*75c50*/  LDC R4, c[0x0][0x22c] ;  /* 0x00008b00ff047b82 */ /* 0x000f240000000800 */
[----:B-1----:R-:W3:Y:S01]  /*75c60*/  LDL.LU.64 R22, [R1+0x88] ;  /* 0x0000880001167983 */ /* 0x002ee20000300a00 */
[----:B--2---:R-:W-:-:S03]  /*75c70*/  PRMT R12, R140, 0x7632, R12 ;  /* 0x000076328c0c7816 */ /* 0x004fc6000000000c */
[----:B------:R-:W-:Y:S01]  /*75c80*/  @P3 STG.E.U16 desc[UR4][R34.64], R140 ;  /* 0x0000008c22003986 */ /* 0x000fe2000c101504 */
[C---:B------:R-:W-:Y:S01]  /*75c90*/  VIADD R9, R3.reuse, 0x1bb ;  /* 0x000001bb03097836 */ /* 0x040fe20000000000 */
[----:B------:R-:W1:Y:S02]  /*75ca0*/  LDC R8, c[0x0][0x22c] ;  /* 0x00008b00ff087b82 */ /* 0x000e640000000800 */
[----:B------:R-:W-:Y:S04]  /*75cb0*/  @P4 STG.E.U16 desc[UR4][R40.64], R12 ;  /* 0x0000000c28004986 */ /* 0x000fe8000c101504 */
[----:B------:R2:W-:Y:S01]  /*75cc0*/  @P1 STG.E.U16 desc[UR4][R142.64], R141 ;  /* 0x0000008d8e001986 */ /* 0x0005e2000c101504 */
[----:B------:R-:W-:Y:S01]  /*75cd0*/  VIADD R11, R3, 0x1bd ;  /* 0x000001bd030b7836 */ /* 0x000fe20000000000 */
[----:B------:R-:W1:Y:S02]  /*75ce0*/  LDC R5, c[0x0][0x22c] ;  /* 0x00008b00ff057b82 */ /* 0x000e640000000800 */
[----:B--2---:R-:W2:Y:S01]  /*75cf0*/  LDL.LU.64 R142, [R1+0x2000] ;  /* 0x00200000018e7983 */ /* 0x004ea20000300a00 */
[----:B0-----:R-:W-:Y:S01]  /*75d00*/  ISETP.LT.AND P2, PT, R9, R0, !P0 ;  /* 0x000000000900720c */ /* 0x001fe20004741270 */
[----:B------:R-:W-:Y:S01]  /*75d10*/  VIADD R9, R3, 0x1bc ;  /* 0x000001bc03097836 */ /* 0x000fe20000000000 */
[----:B----4-:R-:W-:Y:S01]  /*75d20*/  ISETP.LT.AND P3, PT, R11, R4, !P0 ;  /* 0x000000040b00720c */ /* 0x010fe20004761270 */
[----:B------:R-:W4:Y:S01]  /*75d30*/  LDL.LU.64 R32, [R1+0x78] ;  /* 0x0000780001207983 */ /* 0x000f220000300a00 */
[----:B------:R-:W-:Y:S01]  /*75d40*/  PRMT R10, R141, 0x7632, R10 ;  /* 0x000076328d0a7816 */ /* 0x000fe2000000000a */
[----:B------:R-:W0:Y:S01]  /*75d50*/  LDC R0, c[0x0][0x22c] ;  /* 0x00008b00ff007b82 */ /* 0x000e220000000800 */
[----:B------:R-:W-:Y:S01]  /*75d60*/  ISETP.LT.AND P1, PT, R9, R2, !P0 ;  /* 0x000000020900720c */ /* 0x000fe20004721270 */
[----:B------:R-:W4:Y:S04]  /*75d70*/  LDL.LU.64 R34, [R1+0x70] ;  /* 0x0000700001227983 */ /* 0x000f280000300a00 */
[----:B------:R-:W4:Y:S04]  /*75d80*/  LDL.LU.64 R40, [R1+0x68] ;  /* 0x0000680001287983 */ /* 0x000f280000300a00 */
[----:B------:R3:W-:Y:S01]  /*75d90*/  @P2 STG.E.U16 desc[UR4][R42.64], R10 ;  /* 0x0000000a2a002986 */ /* 0x0007e2000c101504 */
[----:B------:R-:W-:Y:S01]  /*75da0*/  VIADD R9, R3, 0x1bf ;  /* 0x000001bf03097836 */ /* 0x000fe20000000000 */
[----:B------:R-:W4:Y:S02]  /*75db0*/  LDC R2, c[0x0][0x22c] ;  /* 0x00008b00ff027b82 */ /* 0x000f240000000800 */
[----:B---3--:R-:W3:Y:S01]  /*75dc0*/  LDL.LU.64 R42, [R1+0x60] ;  /* 0x00006000012a7983 */ /* 0x008ee20000300a00 */
[----:B--2---:R-:W-:-:S03]  /*75dd0*/  PRMT R11, R142, 0x7632, R11 ;  /* 0x000076328e0b7816 */ /* 0x004fc6000000000b */
[----:B------:R-:W-:Y:S04]  /*75de0*/  @P1 STG.E.U16 desc[UR4][R18.64], R142 ;  /* 0x0000008e12001986 */ /* 0x000fe8000c101504 */
[----:B------:R2:W-:Y:S04]  /*75df0*/  @P3 STG.E.U16 desc[UR4][R148.64], R11 ;  /* 0x0000000b94003986 */ /* 0x0005e8000c101504 */
[----:B--2---:R-:W2:Y:S01]  /*75e00*/  LDL.LU.64 R148, [R1+0x1ff8] ;  /* 0x001ff80001947983 */ /* 0x004ea20000300a00 */
[----:B------:R-:W-:Y:S01]  /*75e10*/  VIADD R4, R3, 0x1be ;  /* 0x000001be03047836 */ /* 0x000fe20000000000 */
[----:B-1----:R-:W-:Y:S01]  /*75e20*/  ISETP.LT.AND P4, PT, R9, R8, !P0 ;  /* 0x000000080900720c */ /* 0x002fe20004781270 */
[----:B------:R-:W-:Y:S01]  /*75e30*/  VIADD R9, R3, 0x1c0 ;  /* 0x000001c003097836 */ /* 0x000fe20000000000 */
[----:B------:R-:W-:Y:S01]  /*75e40*/  PRMT R12, R143, 0x7632, R12 ;  /* 0x000076328f0c7816 */ /* 0x000fe2000000000c */
[----:B------:R-:W1:Y:S01]  /*75e50*/  LDC R8, c[0x0][0x22c] ;  /* 0x00008b00ff087b82 */ /* 0x000e620000000800 */
[----:B------:R-:W-:-:S02]  /*75e60*/  ISETP.LT.AND P2, PT, R4, R5, !P0 ;  /* 0x000000050400720c */ /* 0x000fc40004741270 */
[----:B0-----:R-:W-:-:S05]  /*75e70*/  ISETP.LT.AND P1, PT, R9, R0, !P0 ;  /* 0x000000000900720c */ /* 0x001fca0004721270 */
[----:B------:R-:W0:Y:S06]  /*75e80*/  LDC R5, c[0x0][0x22c] ;  /* 0x00008b00ff057b82 */ /* 0x000e2c0000000800 */
[----:B------:R-:W-:Y:S02]  /*75e90*/  @P2 STG.E.U16 desc[UR4][R20.64], R143 ;  /* 0x0000008f14002986 */ /* 0x000fe4000c101504 */
[----:B------:R-:W3:Y:S02]  /*75ea0*/  LDC R4, c[0x0][0x22c] ;  /* 0x00008b00ff047b82 */ /* 0x000ee40000000800 */
[----:B------:R-:W-:Y:S01]  /*75eb0*/  @P4 STG.E.U16 desc[UR4][R22.64], R12 ;  /* 0x0000000c16004986 */ /* 0x000fe2000c101504 */
[----:B------:R-:W-:-:S05]  /*75ec0*/  VIADD R9, R3, 0x1c1 ;  /* 0x000001c103097836 */ /* 0x000fca0000000000 */
[----:B------:R-:W1:Y:S01]  /*75ed0*/  LDC R0, c[0x0][0x22c] ;  /* 0x00008b00ff007b82 */ /* 0x000e620000000800 */
[----:B--2---:R2:W-:Y:S04]  /*75ee0*/  @P1 STG.E.U16 desc[UR4][R150.64], R148 ;  /* 0x0000009496001986 */ /* 0x0045e8000c101504 */
[----:B--2---:R-:W2:Y:S01]  /*75ef0*/  LDL.LU.64 R150, [R1+0x1ff0] ;  /* 0x001ff00001967983 */ /* 0x004ea20000300a00 */
[----:B----4-:R-:W-:Y:S01]  /*75f00*/  ISETP.LT.AND P2, PT, R9, R2, !P0 ;  /* 0x000000020900720c */ /* 0x010fe20004741270 */
[C---:B------:R-:W-:Y:S01]  /*75f10*/  VIADD R10, R3.reuse, 0x1c3 ;  /* 0x000001c3030a7836 */ /* 0x040fe20000000000 */
[----:B------:R-:W4:Y:S01]  /*75f20*/  LDC R2, c[0x0][0x22c] ;  /* 0x00008b00ff027b82 */ /* 0x000f220000000800 */
[C---:B------:R-:W-:Y:S02]  /*75f30*/  VIADD R9, R3.reuse, 0x1c2 ;  /* 0x000001c203097836 */ /* 0x040fe40000000000 */
[----:B------:R-:W-:Y:S01]  /*75f40*/  VIADD R11, R3, 0x1c4 ;  /* 0x000001c4030b7836 */ /* 0x000fe20000000000 */
[----:B0-----:R-:W-:-:S02]  /*75f50*/  ISETP.LT.AND P3, PT, R10, R5, !P0 ;  /* 0x000000050a00720c */ /* 0x001fc40004761270 */
[----:B---3--:R-:W-:Y:S01]  /*75f60*/  ISETP.LT.AND P1, PT, R9, R4, !P0 ;  /* 0x000000040900720c */ /* 0x008fe20004721270 */
[----:B------:R-:W-:Y:S01]  /*75f70*/  VIADD R9, R3, 0x1c5 ;  /* 0x000001c503097836 */ /* 0x000fe20000000000 */
[----:B------:R-:W-:Y:S01]  /*75f80*/  PRMT R10, R148, 0x7632, R10 ;  /* 0x00007632940a7816 */ /* 0x000fe2000000000a */
[----:B------:R-:W0:Y:S01]  /*75f90*/  LDC R4, c[0x0][0x22c] ;  /* 0x00008b00ff047b82 */ /* 0x000e220000000800 */
[----:B-1----:R-:W-:-:S03]  /*75fa0*/  ISETP.LT.AND P4, PT, R11, R8, !P0 ;  /* 0x000000080b00720c */ /* 0x002fc60004781270 */
[----:B------:R-:W-:Y:S01]  /*75fb0*/  @P2 STG.E.U16 desc[UR4][R32.64], R10 ;  /* 0x0000000a20002986 */ /* 0x000fe2000c101504 */
[----:B------:R-:W-:Y:S02]  /*75fc0*/  ISETP.LT.AND P2, PT, R9, R0, !P0 ;  /* 0x000000000900720c */ /* 0x000fe40004741270 */
[----:B------:R-:W-:Y:S01]  /*75fd0*/  PRMT R11, R149, 0x7632, R11 ;  /* 0x00007632950b7816 */ /* 0x000fe2000000000b */
[----:B------:R-:W1:Y:S02]  /*75fe0*/  LDC R8, c[0x0][0x22c] ;  /* 0x00008b00ff087b82 */ /* 0x000e640000000800 */
[----:B------:R-:W-:Y:S04]  /*75ff0*/  @P1 STG.E.U16 desc[UR4][R34.64], R149 ;  /* 0x0000009522001986 */ /* 0x000fe8000c101504 */
[----:B------:R-:W-:Y:S02]  /*76000*/  @P3 STG.E.U16 desc[UR4][R40.64], R11 ;  /* 0x0000000b28003986 */ /* 0x000fe4000c101504 */
[----:B------:R-:W3:Y:S01]  /*76010*/  LDC R5, c[0x0][0x22c] ;  /* 0x00008b00ff057b82 */ /* 0x000ee20000000800 */
[----:B--2---:R-:W-:Y:S01]  /*76020*/  PRMT R12, R150, 0x7632, R12 ;  /* 0x00007632960c7816 */ /* 0x004fe2000000000c */
[----:B------:R-:W-:Y:S06]  /*76030*/  @P4 STG.E.U16 desc[UR4][R42.64], R150 ;  /* 0x000000962a004986 */ /* 0x000fec000c101504 */
[----:B------:R-:W2:Y:S01]  /*76040*/  LDC R0, c[0x0][0x22c] ;  /* 0x00008b00ff007b82 */ /* 0x000ea20000000800 */
[----:B------:R4:W-:Y:S04]  /*76050*/  @P2 STG.E.U16 desc[UR4][R156.64], R12 ;  /* 0x0000000c9c002986 */ /* 0x0009e8000c101504 */
[----:B----4-:R-:W4:Y:S01]  /*76060*/  LDL.LU.64 R156, [R1+0x1fe8] ;  /* 0x001fe800019c7983 */ /* 0x010f220000300a00 */
[----:B------:R-:W-:-:S05]  /*76070*/  VIADD R9, R3, 0x1c6 ;  /* 0x000001c603097836 */ /* 0x000fca0000000000 */
[----:B------:R-:W-:Y:S01]  /*76080*/  ISETP.LT.AND P1, PT, R9, R2, !P0 ;  /* 0x000000020900720c */ /* 0x000fe20004721270 */
[C---:B------:R-:W-:Y:S02]  /*76090*/  VIADD R9, R3.reuse, 0x1c7 ;  /* 0x000001c703097836 */ /* 0x040fe40000000000 */
[----:B------:R-:W-:Y:S01]  /*760a0*/  VIADD R10, R3, 0x1c8 ;  /* 0x000001c8030a7836 */ /* 0x000fe20000000000 */
[----:B------:R-:W-:Y:S01]  /*760b0*/  PRMT R11, R151, 0x7632, R11 ;  /* 0x00007632970b7816 */ /* 0x000fe2000000000b */
[----:B------:R-:W4:Y:S01]  /*760c0*/  LDC R2, c[0x0][0x22c] ;  /* 0x00008b00ff027b82 */ /* 0x000f220000000800 */
[----:B0-----:R-:W-:Y:S01]  /*760d0*/  ISETP.LT.AND P2, PT, R9, R4, !P0 ;  /* 0x000000040900720c */ /* 0x001fe20004741270 */
[----:B------:R-:W-:Y:S01]  /*760e0*/  VIADD R9, R3, 0x1c9 ;  /* 0x000001c903097836 */ /* 0x000fe20000000000 */
[----:B---3--:R-:W-:-:S04]  /*760f0*/  ISETP.LT.AND P3, PT, R10, R5, !P0 ;  /* 0x000000050a00720c */ /* 0x008fc80004761270 */
[----:B-1----:R-:W-:Y:S01]  /*76100*/  ISETP.LT.AND P4, PT, R9, R8, !P0 ;  /* 0x000000080900720c */ /* 0x002fe20004781270 */
[----:B------:R-:W-:Y:S01]  /*76110*/  VIADD R9, R3, 0x1ca ;  /* 0x000001ca03097836 */ /* 0x000fe20000000000 */
[----:B------:R0:W-:Y:S01]  /*76120*/  @P1 STG.E.U16 desc[UR4][R196.64], R151 ;  /* 0x00000097c4001986 */ /* 0x0001e2000c101504 */
[----:B------:R-:W1:Y:S03]  /*76130*/  LDC R4, c[0x0][0x22c] ;  /* 0x00008b00ff047b82 */ /* 0x000e660000000800 */
[----:B--2---:R-:W-:Y:S01]  /*76140*/  ISETP.LT.AND P1, PT, R9, R0, !P0 ;  /* 0x000000000900720c */ /* 0x004fe20004721270 */
[----:B------:R2:W-:Y:S04]  /*76150*/  @P2 STG.E.U16 desc[UR4][R198.64], R11 ;  /* 0x0000000bc6002986 */ /* 0x0005e8000c101504 */
[----:B------:R-:W3:Y:S01]  /*76160*/  LDC R5, c[0x0][0x22c] ;  /* 0x00008b00ff057b82 */ /* 0x000ee20000000800 */
[----:B0-----:R-:W3:Y:S04]  /*76170*/  LDL.LU.64 R196, [R1+0x1fe0] ;  /* 0x001fe00001c47983 */ /* 0x001ee80000300a00 */
[----:B--2---:R-:W2:Y:S01]  /*76180*/  LDL.LU.64 R198, [R1+0x1fd8] ;  /* 0x001fd80001c67983 */ /* 0x004ea20000300a00 */
[----:B----4-:R-:W-:-:S03]  /*76190*/  PRMT R12, R156, 0x7632, R12 ;  /* 0x000076329c0c7816 */ /* 0x010fc6000000000c */
[----:B------:R0:W-:Y:S01]  /*761a0*/  @P3 STG.E.U16 desc[UR4][R188.64], R156 ;  /* 0x0000009cbc003986 */ /* 0x0001e2000c101504 */
[C---:B------:R-:W-:Y:S01]  /*761b0*/  VIADD R9, R3.reuse, 0x1cb ;  /* 0x000001cb03097836 */ /* 0x040fe20000000000 */
[----:B------:R-:W4:Y:S02]  /*761c0*/  LDC R8, c[0x0][0x22c] ;  /* 0x00008b00ff087b82 */ /* 0x000f240000000800 */
[----:B------:R1:W-:Y:S04]  /*761d0*/  @P4 STG.E.U16 desc[UR4][R190.64], R12 ;  /* 0x0000000cbe004986 */ /* 0x0003e8000c101504 */
[----:B------:R3:W-:Y:S01]  /*761e0*/  @P1 STG.E.U16 desc[UR4][R158.64], R157 ;  /* 0x0000009d9e001986 */ /* 0x0007e2000c101504 */
[----:B------:R-:W-:Y:S01]  /*761f0*/  VIADD R10, R3, 0x1cd ;  /* 0x000001cd030a7836 */ /* 0x000fe20000000000 */
[----:B------:R-:W2:Y:S02]  /*76200*/  LDC R0, c[0x0][0x22c] ;  /* 0x00008b00ff007b82 */ /* 0x000ea40000000800 */
[----:B0-----:R-:W2:Y:S04]  /*76210*/  LDL.LU.64 R188, [R1+0x1fd0] ;  /* 0x001fd00001bc7983 */ /* 0x001ea80000300a00 */
[----:B-1----:R-:W2:Y:S04]  /*76220*/  LDL.LU.64 R190, [R1+0x1fc8] ;  /* 0x001fc80001be7983 */ /* 0x002ea80000300a00 */
[----:B---3--:R-:W3:Y:S01]  /*76230*/  LDL.LU.64 R158, [R1+0x1fc0] ;  /* 0x001fc000019e7983 */ /* 0x008ee20000300a00 */
[----:B------:R-:W-:Y:S01]  /*76240*/  ISETP.LT.AND P2, PT, R9, R2, !P0 ;  /* 0x000000020900720c */ /* 0x000fe20004741270 */
[----:B------:R-:W-:Y:S01]  /*76250*/  VIADD R9, R3, 0x1cc ;  /* 0x000001cc03097836 */ /* 0x000fe20000000000 */
[----:B------:R-:W-:Y:S01]  /*76260*/  ISETP.LT.AND P3, PT, R10, R5, !P0 ;  /* 0x000000050a00720c */ /* 0x000fe20004761270 */
[----:B------:R-:W0:Y:S03]  /*76270*/  LDC R2, c[0x0][0x22c] ;  /* 0x00008b00ff027b82 */ /* 0x000e260000000800 */
[----:B------:R-:W-:-:S02]  /*76280*/  ISETP.LT.AND P1, PT, R9, R4, !P0 ;  /* 0x000000040900720c */ /* 0x000fc40004721270 */
[----:B------:R-:W-:Y:S01]  /*76290*/  PRMT R10, R157, 0x7632, R10 ;  /* 0x000076329d0a7816 */ /* 0x000fe2000000000a */
[C---:B------:R-:W-:Y:S02]  /*762a0*/  VIADD R9, R3.reuse, 0x1cf ;  /* 0x000001cf03097836 */ /* 0x040fe40000000000 */
[----:B------:R-:W-:Y:S01]  /*762b0*/  VIADD R5, R3, 0x1ce ;  /* 0x000001ce03057836 */ /* 0x000fe20000000000 */
[----:B------:R-:W1:Y:S01]  /*762c0*/  LDC R4, c[0x0][0x22c] ;  /* 0x00008b00ff047b82 */ /* 0x000e620000000800 */
[----:B------:R4:W-:Y:S04]  /*762d0*/  @P2 STG.E.U16 desc[UR4][R180.64], R10 ;  /* 0x0000000ab4002986 */ /* 0x0009e8000c101504 */
[----:B----4-:R-:W4:Y:S01]  /*762e0*/  LDL.LU.64 R180, [R1+0x1fb8] ;  /* 0x001fb80001b47983 */ /* 0x010f220000300a00 */
[----:B---3--:R-:W-:-:S03]  /*762f0*/  PRMT R11, R158, 0x7632, R11 ;  /* 0x000076329e0b7816 */ /* 0x008fc6000000000b */
[----:B------:R3:W-:Y:S04]  /*76300*/  @P1 STG.E.U16 desc[UR4][R182.64], R158 ;  /* 0x0000009eb6001986 */ /* 0x0007e8000c101504 */
[----:B------:R0:W-:Y:S04]  /*76310*/  @P3 STG.E.U16 desc[UR4][R164.64], R11 ;  /* 0x0000000ba4003986 */ /* 0x0001e8000c101504 */
[----:B---3--:R-:W3:Y:S04]  /*76320*/  LDL.LU.64 R182, [R1+0x1fb0] ;  /* 0x001fb00001b67983 */ /* 0x008ee80000300a00 */
[----:B0-----:R-:W4:Y:S01]  /*76330*/  LDL.LU.64 R164, [R1+0x1fa8] ;  /* 0x001fa80001a47983 */ /* 0x001f220000300a00 */
[----:B------:R-:W-:Y:S01]  /*76340*/  ISETP.LT.AND P4, PT, R9, R8, !P0 ;  /* 0x000000080900720c */ /* 0x000fe20004781270 */
[----:B------:R-:W-:Y:S01]  /*76350*/  VIADD R9, R3, 0x1d0 ;  /* 0x000001d003097836 */ /* 0x000fe20000000000 */
[----:B--2---:R-:W-:Y:S01]  /*76360*/  ISETP.LT.AND P2, PT, R5, R0, !P0 ;  /* 0x000000000500720c */ /* 0x004fe20004741270 */
[----:B------:R-:W0:Y:S03]  /*76370*/  LDC R8, c[0x0][0x22c] ;  /* 0x00008b00ff087b82 */ /* 0x000e260000000800 */
[----:B------:R-:W-:-:S02]  /*76380*/  ISETP.LT.AND P1, PT, R9, R2, !P0 ;  /* 0x000000020900720c */ /* 0x000fc40004721270 */
[----:B------:R-:W-:-:S03]  /*76390*/  PRMT R12, R159, 0x7632, R12 ;  /* 0x000076329f0c7816 */ /* 0x000fc6000000000c */
[----:B------:R-:W2:Y:S04]  /*763a0*/  LDC R0, c[0x0][0x22c] ;  /* 0x00008b00ff007b82 */ /* 0x000ea80000000800 */
[----:B------:R1:W-:Y:S04]  /*763b0*/  @P2 STG.E.U16 desc[UR4][R172.64], R159 ;  /* 0x0000009fac002986 */ /* 0x0003e8000c101504 */
[----:B------:R1:W-:Y:S01]  /*763c0*/  @P4 STG.E.U16 desc[UR4][R174.64], R12 ;  /* 0x0000000cae004986 */ /* 0x0003e2000c101504 */
[----:B------:R-:W0:Y:S03]  /*763d0*/  LDC R5, c[0x0][0x22c] ;  /* 0x00008b00ff057b82 */ /* 0x000e260000000800 */
[----:B-1----:R-:W3:Y:S05]  /*763e0*/  LDL.LU.64 R172, [R1+0x1fa0] ;  /* 0x001fa00001ac7983 */ /* 0x002eea0000300a00 */
[----:B------:R-:W1:Y:S01]  /*763f0*/  LDC R2, c[0x0][0x22c] ;  /* 0x00008b00ff027b82 */ /* 0x000e620000000800 */
[----:B------:R-:W3:Y:S04]  /*76400*/  LDL.LU.64 R174, [R1+0x1f98] ;  /* 0x001f980001ae7983 */ /* 0x000ee80000300a00 */
[----:B----4-:R4:W-:Y:S04]  /*76410*/  @P1 STG.E.U16 desc[UR4][R166.64], R164 ;  /* 0x000000a4a6001986 */ /* 0x0109e8000c101504 */
[----:B----4-:R-:W4:Y:S04]  /*76420*/  LDL.LU.64 R166, [R1+0x1f90] ;  /* 0x001f900001a67983 */ /* 0x010f280000300a00 */
[----:B------:R-:W4:Y:S01]  /*76430*/  LDL.LU R43, [R1+0xb20] ;  /* 0x000b2000012b7983 */ /* 0x000f220000300800 */
[----:B------:R-:W-:-:S05]  /*76440*/  VIADD R9, R3, 0x1d1 ;  /* 0x000001d103097836 */ /* 0x000fca0000000000 */
[----:B------:R-:W-:Y:S01]  /*76450*/  ISETP.LT.AND P2, PT, R9, R4, !P0 ;  /* 0x000000040900720c */ /* 0x000fe20004741270 */
[C---:B------:R-:W-:Y:S01]  /*76460*/  VIADD R9, R3.reuse, 0x1d2 ;  /* 0x000001d203097836 */ /* 0x040fe20000000000 */
[----:B------:R-:W3:Y:S01]  /*76470*/  LDC R4, c[0x0][0x22c] ;  /* 0x00008b00ff047b82 */ /* 0x000ee20000000800 */
[C---:B------:R-:W-:Y:S02]  /*76480*/  VIADD R10, R3.reuse, 0x1d3 ;  /* 0x000001d3030a7836 */ /* 0x040fe40000000000 */
[----:B------:R-:W-:Y:S01]  /*76490*/  VIADD R11, R3, 0x1d4 ;  /* 0x000001d4030b7836 */ /* 0x000fe20000000000 */
[----:B--2---:R-:W-:-:S04]  /*764a0*/  ISETP.LT.AND P1, PT, R9, R0, !P0 ;  /* 0x000000000900720c */ /* 0x004fc80004721270 */
[----:B------:R-:W2:Y:S01]  /*764b0*/  LDC R0, c[0x0][0x22c] ;  /* 0x00008b00ff007b82 */ /* 0x000ea20000000800 */
[----:B0-----:R-:W-:Y:S01]  /*764c0*/  ISETP.LT.AND P3, PT, R10, R5, !P0 ;  /* 0x000000050a00720c */ /* 0x001fe20004761270 */
[----:B------:R-:W-:Y:S01]  /*764d0*/  VIADD R9, R3, 0x1d5 ;  /* 0x000001d503097836 */ /* 0x000fe20000000000 */
[----:B------:R-:W-:Y:S02]  /*764e0*/  PRMT R10, R164, 0x7632, R10 ;  /* 0x00007632a40a7816 */ /* 0x000fe4000000000a */
[----:B------:R-:W-:-:S03]  /*764f0*/  ISETP.LT.AND P4, PT, R11, R8, !P0 ;  /* 0x000000080b00720c */ /* 0x000fc60004781270 */
[----:B------:R-:W0:Y:S01]  /*76500*/  LDC R5, c[0x0][0x22c] ;  /* 0x00008b00ff057b82 */ /* 0x000e220000000800 */
[----:B------:R1:W-:Y:S02]  /*76510*/  @P2 STG.E.U16 desc[UR4][R6.64], R10 ;  /* 0x0000000a06002986 */ /* 0x0003e4000c101504 */
[----:B-1----:R-:W-:-:S05]  /*76520*/  ISETP.LT.AND P2, PT, R9, R2, !P0 ;  /* 0x000000020900720c */ /* 0x002fca0004741270 */
[----:B------:R-:W1:Y:S01]  /*76530*/  LDC R8, c[0x0][0x22c] ;  /* 0x00008b00ff087b82 */ /* 0x000e620000000800 */
[----:B------:R-:W-:Y:S01]  /*76540*/  PRMT R61, R165, 0x7632, R61 ;  /* 0x00007632a53d7816 */ /* 0x000fe2000000003d */
[----:B------:R-:W-:-:S06]  /*76550*/  VIADD R9, R3, 0x1d6 ;  /* 0x000001d603097836 */ /* 0x000fcc0000000000 */
[----:B------:R-:W1:Y:S01]  /*76560*/  LDC R2, c[0x0][0x22c] ;  /* 0x00008b00ff027b82 */ /* 0x000e620000000800 */
[----:B------:R-:W-:Y:S01]  /*76570*/  VIADD R7, R3, 0x1d7 ;  /* 0x000001d703077836 */ /* 0x000fe20000000000 */
[----:B------:R-:W-:Y:S01]  /*76580*/  @P1 STG.E.U16 desc[UR4][R120.64], R165 ;  /* 0x000000a578001986 */ /* 0x000fe2000c101504 */
[----:B---3--:R-:W-:-:S03]  /*76590*/  ISETP.LT.AND P1, PT, R9, R4, !P0 ;  /* 0x000000040900720c */ /* 0x008fc60004721270 */
[----:B------:R-:W-:Y:S02]  /*765a0*/  @P3 STG.E.U16 desc[UR4][R122.64], R61 ;  /* 0x0000003d7a003986 */ /* 0x000fe4000c101504 */
[----:B------:R-:W3:Y:S01]  /*765b0*/  LDC R4, c[0x0][0x22c] ;  /* 0x00008b00ff047b82 */ /* 0x000ee20000000800 */
[----:B------:R-:W-:-:S05]  /*765c0*/  VIADD R6, R3, 0x1d8 ;  /* 0x000001d803067836 */ /* 0x000fca0000000000 */
[----:B0-----:R-:W-:Y:S02]  /*765d0*/  ISETP.LT.AND P3, PT, R6, R5, !P0 ;  /* 0x000000050600720c */ /* 0x001fe40004761270 */
[----:B------:R-:W0:Y:S01]  /*765e0*/  LDC R5, c[0x0][0x22c] ;  /* 0x00008b00ff057b82 */ /* 0x000e220000000800 */
[----:B------:R-:W-:-:S07]  /*765f0*/  PRMT R73, R172, 0x7632, R73 ;  /* 0x00007632ac497816 */ /* 0x000fce0000000049 */
[----:B------:R-:W0:Y:S01]  /*76600*/  LDC R6, c[0x0][0x22c] ;  /* 0x00008b00ff067b82 */ /* 0x000e220000000800 */
[----:B------:R-:W-:Y:S02]  /*76610*/  PRMT R77, R173, 0x7632, R77 ;  /* 0x00007632ad4d7816 */ /* 0x000fe4000000004d */
[----:B------:R-:W-:Y:S02]  /*76620*/  PRMT R81, R174, 0x7632, R81 ;  /* 0x00007632ae517816 */ /* 0x000fe40000000051 */
[----:B------:R-:W-:Y:S01]  /*76630*/  PRMT R85, R175, 0x7632, R85 ;  /* 0x00007632af557816 */ /* 0x000fe20000000055 */
[----:B------:R-:W-:Y:S01]  /*76640*/  VIADD R9, R3, 0x1e4 ;  /* 0x000001e403097836 */ /* 0x000fe20000000000 */
[----:B------:R-:W-:Y:S02]  /*76650*/  PRMT R89, R180, 0x7632, R89 ;  /* 0x00007632b4597816 */ /* 0x000fe40000000059 */
[----:B------:R-:W-:Y:S02]  /*76660*/  PRMT R93, R181, 0x7632, R93 ;  /* 0x00007632b55d7816 */ /* 0x000fe4000000005d */
[----:B------:R-:W-:-:S02]  /*76670*/  PRMT R97, R182, 0x7632, R97 ;  /* 0x00007632b6617816 */ /* 0x000fc40000000061 */
[----:B------:R-:W-:Y:S02]  /*76680*/  PRMT R101, R183, 0x7632, R101 ;  /* 0x00007632b7657816 */ /* 0x000fe40000000065 */
[----:B------:R-:W-:Y:S02]  /*76690*/  PRMT R103, R188, 0x7632, R103 ;  /* 0x00007632bc677816 */ /* 0x000fe40000000067 */
[----:B------:R-:W-:Y:S02]  /*766a0*/  PRMT R105, R189, 0x7632, R105 ;  /* 0x00007632bd697816 */ /* 0x000fe40000000069 */
[----:B------:R-:W-:Y:S01]  /*766b0*/  PRMT R107, R190, 0x7632, R107 ;  /* 0x00007632be6b7816 */ /* 0x000fe2000000006b */
[----:B------:R-:W-:Y:S01]  /*766c0*/  VIADD R10, R3, 0x1f2 ;  /* 0x000001f2030a7836 */ /* 0x000fe20000000000 */
[----:B------:R-:W-:Y:S01]  /*766d0*/  PRMT R109, R191, 0x7632, R109 ;  /* 0x00007632bf6d7816 */ /* 0x000fe2000000006d */
[----:B------:R-:W-:Y:S01]  /*766e0*/  VIADD R11, R3, 0x1f4 ;  /* 0x000001f4030b7836 */ /* 0x000fe20000000000 */
[----:B------:R-:W-:-:S02]  /*766f0*/  PRMT R111, R196, 0x7632, R111 ;  /* 0x00007632c46f7816 */ /* 0x000fc4000000006f */
[----:B------:R-:W-:Y:S02]  /*76700*/  PRMT R113, R197, 0x7632, R113 ;  /* 0x00007632c5717816 */ /* 0x000fe40000000071 */
[----:B------:R-:W-:Y:S02]  /*76710*/  PRMT R115, R198, 0x7632, R115 ;  /* 0x00007632c6737816 */ /* 0x000fe40000000073 */
[----:B------:R-:W-:Y:S01]  /*76720*/  PRMT R117, R199, 0x7632, R117 ;  /* 0x00007632c7757816 */ /* 0x000fe20000000075 */
[----:B------:R-:W-:Y:S01]  /*76730*/  VIADD R13, R3, 0x1fd ;  /* 0x000001fd030d7836 */ /* 0x000fe20000000000 */
[----:B----4-:R-:W-:Y:S01]  /*76740*/  PRMT R65, R166, 0x7632, R65 ;  /* 0x00007632a6417816 */ /* 0x010fe20000000041 */
[----:B------:R-:W-:Y:S04]  /*76750*/  @P4 STG.E.U16 desc[UR4][R128.64], R166 ;  /* 0x000000a680004986 */ /* 0x000fe8000c101504 */
[----:B------:R-:W-:Y:S01]  /*76760*/  @P2 STG.E.U16 desc[UR4][R130.64], R65 ;  /* 0x0000004182002986 */ /* 0x000fe2000c101504 */
[----:B--2---:R-:W-:Y:S01]  /*76770*/  ISETP.LT.AND P2, PT, R7, R0, !P0 ;  /* 0x000000000700720c */ /* 0x004fe20004741270 */
[----:B------:R-:W-:Y:S01]  /*76780*/  VIADD R7, R3, 0x1d9 ;  /* 0x000001d903077836 */ /* 0x000fe20000000000 */
[----:B------:R-:W2:Y:S04]  /*76790*/  LDC R0, c[0x0][0x22c] ;  /* 0x00008b00ff007b82 */ /* 0x000ea80000000800 */
[----:B-1----:R-:W-:Y:S01]  /*767a0*/  ISETP.LT.AND P4, PT, R7, R8, !P0 ;  /* 0x000000080700720c */ /* 0x002fe20004781270 */
[----:B------:R-:W-:Y:S01]  /*767b0*/  VIADD R7, R3, 0x1da ;  /* 0x000001da03077836 */ /* 0x000fe20000000000 */
[----:B------:R-:W-:Y:S04]  /*767c0*/  @P1 STG.E.U16 desc[UR4][R136.64], R167 ;  /* 0x000000a788001986 */ /* 0x000fe8000c101504 */
[----:B------:R-:W-:-:S02]  /*767d0*/  ISETP.LT.AND P1, PT, R7, R2, !P0 ;  /* 0x000000020700720c */ /* 0x000fc40004721270 */
[----:B------:R-:W1:Y:S01]  /*767e0*/  LDC R2, c[0x0][0x22c] ;  /* 0x00008b00ff027b82 */ /* 0x000e620000000800 */
[----:B------:R-:W-:Y:S01]  /*767f0*/  PRMT R69, R167, 0x7632, R69 ;  /* 0x00007632a7457816 */ /* 0x000fe20000000045 */
[----:B------:R-:W-:-:S04]  /*76800*/  VIADD R7, R3, 0x1db ;  /* 0x000001db03077836 */ /* 0x000fc80000000000 */
[----:B------:R-:W-:Y:S01]  /*76810*/  @P2 STG.E.U16 desc[UR4][R138.64], R69 ;  /* 0x000000458a002986 */ /* 0x000fe2000c101504 */
[----:B---3--:R-:W-:Y:S01]  /*76820*/  ISETP.LT.AND P2, PT, R7, R4, !P0 ;  /* 0x000000040700720c */ /* 0x008fe20004741270 */
[C---:B------:R-:W-:Y:S01]  /*76830*/  VIADD R7, R3.reuse, 0x1dc ;  /* 0x000001dc03077836 */ /* 0x040fe20000000000 */
[----:B------:R-:W3:Y:S01]  /*76840*/  LDC R4, c[0x0][0x22c] ;  /* 0x00008b00ff047b82 */ /* 0x000ee20000000800 */
[----:B------:R-:W-:Y:S01]  /*76850*/  VIADD R8, R3, 0x1dd ;  /* 0x000001dd03087836 */ /* 0x000fe20000000000 */
[----:B------:R-:W-:Y:S04]  /*76860*/  @P3 STG.E.U16 desc[UR4][R144.64], R172 ;  /* 0x000000ac90003986 */ /* 0x000fe8000c101504 */
[----:B------:R-:W-:Y:S01]  /*76870*/  @P4 STG.E.U16 desc[UR4][R146.64], R73 ;  /* 0x0000004992004986 */ /* 0x000fe2000c101504 */
[----:B0-----:R-:W-:-:S03]  /*76880*/  ISETP.LT.AND P3, PT, R8, R5, !P0 ;  /* 0x000000050800720c */ /* 0x001fc60004761270 */
[----:B------:R-:W-:Y:S01]  /*76890*/  @P1 STG.E.U16 desc[UR4][R152.64], R173 ;  /* 0x000000ad98001986 */ /* 0x000fe2000c101504 */
[----:B--2---:R-:W-:Y:S01]  /*768a0*/  ISETP.LT.AND P1, PT, R7, R0, !P0 ;  /* 0x000000000700720c */ /* 0x004fe20004721270 */
[C---:B------:R-:W-:Y:S01]  /*768b0*/  VIADD R5, R3.reuse, 0x1de ;  /* 0x000001de03057836 */ /* 0x040fe20000000000 */
[----:B------:R-:W0:Y:S01]  /*768c0*/  LDC R0, c[0x0][0x22c] ;  /* 0x00008b00ff007b82 */ /* 0x000e220000000800 */
[----:B------:R-:W-:Y:S01]  /*768d0*/  @P2 STG.E.U16 desc[UR4][R154.64], R77 ;  /* 0x0000004d9a002986 */ /* 0x000fe2000c101504 */
[----:B------:R-:W-:Y:S02]  /*768e0*/  VIADD R7, R3, 0x1df ;  /* 0x000001df03077836 */ /* 0x000fe40000000000 */
[----:B-1----:R-:W-:-:S04]  /*768f0*/  ISETP.LT.AND P2, PT, R5, R2, !P0 ;  /* 0x000000020500720c */ /* 0x002fc80004741270 */
[----:B------:R-:W1:Y:S01]  /*76900*/  LDC R2, c[0x0][0x22c] ;  /* 0x00008b00ff027b82 */ /* 0x000e620000000800 */
[----:B------:R-:W-:Y:S01]  /*76910*/  ISETP.LT.AND P4, PT, R7, R6, !P0 ;  /* 0x000000060700720c */ /* 0x000fe20004781270 */
[----:B------:R-:W-:Y:S01]  /*76920*/  VIADD R7, R3, 0x1e0 ;  /* 0x000001e003077836 */ /* 0x000fe20000000000 */
[----:B------:R-:W-:Y:S05]  /*76930*/  @P1 STG.E.U16 desc[UR4][R160.64], R174 ;  /* 0x000000aea0001986 */ /* 0x000fea000c101504 */
[----:B------:R-:W2:Y:S01]  /*76940*/  LDC R5, c[0x0][0x22c] ;  /* 0x00008b00ff057b82 */ /* 0x000ea20000000800 */
[----:B---3--:R-:W-:Y:S01]  /*76950*/  ISETP.LT.AND P1, PT, R7, R4, !P0 ;  /* 0x000000040700720c */ /* 0x008fe20004721270 */
[----:B------:R-:W-:-:S06]  /*76960*/  VIADD R7, R3, 0x1e1 ;  /* 0x000001e103077836 */ /* 0x000fcc0000000000 */
[----:B------:R-:W3:Y:S01]  /*76970*/  LDC R6, c[0x0][0x22c] ;  /* 0x00008b00ff067b82 */ /* 0x000ee20000000800 */
[----:B------:R-:W-:Y:S07]  /*76980*/  @P3 STG.E.U16 desc[UR4][R162.64], R81 ;  /* 0x00000051a2003986 */ /* 0x000fee000c101504 */
[----:B------:R-:W4:Y:S01]  /*76990*/  LDC R4, c[0x0][0x22c] ;  /* 0x00008b00ff047b82 */ /* 0x000f220000000800 */
[----:B------:R-:W-:Y:S01]  /*769a0*/  @P2 STG.E.U16 desc[UR4][R168.64], R175 ;  /* 0x000000afa8002986 */ /* 0x000fe2000c101504 */
[----:B0-----:R-:W-:Y:S01]  /*769b0*/  ISETP.LT.AND P2, PT, R7, R0, !P0 ;  /* 0x000000000700720c */ /* 0x001fe20004741270 */
[----:B------:R-:W-:-:S05]  /*769c0*/  VIADD R7, R3, 0x1e2 ;  /* 0x000001e203077836 */ /* 0x000fca0000000000 */
[----:B------:R-:W0:Y:S01]  /*769d0*/  LDC R0, c[0x0][0x22c] ;  /* 0x00008b00ff007b82 */ /* 0x000e220000000800 */
[----:B------:R-:W-:Y:S01]  /*769e0*/  @P4 STG.E.U16 desc[UR4][R170.64], R85 ;  /* 0x00000055aa004986 */ /* 0x000fe2000c101504 */
[----:B------:R-:W-:-:S03]  /*769f0*/  VIADD R8, R3, 0x1e3 ;  /* 0x000001e303087836 */ /* 0x000fc60000000000 */
[----:B------:R-:W-:Y:S01]  /*76a00*/  @P1 STG.E.U16 desc[UR4][R176.64], R180 ;  /* 0x000000b4b0001986 */ /* 0x000fe2000c101504 */
[----:B-1----:R-:W-:Y:S02]  /*76a10*/  ISETP.LT.AND P1, PT, R7, R2, !P0 ;  /* 0x000000020700720c */ /* 0x002fe40004721270 */
[----:B------:R-:W1:Y:S01]  /*76a20*/  LDC R2, c[0x0][0x22c] ;  /* 0x00008b00ff027b82 */ /* 0x000e620000000800 */
[----:B--2---:R-:W-:Y:S01]  /*76a30*/  ISETP.LT.AND P3, PT, R8, R5, !P0 ;  /* 0x000000050800720c */ /* 0x004fe20004761270 */
[----:B------:R-:W-:Y:S01]  /*76a40*/  VIADD R7, R3, 0x1e5 ;  /* 0x000001e503077836 */ /* 0x000fe20000000000 */
[----:B---3--:R-:W-:-:S05]  /*76a50*/  ISETP.LT.AND P4, PT, R9, R6, !P0 ;  /* 0x000000060900720c */ /* 0x008fca0004781270 */
[----:B------:R-:W2:Y:S01]  /*76a60*/  LDC R5, c[0x0][0x22c] ;  /* 0x00008b00ff057b82 */ /* 0x000ea20000000800 */
[----:B------:R-:W-:Y:S01]  /*76a70*/  @P2 STG.E.U16 desc[UR4][R178.64], R89 ;  /* 0x00000059b2002986 */ /* 0x000fe2000c101504 */
[----:B----4-:R-:W-:-:S06]  /*76a80*/  ISETP.LT.AND P2, PT, R7, R4, !P0 ;  /* 0x000000040700720c */ /* 0x010fcc0004741270 */
[----:B------:R-:W3:Y:S01]  /*76a90*/  LDC R6, c[0x0][0x22c] ;  /* 0x00008b00ff067b82 */ /* 0x000ee20000000800 */
[----:B------:R-:W-:Y:S01]  /*76aa0*/  VIADD R7, R3, 0x1e6 ;  /* 0x000001e603077836 */ /* 0x000fe20000000000 */
[----:B------:R-:W-:Y:S06]  /*76ab0*/  @P1 STG.E.U16 desc[UR4][R184.64], R181 ;  /* 0x000000b5b8001986 */ /* 0x000fec000c101504 */
[----:B------:R-:W4:Y:S01]  /*76ac0*/  LDC R4, c[0x0][0x22c] ;  /* 0x00008b00ff047b82 */ /* 0x000f220000000800 */
[----:B0-----:R-:W-:Y:S01]  /*76ad0*/  ISETP.LT.AND P1, PT, R7, R0, !P0 ;  /* 0x000000000700720c */ /* 0x001fe20004721270 */
[C---:B------:R-:W-:Y:S01]  /*76ae0*/  VIADD R7, R3.reuse, 0x1e7 ;  /* 0x000001e703077836 */ /* 0x040fe20000000000 */
[----:B------:R-:W-:Y:S05]  /*76af0*/  @P3 STG.E.U16 desc[UR4][R186.64], R93 ;  /* 0x0000005dba003986 */ /* 0x000fea000c101504 */
[----:B------:R-:W0:Y:S01]  /*76b00*/  LDC R0, c[0x0][0x22c] ;  /* 0x00008b00ff007b82 */ /* 0x000e220000000800 */
[----:B------:R-:W-:Y:S01]  /*76b10*/  @P4 STG.E.U16 desc[UR4][R192.64], R182 ;  /* 0x000000b6c0004986 */ /* 0x000fe2000c101504 */
[----:B------:R-:W-:-:S03]  /*76b20*/  VIADD R8, R3, 0x1e8 ;  /* 0x000001e803087836 */ /* 0x000fc60000000000 */
[----:B------:R-:W-:Y:S01]  /*76b30*/  @P2 STG.E.U16 desc[UR4][R194.64], R97 ;  /* 0x00000061c2002986 */ /* 0x000fe2000c101504 */
[----:B-1----:R-:W-:Y:S01]  /*76b40*/  ISETP.LT.AND P2, PT, R7, R2, !P0 ;  /* 0x000000020700720c */ /* 0x002fe20004741270 */
[----:B------:R-:W-:Y:S01]  /*76b50*/  VIADD R7, R3, 0x1e9 ;  /* 0x000001e903077836 */ /* 0x000fe20000000000 */
[----:B--2---:R-:W-:Y:S01]  /*76b60*/  ISETP.LT.AND P3, PT, R8, R5, !P0 ;  /* 0x000000050800720c */ /* 0x004fe20004761270 */
[----:B------:R-:W1:Y:S03]  /*76b70*/  LDC R2, c[0x0][0x22c] ;  /* 0x00008b00ff027b82 */ /* 0x000e660000000800 */
[----:B---3--:R-:W-:Y:S01]  /*76b80*/  ISETP.LT.AND P4, PT, R7, R6, !P0 ;  /* 0x000000060700720c */ /* 0x008fe20004781270 */
[----:B------:R-:W-:-:S04]  /*76b90*/  VIADD R7, R3, 0x1ea ;  /* 0x000001ea03077836 */ /* 0x000fc80000000000 */
[----:B------:R-:W2:Y:S01]  /*76ba0*/  LDC R5, c[0x0][0x22c] ;  /* 0x00008b00ff057b82 */ /* 0x000ea20000000800 */
[----:B------:R-:W-:Y:S01]  /*76bb0*/  @P1 STG.E.U16 desc[UR4][R200.64], R183 ;  /* 0x000000b7c8001986 */ /* 0x000fe2000c101504 */
[----:B----4-:R-:W-:Y:S01]  /*76bc0*/  ISETP.LT.AND P1, PT, R7, R4, !P0 ;  /* 0x000000040700720c */ /* 0x010fe20004721270 */
[----:B------:R-:W-:-:S05]  /*76bd0*/  VIADD R7, R3, 0x1eb ;  /* 0x000001eb03077836 */ /* 0x000fca0000000000 */
[----:B------:R-:W3:Y:S01]  /*76be0*/  LDC R4, c[0x0][0x22c] ;  /* 0x00008b00ff047b82 */ /* 0x000ee20000000800 */
[----:B------:R-:W-:Y:S01]  /*76bf0*/  @P2 STG.E.U16 desc[UR4][R202.64], R101 ;  /* 0x00000065ca002986 */ /* 0x000fe2000c101504 */
[----:B0-----:R-:W-:Y:S01]  /*76c00*/  ISETP.LT.AND P2, PT, R7, R0, !P0 ;  /* 0x000000000700720c */ /* 0x001fe20004741270 */
[----:B------:R-:W-:-:S05]  /*76c10*/  VIADD R7, R3, 0x1ec ;  /* 0x000001ec03077836 */ /* 0x000fca0000000000 */
[----:B------:R-:W0:Y:S01]  /*76c20*/  LDC R6, c[0x0][0x22c] ;  /* 0x00008b00ff067b82 */ /* 0x000e220000000800 */
[----:B------:R-:W-:Y:S01]  /*76c30*/  VIADD R8, R3, 0x1ed ;  /* 0x000001ed03087836 */ /* 0x000fe20000000000 */
[----:B------:R-:W-:Y:S06]  /*76c40*/  @P3 STG.E.U16 desc[UR4][R204.64], R188 ;  /* 0x000000bccc003986 */ /* 0x000fec000c101504 */
[----:B------:R-:W4:Y:S01]  /*76c50*/  LDC R0, c[0x0][0x22c] ;  /* 0x00008b00ff007b82 */ /* 0x000f220000000800 */
[----:B------:R-:W-:Y:S01]  /*76c60*/  @P4 STG.E.U16 desc[UR4][R206.64], R103 ;  /* 0x00000067ce004986 */ /* 0x000fe2000c101504 */
[----:B--2---:R-:W-:-:S03]  /*76c70*/  ISETP.LT.AND P3, PT, R8, R5, !P0 ;  /* 0x000000050800720c */ /* 0x004fc60004761270 */
[----:B------:R-:W-:Y:S01]  /*76c80*/  @P1 STG.E.U16 desc[UR4][R208.64], R189 ;  /* 0x000000bdd0001986 */ /* 0x000fe2000c101504 */
[----:B-1----:R-:W-:Y:S02]  /*76c90*/  ISETP.LT.AND P1, PT, R7, R2, !P0 ;  /* 0x000000020700720c */ /* 0x002fe40004721270 */
[----:B------:R-:W1:Y:S01]  /*76ca0*/  LDC R2, c[0x0][0x22c] ;  /* 0x00008b00ff027b82 */ /* 0x000e620000000800 */
[C---:B------:R-:W-:Y:S01]  /*76cb0*/  VIADD R7, R3.reuse, 0x1ee ;  /* 0x000001ee03077836 */ /* 0x040fe20000000000 */
[----:B------:R-:W-:Y:S01]  /*76cc0*/  @P2 STG.E.U16 desc[UR4][R210.64], R105 ;  /* 0x00000069d2002986 */ /* 0x000fe2000c101504 */
[----:B------:R-:W-:-:S05]  /*76cd0*/  VIADD R9, R3, 0x1ef ;  /* 0x000001ef03097836 */ /* 0x000fca0000000000 */
[----:B------:R-:W2:Y:S01]  /*76ce0*/  LDC R5, c[0x0][0x22c] ;  /* 0x00008b00ff057b82 */ /* 0x000ea20000000800 */
[----:B---3--:R-:W-:Y:S01]  /*76cf0*/  ISETP.LT.AND P2, PT, R7, R4, !P0 ;  /* 0x000000040700720c */ /* 0x008fe20004741270 */
[----:B------:R-:W-:Y:S01]  /*76d00*/  VIADD R7, R3, 0x1f0 ;  /* 0x000001f003077836 */ /* 0x000fe20000000000 */
[----:B------:R-:W-:Y:S01]  /*76d10*/  @P1 STG.E.U16 desc[UR4][R212.64], R190 ;  /* 0x000000bed4001986 */ /* 0x000fe2000c101504 */
[----:B0-----:R-:W-:-:S04]  /*76d20*/  ISETP.LT.AND P4, PT, R9, R6, !P0 ;  /* 0x000000060900720c */ /* 0x001fc80004781270 */
[----:B------:R-:W0:Y:S01]  /*76d30*/  LDC R4, c[0x0][0x22c] ;  /* 0x00008b00ff047b82 */ /* 0x000e220000000800 */
[----:B------:R-:W-:Y:S01]  /*76d40*/  @P3 STG.E.U16 desc[UR4][R214.64], R107 ;  /* 0x0000006bd6003986 */ /* 0x000fe2000c101504 */
[----:B----4-:R-:W-:-:S06]  /*76d50*/  ISETP.LT.AND P3, PT, R7, R0, !P0 ;  /* 0x000000000700720c */ /* 0x010fcc0004761270 */
[----:B------:R-:W3:Y:S01]  /*76d60*/  LDC R6, c[0x0][0x22c] ;  /* 0x00008b00ff067b82 */ /* 0x000ee20000000800 */
[----:B------:R-:W-:-:S07]  /*76d70*/  VIADD R9, R3, 0x1f1 ;  /* 0x000001f103097836 */ /* 0x000fce0000000000 */
[----:B------:R-:W4:Y:S08]  /*76d80*/  LDC R0, c[0x0][0x22c] ;  /* 0x00008b00ff007b82 */ /* 0x000f300000000800 */
[----:B------:R-:W4:Y:S01]  /*76d90*/  LDC R7, c[0x0][0x22c] ;  /* 0x00008b00ff077b82 */ /* 0x000f220000000800 */
[----:B------:R-:W-:Y:S01]  /*76da0*/  @P2 STG.E.U16 desc[UR4][R216.64], R191 ;  /* 0x000000bfd8002986 */ /* 0x000fe2000c101504 */
[----:B-1----:R-:W-:-:S06]  /*76db0*/  ISETP.LT.AND P2, PT, R9, R2, !P0 ;  /* 0x000000020900720c */ /* 0x002fcc0004741270 */
[----:B------:R-:W1:Y:S01]  /*76dc0*/  LDC R8, c[0x0][0x22c] ;  /* 0x00008b00ff087b82 */ /* 0x000e620000000800 */
[----:B--2---:R-:W-:Y:S01]  /*76dd0*/  ISETP.LT.AND P1, PT, R10, R5, !P0 ;  /* 0x000000050a00720c */ /* 0x004fe20004721270 */
[----:B------:R-:W-:-:S06]  /*76de0*/  VIADD R5, R3, 0x1f3 ;  /* 0x000001f303057836 */ /* 0x000fcc0000000000 */
[----:B------:R-:W2:Y:S01]  /*76df0*/  LDC R2, c[0x0][0x22c] ;  /* 0x00008b00ff027b82 */ /* 0x000ea20000000800 */
[----:B0-----:R-:W-:-:S07]  /*76e00*/  ISETP.LT.AND P6, PT, R5, R4, !P0 ;  /* 0x000000040500720c */ /* 0x001fce00047c1270 */
[----:B------:R-:W0:Y:S01]  /*76e10*/  LDC R9, c[0x0][0x22c] ;  /* 0x00008b00ff097b82 */ /* 0x000e220000000800 */
[C---:B------:R-:W-:Y:S02]  /*76e20*/  VIADD R5, R3.reuse, 0x1f5 ;  /* 0x000001f503057836 */ /* 0x040fe40000000000 */
[----:B------:R-:W-:-:S05]  /*76e30*/  VIADD R4, R3, 0x1f6 ;  /* 0x000001f603047836 */ /* 0x000fca0000000000 */
[----:B------:R-:W0:Y:S01]  /*76e40*/  LDC R10, c[0x0][0x22c] ;  /* 0x00008b00ff0a7b82 */ /* 0x000e220000000800 */
[----:B------:R-:W-:Y:S01]  /*76e50*/  @P4 STG.E.U16 desc[UR4][R218.64], R109 ;  /* 0x0000006dda004986 */ /* 0x000fe2000c101504 */
[----:B---3--:R-:W-:Y:S01]  /*76e60*/  ISETP.LT.AND P5, PT, R11, R6, !P0 ;  /* 0x000000060b00720c */ /* 0x008fe200047a1270 */
[----:B------:R-:W-:Y:S01]  /*76e70*/  VIADD R11, R3, 0x1f7 ;  /* 0x000001f7030b7836 */ /* 0x000fe20000000000 */
[----:B----4-:R-:W-:Y:S01]  /*76e80*/  ISETP.LT.AND P4, PT, R4, R7, !P0 ;  /* 0x000000070400720c */ /* 0x010fe20004781270 */
[----:B------:R-:W-:Y:S01]  /*76e90*/  @P3 STG.E.U16 desc[UR4][R220.64], R196 ;  /* 0x000000c4dc003986 */ /* 0x000fe2000c101504 */
[----:B------:R-:W-:Y:S02]  /*76ea0*/  ISETP.LT.AND P3, PT, R5, R0, !P0 ;  /* 0x000000000500720c */ /* 0x000fe40004761270 */
[----:B------:R-:W3:Y:S01]  /*76eb0*/  LDC R0, c[0x0][0x22c] ;  /* 0x00008b00ff007b82 */ /* 0x000ee20000000800 */
[----:B------:R-:W4:Y:S04]  /*76ec0*/  LDS.128 R4, [R43] ;  /* 0x000000002b047984 */ /* 0x000f280000000c00 */
[----:B------:R0:W-:Y:S01]  /*76ed0*/  @P2 STG.E.U16 desc[UR4][R222.64], R111 ;  /* 0x0000006fde002986 */ /* 0x0001e2000c101504 */
[----:B-1----:R-:W-:Y:S01]  /*76ee0*/  ISETP.LT.AND P2, PT, R11, R8, !P0 ;  /* 0x000000080b00720c */ /* 0x002fe20004741270 */
[----:B------:R-:W-:-:S02]  /*76ef0*/  VIADD R11, R3, 0x1f8 ;  /* 0x000001f8030b7836 */ /* 0x000fc40000000000 */
[----:B------:R-:W-:Y:S01]  /*76f00*/  VIADD R8, R3, 0x1f9 ;  /* 0x000001f903087836 */ /* 0x000fe20000000000 */
[----:B------:R1:W-:Y:S02]  /*76f10*/  @P1 STG.E.U16 desc[UR4][R224.64], R197 ;  /* 0x000000c5e0001986 */ /* 0x0003e4000c101504 */
[----:B--2---:R-:W-:Y:S02]  /*76f20*/  ISETP.LT.AND P1, PT, R11, R2, !P0 ;  /* 0x000000020b00720c */ /* 0x004fe40004721270 */
[----:B------:R1:W-:Y:S01]  /*76f30*/  @P6 STG.E.U16 desc[UR4][R226.64], R113 ;  /* 0x00000071e2006986 */ /* 0x0003e2000c101504 */
[----:B0-----:R-:W-:Y:S01]  /*76f40*/  ISETP.LT.AND P6, PT, R8, R9, !P0 ;  /* 0x000000090800720c */ /* 0x001fe200047c1270 */
[----:B------:R-:W0:Y:S01]  /*76f50*/  LDC R2, c[0x0][0x22c] ;  /* 0x00008b00ff027b82 */ /* 0x000e220000000800 */
[----:B------:R-:W-:Y:S01]  /*76f60*/  VIADD R9, R3, 0x1fa ;  /* 0x000001fa03097836 */ /* 0x000fe20000000000 */
[----:B------:R1:W-:Y:S04]  /*76f70*/  @P5 STG.E.U16 desc[UR4][R228.64], R198 ;  /* 0x000000c6e4005986 */ /* 0x0003e8000c101504 */
[----:B------:R-:W-:-:S02]  /*76f80*/  ISETP.LT.AND P5, PT, R9, R10, !P0 ;  /* 0x0000000a0900720c */ /* 0x000fc400047a1270 */
[----:B------:R-:W2:Y:S01]  /*76f90*/  LDC R8, c[0x0][0x22c] ;  /* 0x00008b00ff087b82 */ /* 0x000ea20000000800 */
[----:B------:R-:W-:-:S07]  /*76fa0*/  VIADD R11, R3, 0x1fb ;  /* 0x000001fb030b7836 */ /* 0x000fce0000000000 */
[----:B------:R-:W1:Y:S08]  /*76fb0*/  LDC R10, c[0x0][0x22c] ;  /* 0x00008b00ff0a7b82 */ /* 0x000e700000000800 */
[----:B------:R-:W1:Y:S01]  /*76fc0*/  LDC R9, c[0x0][0x22c] ;  /* 0x00008b00ff097b82 */ /* 0x000e620000000800 */
[----:B------:R0:W-:Y:S04]  /*76fd0*/  @P3 STG.E.U16 desc[UR4][R230.64], R115 ;  /* 0x00000073e6003986 */ /* 0x0001e8000c101504 */
[----:B------:R0:W-:Y:S01]  /*76fe0*/  @P4 STG.E.U16 desc[UR4][R232.64], R199 ;  /* 0x000000c7e8004986 */ /* 0x0001e2000c101504 */
[----:B---3--:R-:W-:Y:S01]  /*76ff0*/  ISETP.LT.AND P4, PT, R11, R0, !P0 ;  /* 0x000000000b00720c */ /* 0x008fe20004781270 */
[----:B------:R-:W-:-:S02]  /*77000*/  VIADD R11, R3, 0x1fc ;  /* 0x000001fc030b7836 */ /* 0x000fc40000000000 */
[----:B------:R-:W-:-:S03]  /*77010*/  VIADD R0, R3, 0x1fe ;  /* 0x000001fe03007836 */ /* 0x000fc60000000000 */
[----:B0-----:R-:W-:Y:S01]  /*77020*/  ISETP.LT.AND P3, PT, R11, R2, !P0 ;  /* 0x000000020b00720c */ /* 0x001fe20004761270 */
[----:B------:R-:W-:Y:S01]  /*77030*/  VIADD R11, R3, 0x1ff ;  /* 0x000001ff030b7836 */ /* 0x000fe20000000000 */
[----:B------:R0:W-:Y:S01]  /*77040*/  @P2 STG.E.U16 desc[UR4][R234.64], R117 ;  /* 0x00000075ea002986 */ /* 0x0001e2000c101504 */
[----:B--2---:R-:W-:-:S03]  /*77050*/  ISETP.LT.AND P2, PT, R13, R8, !P0 ;  /* 0x000000080d00720c */ /* 0x004fc60004741270 */
[----:B----4-:R0:W-:Y:S01]  /*77060*/  @P1 STG.E.U16 desc[UR4][R236.64], R4 ;  /* 0x00000004ec001986 */ /* 0x0101e2000c101504 */
[----:B-1----:R-:W-:Y:S02]  /*77070*/  ISETP.LT.AND P1, PT, R11, R10, !P0 ;  /* 0x0000000a0b00720c */ /* 0x002fe40004721270 */
[----:B------:R-:W-:Y:S02]  /*77080*/  PRMT R119, R4, 0x7632, R119 ;  /* 0x0000763204777816 */ /* 0x000fe40000000077 */
[----:B------:R-:W-:Y:S02]  /*77090*/  ISETP.LT.AND P0, PT, R0, R9, !P0 ;  /* 0x000000090000720c */ /* 0x000fe40004701270 */
[----:B------:R-:W-:Y:S01]  /*770a0*/  PRMT R121, R5, 0x7632, R121 ;  /* 0x0000763205797816 */ /* 0x000fe20000000079 */
[----:B------:R0:W-:Y:S01]  /*770b0*/  @P6 STG.E.U16 desc[UR4][R238.64], R119 ;  /* 0x00000077ee006986 */ /* 0x0001e2000c101504 */
[----:B------:R-:W-:-:S03]  /*770c0*/  PRMT R123, R6, 0x7632, R123 ;  /* 0x00007632067b7816 */ /* 0x000fc6000000007b */
[----:B------:R0:W-:Y:S04]  /*770d0*/  @P5 STG.E.U16 desc[UR4][R240.64], R5 ;  /* 0x00000005f0005986 */ /* 0x0001e8000c101504 */
[----:B------:R0:W-:Y:S04]  /*770e0*/  @P4 STG.E.U16 desc[UR4][R242.64], R121 ;  /* 0x00000079f2004986 */ /* 0x0001e8000c101504 */
[----:B------:R0:W-:Y:S04]  /*770f0*/  @P3 STG.E.U16 desc[UR4][R244.64], R6 ;  /* 0x00000006f4003986 */ /* 0x0001e8000c101504 */
[----:B------:R0:W-:Y:S04]  /*77100*/  @P2 STG.E.U16 desc[UR4][R246.64], R123 ;  /* 0x0000007bf6002986 */ /* 0x0001e8000c101504 */
[----:B------:R0:W-:Y:S01]  /*77110*/  @P0 STG.E.U16 desc[UR4][R248.64], R7 ;  /* 0x00000007f8000986 */ /* 0x0001e2000c101504 */
[----:B------:R-:W-:Y:S05]  /*77120*/  @!P1 EXIT ;  /* 0x000000000000994d */ /* 0x000fea0003800000 */
[----:B------:R-:W-:-:S05]  /*77130*/  PRMT R125, R7, 0x7632, R125 ;  /* 0x00007632077d7816 */ /* 0x000fca000000007d */
[----:B------:R-:W-:Y:S01]  /*77140*/  STG.E.U16 desc[UR4][R250.64], R125 ;  /* 0x0000007dfa007986 */ /* 0x000fe2000c101504 */
[----:B------:R-:W-:Y:S05]  /*77150*/  EXIT ;  /* 0x000000000000794d */ /* 0x000fea0003800000 */
.L_x_2:
[----:B------:R-:W-:-:S00]  /*77160*/  BRA `(.L_x_2) ;  /* 0xfffffffc00fc7947 */ /* 0x000fc0000383ffff */
[----:B------:R-:W-:-:S00]  /*77170*/  NOP ;  /* 0x0000000000007918 */ /* 0x000fc00000000000 */
        /* <DEDUP_REMOVED lines=8> */
.L_x_3:


//--------------------- .nv.shared.matmul_kernel  --------------------------
	.section	.nv.shared.matmul_kernel,"aw",@nobits
	.sectionflags	@""
	.align	16
	.zero		1024


//--------------------- .nv.shared.reserved.0     --------------------------
	.section	.nv.shared.reserved.0,"aw",@nobits
	.weak		__nv_reservedSMEM_offset_0_alias
	.size		__nv_reservedSMEM_offset_0_alias, 0, 0
	.other		__nv_reservedSMEM_offset_0_alias,@"STO_CUDA_RESERVED_SHARED STV_DEFAULT"
__nv_reservedSMEM_offset_0_alias:
	.zero		0


//--------------------- .nv.constant0.matmul_kernel --------------------------
	.section	.nv.constant0.matmul_kernel,"a",@progbits
	.sectionflags	@""
	.align	4
.nv.constant0.matmul_kernel:
	.zero		608


//--------------------- SYMBOLS --------------------------

	.type		.nv.reservedSmem.offset0,@object
	.size		.nv.reservedSmem.offset0,0x4
